def matmul_kernel(
    a_ptr,
    b_ptr,
    c_ptr,
    M,
    N,
    K,
    stride_am,
    stride_ak,
    stride_bk,
    stride_bn,
    stride_cm,
    stride_cn,
    BLOCK_M: tl.constexpr,
    BLOCK_N: tl.constexpr,
    BLOCK_K: tl.constexpr,
    GROUP_M: tl.constexpr,
):
    pid = tl.program_id(axis=0)
    num_pid_m = tl.cdiv(M, BLOCK_M)
    num_pid_n = tl.cdiv(N, BLOCK_N)
    num_pid_in_group = GROUP_M * num_pid_n
    group_id = pid // num_pid_in_group
    first_pid_m = group_id * GROUP_M
    group_size_m = min(num_pid_m - first_pid_m, GROUP_M)
    pid_m = first_pid_m + ((pid % num_pid_in_group) % group_size_m)
    pid_n = (pid % num_pid_in_group) // group_size_m

    offs_am = (pid_m * BLOCK_M + tl.arange(0, BLOCK_M)) % M
    offs_bn = (pid_n * BLOCK_N + tl.arange(0, BLOCK_N)) % N
    offs_k = tl.arange(0, BLOCK_K)
    a_ptrs = a_ptr + offs_am[:, None] * stride_am + offs_k[None, :] * stride_ak
    b_ptrs = b_ptr + offs_k[:, None] * stride_bk + offs_bn[None, :] * stride_bn

    acc = tl.zeros((BLOCK_M, BLOCK_N), dtype=tl.float32)
    for kk in range(0, tl.cdiv(K, BLOCK_K)):
        a = tl.load(a_ptrs, mask=offs_k[None, :] < K - kk * BLOCK_K, other=0.0)
        b = tl.load(b_ptrs, mask=offs_k[:, None] < K - kk * BLOCK_K, other=0.0)
        acc = tl.dot(a, b, acc)
        a_ptrs += BLOCK_K * stride_ak
        b_ptrs += BLOCK_K * stride_bk

    c = acc.to(c_ptr.dtype.element_ty)
    offs_cm = pid_m * BLOCK_M + tl.arange(0, BLOCK_M)
    offs_cn = pid_n * BLOCK_N + tl.arange(0, BLOCK_N)
    c_ptrs = c_ptr + offs_cm[:, None] * stride_cm + offs_cn[None, :] * stride_cn
    mask = (offs_cm[:, None] < M) & (offs_cn[None, :] < N)
    tl.store(c_ptrs, c, mask=mask)

# config = {"BLOCK_K": 64, "BLOCK_M": 512, "BLOCK_N": 512, "GROUP_M": 4, "arch": "sm_80", "dtype": "fp32", "num_ctas": 1, "num_stages": 3, "num_warps": 4}
# arch = sm_80


// ===== COMPILED SASS (sm_80) =====

	.target	sm_80

	.elftype	@"ET_EXEC"


//--------------------- .note.nv.tkinfo           --------------------------
	.section	.note.nv.tkinfo,"",@"SHT_NOTE"
	.sectionflags	@"SHF_NOTE_NV_TKINFO"
	.tkinfo
        /*0018*/ 	.word	0x00000002
        /*0030*/ 	.string	""
        /*0030*/ 	.string	"ptxas"
        /*0030*/ 	.string	"Cuda compilation tools, release 13.0, V13.0.88"
        /*0030*/ 	.string	"Build cuda_13.0.r13.0/compiler.36424714_0"
        /*0030*/ 	.string	"-v  -suppress-debug-info  -lineinfo  -arch sm_80 "



//--------------------- .note.nv.cuinfo           --------------------------
	.section	.note.nv.cuinfo,"",@"SHT_NOTE"
	.sectionflags	@"SHF_NOTE_NV_CUINFO"
        /*0018*/ 	.short	0x0002
        /*001a*/ 	.short	0x0050
        /*001c*/ 	.short	0x0082
	.zero		2


//--------------------- .nv.info                  --------------------------
	.section	.nv.info,"",@"SHT_CUDA_INFO"
	.align	4


	//----- nvinfo : EIATTR_REGCOUNT
	.align		4
        /*0000*/ 	.byte	0x04, 0x2f
        /*0002*/ 	.short	(.L_1 - .L_0)
	.align		4
.L_0:
        /*0004*/ 	.word	index@(matmul_kernel)
        /*0008*/ 	.word	0x000000ff


	//----- nvinfo : EIATTR_FRAME_SIZE
	.align		4
.L_1:
        /*000c*/ 	.byte	0x04, 0x11
        /*000e*/ 	.short	(.L_3 - .L_2)
	.align		4
.L_2:
        /*0010*/ 	.word	index@(matmul_kernel)
        /*0014*/ 	.word	0x00005898


	//----- nvinfo : EIATTR_MIN_STACK_SIZE
	.align		4
.L_3:
        /*0018*/ 	.byte	0x04, 0x12
        /*001a*/ 	.short	(.L_5 - .L_4)
	.align		4
.L_4:
        /*001c*/ 	.word	index@(matmul_kernel)
        /*0020*/ 	.word	0x00005898
.L_5:


//--------------------- .nv.info.matmul_kernel    --------------------------
	.section	.nv.info.matmul_kernel,"",@"SHT_CUDA_INFO"
	.sectionflags	@""
	.align	4


	//----- nvinfo : EIATTR_CUDA_API_VERSION
	.align		4
        /*0000*/ 	.byte	0x04, 0x37
        /*0002*/ 	.short	(.L_7 - .L_6)
.L_6:
        /*0004*/ 	.word	0x00000082


	//----- nvinfo : EIATTR_SW2861232_WAR
	.align		4
.L_7:
        /*0008*/ 	.byte	0x01, 0x35
	.zero		2


	//----- nvinfo : EIATTR_PARAM_CBANK
	.align		4
        /*000c*/ 	.byte	0x04, 0x0a
        /*000e*/ 	.short	(.L_9 - .L_8)
	.align		4
.L_8:
        /*0010*/ 	.word	index@(.nv.constant0.matmul_kernel)
        /*0014*/ 	.short	0x0160
        /*0016*/ 	.short	0x0050


	//----- nvinfo : EIATTR_CBANK_PARAM_SIZE
	.align		4
.L_9:
        /*0018*/ 	.byte	0x03, 0x19
        /*001a*/ 	.short	0x0050


	//----- nvinfo : EIATTR_KPARAM_INFO
	.align		4
        /*001c*/ 	.byte	0x04, 0x17
        /*001e*/ 	.short	(.L_11 - .L_10)
.L_10:
        /*0020*/ 	.word	0x00000000
        /*0024*/ 	.short	0x000d
        /*0026*/ 	.short	0x0048
        /*0028*/ 	.byte	0x00, 0xf4, 0x21, 0x00


	//----- nvinfo : EIATTR_KPARAM_INFO
	.align		4
.L_11:
        /*002c*/ 	.byte	0x04, 0x17
        /*002e*/ 	.short	(.L_13 - .L_12)
.L_12:
        /*0030*/ 	.word	0x00000000
        /*0034*/ 	.short	0x000c
        /*0036*/ 	.short	0x0040
        /*0038*/ 	.byte	0x00, 0xf4, 0x21, 0x00


	//----- nvinfo : EIATTR_KPARAM_INFO
	.align		4
.L_13:
        /*003c*/ 	.byte	0x04, 0x17
        /*003e*/ 	.short	(.L_15 - .L_14)
.L_14:
        /*0040*/ 	.word	0x00000000
        /*0044*/ 	.short	0x000b
        /*0046*/ 	.short	0x0038
        /*0048*/ 	.byte	0x00, 0xf0, 0x11, 0x00


	//----- nvinfo : EIATTR_KPARAM_INFO
	.align		4
.L_15:
        /*004c*/ 	.byte	0x04, 0x17
        /*004e*/ 	.short	(.L_17 - .L_16)
.L_16:
        /*0050*/ 	.word	0x00000000
        /*0054*/ 	.short	0x000a
        /*0056*/ 	.short	0x0034
        /*0058*/ 	.byte	0x00, 0xf0, 0x11, 0x00


	//----- nvinfo : EIATTR_KPARAM_INFO
	.align		4
.L_17:
        /*005c*/ 	.byte	0x04, 0x17
        /*005e*/ 	.short	(.L_19 - .L_18)
.L_18:
        /*0060*/ 	.word	0x00000000
        /*0064*/ 	.short	0x0009
        /*0066*/ 	.short	0x0030
        /*0068*/ 	.byte	0x00, 0xf0, 0x11, 0x00


	//----- nvinfo : EIATTR_KPARAM_INFO
	.align		4
.L_19:
        /*006c*/ 	.byte	0x04, 0x17
        /*006e*/ 	.short	(.L_21 - .L_20)
.L_20:
        /*0070*/ 	.word	0x00000000
        /*0074*/ 	.short	0x0008
        /*0076*/ 	.short	0x002c
        /*0078*/ 	.byte	0x00, 0xf0, 0x11, 0x00


	//----- nvinfo : EIATTR_KPARAM_INFO
	.align		4
.L_21:
        /*007c*/ 	.byte	0x04, 0x17
        /*007e*/ 	.short	(.L_23 - .L_22)
.L_22:
        /*0080*/ 	.word	0x00000000
        /*0084*/ 	.short	0x0007
        /*0086*/ 	.short	0x0028
        /*0088*/ 	.byte	0x00, 0xf0, 0x11, 0x00


	//----- nvinfo : EIATTR_KPARAM_INFO
	.align		4
.L_23:
        /*008c*/ 	.byte	0x04, 0x17
        /*008e*/ 	.short	(.L_25 - .L_24)
.L_24:
        /*0090*/ 	.word	0x00000000
        /*0094*/ 	.short	0x0006
        /*0096*/ 	.short	0x0024
        /*0098*/ 	.byte	0x00, 0xf0, 0x11, 0x00


	//----- nvinfo : EIATTR_KPARAM_INFO
	.align		4
.L_25:
        /*009c*/ 	.byte	0x04, 0x17
        /*009e*/ 	.short	(.L_27 - .L_26)
.L_26:
        /*00a0*/ 	.word	0x00000000
        /*00a4*/ 	.short	0x0005
        /*00a6*/ 	.short	0x0020
        /*00a8*/ 	.byte	0x00, 0xf0, 0x11, 0x00


	//----- nvinfo : EIATTR_KPARAM_INFO
	.align		4
.L_27:
        /*00ac*/ 	.byte	0x04, 0x17
        /*00ae*/ 	.short	(.L_29 - .L_28)
.L_28:
        /*00b0*/ 	.word	0x00000000
        /*00b4*/ 	.short	0x0004
        /*00b6*/ 	.short	0x001c
        /*00b8*/ 	.byte	0x00, 0xf0, 0x11, 0x00


	//----- nvinfo : EIATTR_KPARAM_INFO
	.align		4
.L_29:
        /*00bc*/ 	.byte	0x04, 0x17
        /*00be*/ 	.short	(.L_31 - .L_30)
.L_30:
        /*00c0*/ 	.word	0x00000000
        /*00c4*/ 	.short	0x0003
        /*00c6*/ 	.short	0x0018
        /*00c8*/ 	.byte	0x00, 0xf0, 0x11, 0x00


	//----- nvinfo : EIATTR_KPARAM_INFO
	.align		4
.L_31:
        /*00cc*/ 	.byte	0x04, 0x17
        /*00ce*/ 	.short	(.L_33 - .L_32)
.L_32:
        /*00d0*/ 	.word	0x00000000
        /*00d4*/ 	.short	0x0002
        /*00d6*/ 	.short	0x0010
        /*00d8*/ 	.byte	0x00, 0xf4, 0x21, 0x00


	//----- nvinfo : EIATTR_KPARAM_INFO
	.align		4
.L_33:
        /*00dc*/ 	.byte	0x04, 0x17
        /*00de*/ 	.short	(.L_35 - .L_34)
.L_34:
        /*00e0*/ 	.word	0x00000000
        /*00e4*/ 	.short	0x0001
        /*00e6*/ 	.short	0x0008
        /*00e8*/ 	.byte	0x00, 0xf4, 0x21, 0x00


	//----- nvinfo : EIATTR_KPARAM_INFO
	.align		4
.L_35:
        /*00ec*/ 	.byte	0x04, 0x17
        /*00ee*/ 	.short	(.L_37 - .L_36)
.L_36:
        /*00f0*/ 	.word	0x00000000
        /*00f4*/ 	.short	0x0000
        /*00f6*/ 	.short	0x0000
        /*00f8*/ 	.byte	0x00, 0xf4, 0x21, 0x00


	//----- nvinfo : EIATTR_MAXREG_COUNT
	.align		4
.L_37:
        /*00fc*/ 	.byte	0x03, 0x1b
        /*00fe*/ 	.short	0x00ff


	//----- nvinfo : EIATTR_NUM_BARRIERS
	.align		4
        /*0100*/ 	.byte	0x02, 0x4c
        /*0102*/ 	.byte	0x01
	.zero		1


	//----- nvinfo : EIATTR_ANNOTATIONS
	.align		4
        /*0104*/ 	.byte	0x04, 0x55
        /*0106*/ 	.short	(.L_39 - .L_38)


	//   ....[0]....
.L_38:
        /*0108*/ 	.word	0x00000001
        /*010c*/ 	.byte	0x20, 0x06, 0x00, 0x00, 0x01, 0x00, 0x00, 0x00, 0xb0, 0x06, 0x00, 0x00, 0x01, 0x00, 0x00, 0x00
        /* <DEDUP_REMOVED lines=1974> */
        /*7c7c*/ 	.byte	0x60, 0x86, 0x02, 0x00, 0x01, 0x00, 0x00, 0x00, 0x70, 0x86, 0x02, 0x00


	//----- nvinfo : EIATTR_MERCURY_ISA_VERSION
	.align		4
.L_39:
        /*7c88*/ 	.byte	0x03, 0x5f
        /*7c8a*/ 	.short	0x0000


	//----- nvinfo : EIATTR_EXIT_INSTR_OFFSETS
	.align		4
        /*7c8c*/ 	.byte	0x04, 0x1c
        /*7c8e*/ 	.short	(.L_41 - .L_40)


	//   ....[0]....
.L_40:
        /*7c90*/ 	.word	0x000f3390


	//   ....[1]....
        /*7c94*/ 	.word	0x000f33b0


	//----- nvinfo : EIATTR_REQNTID
	.align		4
.L_41:
        /*7c98*/ 	.byte	0x04, 0x10
        /*7c9a*/ 	.short	(.L_43 - .L_42)
.L_42:
        /*7c9c*/ 	.word	0x00000080
        /*7ca0*/ 	.word	0x00000001
        /*7ca4*/ 	.word	0x00000001
.L_43:


//--------------------- .nv.callgraph             --------------------------
	.section	.nv.callgraph,"",@"SHT_CUDA_CALLGRAPH"
	.align	4
	.sectionentsize	8
	.align		4
        /*0000*/ 	.word	0x00000000
	.align		4
        /*0004*/ 	.word	0xffffffff
	.align		4
        /*0008*/ 	.word	0x00000000
	.align		4
        /*000c*/ 	.word	0xfffffffe
	.align		4
        /*0010*/ 	.word	0x00000000
	.align		4
        /*0014*/ 	.word	0xfffffffd
	.align		4
        /*0018*/ 	.word	0x00000000
	.align		4
        /*001c*/ 	.word	0xfffffffc


//--------------------- .nv.rel.action            --------------------------
	.section	.nv.rel.action,"",@"SHT_CUDA_RELOCINFO"
	.align	8
	.sectionentsize	8
        /*0000*/ 	.byte	0x73, 0x00, 0x00, 0x00, 0x00, 0x00, 0x00, 0x00, 0x00, 0x00, 0x00, 0x11, 0x25, 0x00, 0x05, 0x36


//--------------------- .nv.constant0.matmul_kernel --------------------------
	.section	.nv.constant0.matmul_kernel,"a",@progbits
	.sectionflags	@""
	.align	4
.nv.constant0.matmul_kernel:
	.zero		432


//--------------------- .text.matmul_kernel       --------------------------
	.section	.text.matmul_kernel,"ax",@progbits
	.sectioninfo	@"SHI_REGISTERS=255"
	.align	128
        .global         matmul_kernel
        .type           matmul_kernel,@function
        .size           matmul_kernel,(.L_x_4 - matmul_kernel)
        .other          matmul_kernel,@"STO_CUDA_ENTRY STV_DEFAULT"
matmul_kernel:
.text.matmul_kernel:
[----:B------:R-:W-:Y:S02]  /*0000*/  IMAD.MOV.U32 R1, RZ, RZ, c[0x0][0x28] ;  /* 0x00000a00ff017624 */ /* 0x000fe400078e00ff */
[----:B------:R-:W-:Y:S01]  /*0010*/  IMAD.MOV.U32 R6, RZ, RZ, 0x1ff ;  /* 0x000001ffff067424 */ /* 0x000fe200078e00ff */
[----:B------:R-:W1:Y:S01]  /*0020*/  S2R R5, SR_CTAID.X ;  /* 0x0000000000057919 */ /* 0x000e620000002500 */
[----:B------:R-:W-:Y:S01]  /*0030*/  IMAD.MOV.U32 R244, RZ, RZ, RZ ;  /* 0x000000fffff47224 */ /* 0x000fe200078e00ff */
[----:B------:R-:W-:Y:S02]  /*0040*/  IADD3 R1, R1, -0x5898, RZ ;  /* 0xffffa76801017810 */ /* 0x000fe40007ffe0ff */
[----:B------:R-:W-:Y:S01]  /*0050*/  IADD3 R0, R6, c[0x0][0x17c], RZ ;  /* 0x00005f0006007a10 */ /* 0x000fe20007ffe0ff */
[----:B------:R-:W2:Y:S03]  /*0060*/  S2R R12, SR_TID.X ;  /* 0x00000000000c7919 */ /* 0x000ea60000002100 */
[----:B------:R-:W-:-:S04]  /*0070*/  SHF.R.S32.HI R3, RZ, 0x1f, R0 ;  /* 0x0000001fff037819 */ /* 0x000fc80000011400 */
[----:B------:R-:W-:-:S04]  /*0080*/  LEA.HI R3, R3, R0, RZ, 0x9 ;  /* 0x0000000003037211 */ /* 0x000fc800078f48ff */
[----:B------:R-:W-:-:S05]  /*0090*/  SHF.R.S32.HI R3, RZ, 0x9, R3 ;  /* 0x00000009ff037819 */ /* 0x000fca0000011403 */
[----:B------:R-:W-:Y:S01]  /*00a0*/  IMAD.SHL.U32 R4, R3, 0x4, RZ ;  /* 0x0000000403047824 */ /* 0x000fe200078e00ff */
[----:B-1----:R-:W-:-:S04]  /*00b0*/  IABS R10, R5 ;  /* 0x00000005000a7213 */ /* 0x002fc80000000000 */
[-C--:B------:R-:W-:Y:S02]  /*00c0*/  IABS R7, R4.reuse ;  /* 0x0000000400077213 */ /* 0x080fe40000000000 */
[----:B------:R-:W-:Y:S02]  /*00d0*/  IABS R11, R4 ;  /* 0x00000004000b7213 */ /* 0x000fe40000000000 */
[----:B------:R-:W1:Y:S01]  /*00e0*/  I2F.RP R0, R7 ;  /* 0x0000000700007306 */ /* 0x000e620000209400 */
[----:B--2---:R-:W-:Y:S02]  /*00f0*/  LOP3.LUT R13, R12, 0x7f, RZ, 0xc0, !PT ;  /* 0x0000007f0c0d7812 */ /* 0x004fe400078ec0ff */
[----:B------:R-:W-:-:S04]  /*0100*/  SHF.R.U32.HI R243, RZ, 0x6, R12 ;  /* 0x00000006fff37819 */ /* 0x000fc8000001160c */
[----:B------:R-:W-:Y:S01]  /*0110*/  SGXT.U32 R243, R243, 0x1 ;  /* 0x00000001f3f3781a */ /* 0x000fe20000000000 */
[----:B-1----:R-:W1:Y:S02]  /*0120*/  MUFU.RCP R0, R0 ;  /* 0x0000000000007308 */ /* 0x002e640000001000 */
[----:B-1----:R-:W-:Y:S02]  /*0130*/  IADD3 R2, R0, 0xffffffe, RZ ;  /* 0x0ffffffe00027810 */ /* 0x002fe40007ffe0ff */
[----:B------:R-:W-:-:S04]  /*0140*/  IADD3 R0, RZ, -R11, RZ ;  /* 0x8000000bff007210 */ /* 0x000fc80007ffe0ff */
[----:B------:R1:W2:Y:S02]  /*0150*/  F2I.FTZ.U32.TRUNC.NTZ R3, R2 ;  /* 0x0000000200037305 */ /* 0x0002a4000021f000 */
[----:B-1----:R-:W-:Y:S02]  /*0160*/  IMAD.MOV.U32 R2, RZ, RZ, RZ ;  /* 0x000000ffff027224 */ /* 0x002fe400078e00ff */
[----:B--2---:R-:W-:-:S04]  /*0170*/  IMAD.MOV R8, RZ, RZ, -R3 ;  /* 0x000000ffff087224 */ /* 0x004fc800078e0a03 */
[----:B------:R-:W-:Y:S02]  /*0180*/  IMAD R9, R8, R7, RZ ;  /* 0x0000000708097224 */ /* 0x000fe400078e02ff */
[----:B------:R-:W-:Y:S02]  /*0190*/  IMAD.MOV.U32 R8, RZ, RZ, R10 ;  /* 0x000000ffff087224 */ /* 0x000fe400078e000a */
[----:B------:R-:W-:-:S06]  /*01a0*/  IMAD.HI.U32 R3, R3, R9, R2 ;  /* 0x0000000903037227 */ /* 0x000fcc00078e0002 */
[----:B------:R-:W-:-:S04]  /*01b0*/  IMAD.HI.U32 R3, R3, R8, RZ ;  /* 0x0000000803037227 */ /* 0x000fc800078e00ff */
[----:B------:R-:W-:-:S05]  /*01c0*/  IMAD R0, R3, R0, R8 ;  /* 0x0000000003007224 */ /* 0x000fca00078e0208 */
[----:B------:R-:W-:-:S13]  /*01d0*/  ISETP.GT.U32.AND P1, PT, R7, R0, PT ;  /* 0x000000000700720c */ /* 0x000fda0003f24070 */
[----:B------:R-:W-:Y:S01]  /*01e0*/  @!P1 IMAD.IADD R0, R0, 0x1, -R7 ;  /* 0x0000000100009824 */ /* 0x000fe200078e0a07 */
[----:B------:R-:W-:Y:S02]  /*01f0*/  @!P1 IADD3 R3, R3, 0x1, RZ ;  /* 0x0000000103039810 */ /* 0x000fe40007ffe0ff */
[----:B------:R-:W-:Y:S02]  /*0200*/  ISETP.NE.AND P1, PT, R4, RZ, PT ;  /* 0x000000ff0400720c */ /* 0x000fe40003f25270 */
[----:B------:R-:W-:Y:S02]  /*0210*/  ISETP.GE.U32.AND P0, PT, R0, R7, PT ;  /* 0x000000070000720c */ /* 0x000fe40003f06070 */
[----:B------:R-:W-:-:S04]  /*0220*/  LOP3.LUT R0, R5, R4, RZ, 0x3c, !PT ;  /* 0x0000000405007212 */ /* 0x000fc800078e3cff */
[----:B------:R-:W-:Y:S02]  /*0230*/  ISETP.GE.AND P2, PT, R0, RZ, PT ;  /* 0x000000ff0000720c */ /* 0x000fe40003f46270 */
[----:B------:R-:W-:-:S05]  /*0240*/  IADD3 R0, R6, c[0x0][0x178], RZ ;  /* 0x00005e0006007a10 */ /* 0x000fca0007ffe0ff */
[----:B------:R-:W-:-:S05]  /*0250*/  @P0 IADD3 R3, R3, 0x1, RZ ;  /* 0x0000000103030810 */ /* 0x000fca0007ffe0ff */
[----:B------:R-:W-:Y:S01]  /*0260*/  IMAD.MOV.U32 R2, RZ, RZ, R3 ;  /* 0x000000ffff027224 */ /* 0x000fe200078e0003 */
[----:B------:R-:W-:-:S03]  /*0270*/  SHF.R.S32.HI R3, RZ, 0x1f, R0 ;  /* 0x0000001fff037819 */ /* 0x000fc60000011400 */
[----:B------:R-:W-:Y:S01]  /*0280*/  @!P2 IMAD.MOV R2, RZ, RZ, -R2 ;  /* 0x000000ffff02a224 */ /* 0x000fe200078e0a02 */
[----:B------:R-:W-:Y:S02]  /*0290*/  @!P1 LOP3.LUT R2, RZ, R4, RZ, 0x33, !PT ;  /* 0x00000004ff029212 */ /* 0x000fe400078e33ff */
[----:B------:R-:W-:-:S03]  /*02a0*/  LEA.HI R3, R3, R0, RZ, 0x9 ;  /* 0x0000000003037211 */ /* 0x000fc600078f48ff */
[----:B------:R-:W-:Y:S02]  /*02b0*/  IMAD.SHL.U32 R6, R2, 0x4, RZ ;  /* 0x0000000402067824 */ /* 0x000fe400078e00ff */
[----:B------:R-:W-:-:S03]  /*02c0*/  IMAD.MOV R2, RZ, RZ, -R2 ;  /* 0x000000ffff027224 */ /* 0x000fc600078e0a02 */
[----:B------:R-:W-:Y:S01]  /*02d0*/  LEA.HI.SX32 R3, R3, -R6, 0x17 ;  /* 0x8000000603037211 */ /* 0x000fe200078fbaff */
[----:B------:R-:W-:-:S03]  /*02e0*/  IMAD R8, R4, R2, R5 ;  /* 0x0000000204087224 */ /* 0x000fc600078e0205 */
[----:B------:R-:W-:-:S04]  /*02f0*/  IMNMX R11, R3, 0x4, PT ;  /* 0x00000004030b7817 */ /* 0x000fc80003800200 */
[-C--:B------:R-:W-:Y:S02]  /*0300*/  IABS R7, R11.reuse ;  /* 0x0000000b00077213 */ /* 0x080fe40000000000 */
[----:B------:R-:W-:Y:S02]  /*0310*/  IABS R4, R11 ;  /* 0x0000000b00047213 */ /* 0x000fe40000000000 */
[----:B------:R-:W1:Y:S08]  /*0320*/  I2F.RP R0, R7 ;  /* 0x0000000700007306 */ /* 0x000e700000209400 */
[----:B-1----:R-:W1:Y:S02]  /*0330*/  MUFU.RCP R0, R0 ;  /* 0x0000000000007308 */ /* 0x002e640000001000 */
[----:B-1----:R-:W-:Y:S01]  /*0340*/  IADD3 R3, R0, 0xffffffe, RZ ;  /* 0x0ffffffe00037810 */ /* 0x002fe20007ffe0ff */
[----:B------:R-:W-:Y:S01]  /*0350*/  IMAD.MOV R0, RZ, RZ, -R4 ;  /* 0x000000ffff007224 */ /* 0x000fe200078e0a04 */
[----:B------:R-:W-:-:S04]  /*0360*/  IABS R4, c[0x0][0x17c] ;  /* 0x00005f0000047a13 */ /* 0x000fc80000000000 */
[----:B------:R-:W1:Y:S02]  /*0370*/  F2I.FTZ.U32.TRUNC.NTZ R3, R3 ;  /* 0x0000000300037305 */ /* 0x000e64000021f000 */
[----:B-1----:R-:W-:-:S05]  /*0380*/  IMAD.MOV R9, RZ, RZ, -R3 ;  /* 0x000000ffff097224 */ /* 0x002fca00078e0a03 */
[----:B------:R-:W-:Y:S02]  /*0390*/  MOV R2, R9 ;  /* 0x0000000900027202 */ /* 0x000fe40000000f00 */
[----:B------:R-:W-:-:S03]  /*03a0*/  IABS R9, R8 ;  /* 0x0000000800097213 */ /* 0x000fc60000000000 */
[----:B------:R-:W-:Y:S02]  /*03b0*/  IMAD R5, R2, R7, RZ ;  /* 0x0000000702057224 */ /* 0x000fe400078e02ff */
[----:B------:R-:W-:-:S04]  /*03c0*/  IMAD.MOV.U32 R2, RZ, RZ, RZ ;  /* 0x000000ffff027224 */ /* 0x000fc800078e00ff */
[----:B------:R-:W-:Y:S01]  /*03d0*/  IMAD.HI.U32 R2, R3, R5, R2 ;  /* 0x0000000503027227 */ /* 0x000fe200078e0002 */
[----:B------:R-:W-:-:S05]  /*03e0*/  IABS R3, c[0x0][0x178] ;  /* 0x00005e0000037a13 */ /* 0x000fca0000000000 */
[----:B------:R-:W-:-:S04]  /*03f0*/  IMAD.HI.U32 R2, R2, R9, RZ ;  /* 0x0000000902027227 */ /* 0x000fc800078e00ff */
[----:B------:R-:W-:Y:S02]  /*0400*/  IMAD R0, R2, R0, R9 ;  /* 0x0000000002007224 */ /* 0x000fe400078e0209 */
[----:B------:R-:W-:-:S03]  /*0410*/  IMAD.MOV.U32 R9, RZ, RZ, R3 ;  /* 0x000000ffff097224 */ /* 0x000fc600078e0003 */
[----:B------:R-:W-:Y:S01]  /*0420*/  ISETP.GT.U32.AND P1, PT, R7, R0, PT ;  /* 0x000000000700720c */ /* 0x000fe20003f24070 */
[----:B------:R-:W1:-:S12]  /*0430*/  I2F.RP R3, R9 ;  /* 0x0000000900037306 */ /* 0x000e580000209400 */
[----:B------:R-:W-:Y:S01]  /*0440*/  @!P1 IMAD.IADD R0, R0, 0x1, -R7 ;  /* 0x0000000100009824 */ /* 0x000fe200078e0a07 */
[----:B------:R-:W-:Y:S02]  /*0450*/  @!P1 IADD3 R2, R2, 0x1, RZ ;  /* 0x0000000102029810 */ /* 0x000fe40007ffe0ff */
[----:B------:R-:W-:Y:S01]  /*0460*/  ISETP.NE.AND P1, PT, R11, RZ, PT ;  /* 0x000000ff0b00720c */ /* 0x000fe20003f25270 */
[----:B-1----:R-:W1:Y:S01]  /*0470*/  MUFU.RCP R3, R3 ;  /* 0x0000000300037308 */ /* 0x002e620000001000 */
[----:B------:R-:W-:Y:S02]  /*0480*/  ISETP.GE.U32.AND P0, PT, R0, R7, PT ;  /* 0x000000070000720c */ /* 0x000fe40003f06070 */
[----:B------:R-:W-:-:S04]  /*0490*/  LOP3.LUT R0, R8, R11, RZ, 0x3c, !PT ;  /* 0x0000000b08007212 */ /* 0x000fc800078e3cff */
[----:B------:R-:W-:Y:S01]  /*04a0*/  ISETP.GE.AND P2, PT, R0, RZ, PT ;  /* 0x000000ff0000720c */ /* 0x000fe20003f46270 */
[----:B------:R-:W-:-:S04]  /*04b0*/  IMAD.MOV.U32 R0, RZ, RZ, R4 ;  /* 0x000000ffff007224 */ /* 0x000fc800078e0004 */
[----:B------:R-:W2:Y:S02]  /*04c0*/  I2F.RP R4, R0 ;  /* 0x0000000000047306 */ /* 0x000ea40000209400 */
[----:B------:R-:W-:Y:S02]  /*04d0*/  @P0 IADD3 R2, R2, 0x1, RZ ;  /* 0x0000000102020810 */ /* 0x000fe40007ffe0ff */
[----:B-1----:R-:W-:-:S03]  /*04e0*/  IADD3 R3, R3, 0xffffffe, RZ ;  /* 0x0ffffffe03037810 */ /* 0x002fc60007ffe0ff */
[----:B------:R-:W-:-:S03]  /*04f0*/  IMAD.MOV.U32 R252, RZ, RZ, R2 ;  /* 0x000000fffffc7224 */ /* 0x000fc600078e0002 */
[----:B------:R-:W1:Y:S02]  /*0500*/  F2I.FTZ.U32.TRUNC.NTZ R3, R3 ;  /* 0x0000000300037305 */ /* 0x000e64000021f000 */
[----:B------:R-:W-:Y:S02]  /*0510*/  @!P2 IADD3 R252, -R252, RZ, RZ ;  /* 0x000000fffcfca210 */ /* 0x000fe40007ffe1ff */
[----:B------:R-:W-:-:S04]  /*0520*/  @!P1 LOP3.LUT R252, RZ, R11, RZ, 0x33, !PT ;  /* 0x0000000bfffc9212 */ /* 0x000fc800078e33ff */
[----:B--2---:R-:W2:Y:S01]  /*0530*/  MUFU.RCP R4, R4 ;  /* 0x0000000400047308 */ /* 0x004ea20000001000 */
[----:B------:R-:W-:Y:S02]  /*0540*/  IMAD.MOV R2, RZ, RZ, -R252 ;  /* 0x000000ffff027224 */ /* 0x000fe400078e0afc */
[----:B------:R-:W-:Y:S02]  /*0550*/  IMAD.SHL.U32 R252, R252, 0x200, RZ ;  /* 0x00000200fcfc7824 */ /* 0x000fe400078e00ff */
[----:B------:R-:W-:Y:S02]  /*0560*/  IMAD R2, R11, R2, R8 ;  /* 0x000000020b027224 */ /* 0x000fe400078e0208 */
[----:B-1----:R-:W-:Y:S01]  /*0570*/  IMAD.MOV R5, RZ, RZ, -R3 ;  /* 0x000000ffff057224 */ /* 0x002fe200078e0a03 */
[----:B------:R-:W-:Y:S01]  /*0580*/  LOP3.LUT R243, R252, R243, RZ, 0xfc, !PT ;  /* 0x000000f3fcf37212 */ /* 0x000fe200078efcff */
[----:B------:R-:W-:Y:S02]  /*0590*/  IMAD.IADD R2, R6, 0x1, R2 ;  /* 0x0000000106027824 */ /* 0x000fe400078e0202 */
[----:B------:R-:W-:Y:S01]  /*05a0*/  IMAD.MOV.U32 R6, RZ, RZ, R5 ;  /* 0x000000ffff067224 */ /* 0x000fe200078e0005 */
[C---:B------:R-:W-:Y:S01]  /*05b0*/  LOP3.LUT R12, R243.reuse, 0x1fe, RZ, 0xfc, !PT ;  /* 0x000001fef30c7812 */ /* 0x040fe200078efcff */
[----:B------:R-:W-:Y:S01]  /*05c0*/  IMAD R17, R2, 0x200, R13 ;  /* 0x0000020002117824 */ /* 0x000fe200078e020d */
[----:B------:R-:W-:Y:S01]  /*05d0*/  LOP3.LUT R19, R243, 0x28, RZ, 0xfc, !PT ;  /* 0x00000028f3137812 */ /* 0x000fe200078efcff */
[----:B------:R-:W-:Y:S01]  /*05e0*/  IMAD R5, R6, R9, RZ ;  /* 0x0000000906057224 */ /* 0x000fe200078e02ff */
[----:B--2---:R-:W-:Y:S01]  /*05f0*/  IADD3 R4, R4, 0xffffffe, RZ ;  /* 0x0ffffffe04047810 */ /* 0x004fe20007ffe0ff */
[----:B------:R-:W-:Y:S01]  /*0600*/  IMAD.MOV.U32 R2, RZ, RZ, RZ ;  /* 0x000000ffff027224 */ /* 0x000fe200078e00ff */
[----:B------:R-:W-:Y:S01]  /*0610*/  IABS R6, R17 ;  /* 0x0000001100067213 */ /* 0x000fe20000000000 */
[----:B------:R-:W-:Y:S01]  /*0620*/  STL [R1+0x3420], R17 ;  /* 0x0034201101007387 */ /* 0x000fe20000100800 */
[----:B------:R-:W-:Y:S01]  /*0630*/  IADD3 R13, R17, 0x180, RZ ;  /* 0x00000180110d7810 */ /* 0x000fe20007ffe0ff */
[----:B------:R-:W-:Y:S01]  /*0640*/  IMAD.HI.U32 R2, R3, R5, R2 ;  /* 0x0000000503027227 */ /* 0x000fe200078e0002 */
[----:B------:R-:W-:Y:S01]  /*0650*/  MOV R5, R6 ;  /* 0x0000000600057202 */ /* 0x000fe20000000f00 */
[----:B------:R1:W2:Y:S01]  /*0660*/  F2I.FTZ.U32.TRUNC.NTZ R245, R4 ;  /* 0x0000000400f57305 */ /* 0x0002a2000021f000 */
[----:B------:R-:W-:-:S02]  /*0670*/  IADD3 R16, R17, 0x80, RZ ;  /* 0x0000008011107810 */ /* 0x000fc40007ffe0ff */
[----:B------:R-:W-:Y:S01]  /*0680*/  IADD3 R14, R17, 0x100, RZ ;  /* 0x00000100110e7810 */ /* 0x000fe20007ffe0ff */
[----:B------:R-:W-:Y:S01]  /*0690*/  IMAD.HI.U32 R3, R2, R5, RZ ;  /* 0x0000000502037227 */ /* 0x000fe200078e00ff */
[----:B------:R-:W-:Y:S01]  /*06a0*/  IABS R10, R13 ;  /* 0x0000000d000a7213 */ /* 0x000fe20000000000 */
[----:B------:R-:W-:Y:S01]  /*06b0*/  STL [R1+0x3424], R16 ;  /* 0x0034241001007387 */ /* 0x000fe20000100800 */
[----:B------:R-:W-:Y:S01]  /*06c0*/  IABS R7, R16 ;  /* 0x0000001000077213 */ /* 0x000fe20000000000 */
[----:B------:R-:W-:Y:S01]  /*06d0*/  IMAD.MOV R6, RZ, RZ, -R3 ;  /* 0x000000ffff067224 */ /* 0x000fe200078e0a03 */
[----:B------:R-:W-:Y:S01]  /*06e0*/  IABS R8, R14 ;  /* 0x0000000e00087213 */ /* 0x000fe20000000000 */
[----:B------:R-:W-:Y:S01]  /*06f0*/  STL [R1+0x342c], R14 ;  /* 0x00342c0e01007387 */ /* 0x000fe20000100800 */
[----:B------:R-:W-:Y:S01]  /*0700*/  IABS R15, R12 ;  /* 0x0000000c000f7213 */ /* 0x000fe20000000000 */
[----:B------:R-:W-:Y:S01]  /*0710*/  IMAD R3, R9, R6, R5 ;  /* 0x0000000609037224 */ /* 0x000fe200078e0205 */
[----:B------:R-:W-:Y:S01]  /*0720*/  ISETP.GE.AND P5, PT, R16, RZ, PT ;  /* 0x000000ff1000720c */ /* 0x000fe20003fa6270 */
[----:B------:R-:W-:Y:S01]  /*0730*/  IMAD.MOV.U32 R6, RZ, RZ, R10 ;  /* 0x000000ffff067224 */ /* 0x000fe200078e000a */
[----:B------:R-:W-:Y:S01]  /*0740*/  ISETP.GE.AND P6, PT, R13, RZ, PT ;  /* 0x000000ff0d00720c */ /* 0x000fe20003fc6270 */
[C---:B-1----:R-:W-:Y:S01]  /*0750*/  IMAD.HI.U32 R4, R2.reuse, R7, RZ ;  /* 0x0000000702047227 */ /* 0x042fe200078e00ff */
[----:B------:R-:W-:Y:S01]  /*0760*/  ISETP.GT.U32.AND P0, PT, R9, R3, PT ;  /* 0x000000030900720c */ /* 0x000fe20003f04070 */
[----:B------:R1:W-:Y:S01]  /*0770*/  STL [R1+0x3428], R13 ;  /* 0x0034280d01007387 */ /* 0x0003e20000100800 */
[C---:B------:R-:W-:Y:S01]  /*0780*/  LOP3.LUT R20, R243.reuse, 0x2a, RZ, 0xfc, !PT ;  /* 0x0000002af3147812 */ /* 0x040fe200078efcff */
[C---:B------:R-:W-:Y:S01]  /*0790*/  IMAD.HI.U32 R5, R2.reuse, R8, RZ ;  /* 0x0000000802057227 */ /* 0x040fe200078e00ff */
[C---:B------:R-:W-:Y:S01]  /*07a0*/  LOP3.LUT R25, R243.reuse, 0x32, RZ, 0xfc, !PT ;  /* 0x00000032f3197812 */ /* 0x040fe200078efcff */
[----:B------:R-:W-:Y:S01]  /*07b0*/  STL [R1+0x4540], R252 ;  /* 0x004540fc01007387 */ /* 0x000fe20000100800 */
[C---:B------:R-:W-:Y:S01]  /*07c0*/  LOP3.LUT R22, R243.reuse, 0x2e, RZ, 0xfc, !PT ;  /* 0x0000002ef3167812 */ /* 0x040fe200078efcff */
[----:B------:R-:W-:Y:S01]  /*07d0*/  IMAD.HI.U32 R2, R2, R6, RZ ;  /* 0x0000000602027227 */ /* 0x000fe200078e00ff */
[----:B------:R-:W-:-:S02]  /*07e0*/  LOP3.LUT R24, R243, 0x30, RZ, 0xfc, !PT ;  /* 0x00000030f3187812 */ /* 0x000fc400078efcff */
[----:B------:R-:W-:Y:S01]  /*07f0*/  IABS R23, R25 ;  /* 0x0000001900177213 */ /* 0x000fe20000000000 */
[----:B------:R-:W-:Y:S01]  /*0800*/  IMAD.MOV R4, RZ, RZ, -R4 ;  /* 0x000000ffff047224 */ /* 0x000fe200078e0a04 */
[----:B------:R-:W-:Y:S01]  /*0810*/  IADD3 R10, -R2, RZ, RZ ;  /* 0x000000ff020a7210 */ /* 0x000fe20007ffe1ff */
[----:B------:R-:W-:Y:S01]  /*0820*/  IMAD.MOV R5, RZ, RZ, -R5 ;  /* 0x000000ffff057224 */ /* 0x000fe200078e0a05 */
[----:B------:R-:W-:Y:S01]  /*0830*/  IABS R21, R24 ;  /* 0x0000001800157213 */ /* 0x000fe20000000000 */
[----:B------:R-:W-:Y:S01]  /*0840*/  IMAD R2, R9, R4, R7 ;  /* 0x0000000409027224 */ /* 0x000fe200078e0207 */
[----:B------:R-:W-:Y:S01]  /*0850*/  LOP3.LUT R26, R243, 0x36, RZ, 0xfc, !PT ;  /* 0x00000036f31a7812 */ /* 0x000fe200078efcff */
[----:B------:R-:W-:Y:S01]  /*0860*/  IMAD R6, R9, R10, R6 ;  /* 0x0000000a09067224 */ /* 0x000fe200078e0206 */
[----:B------:R-:W-:Y:S01]  /*0870*/  LOP3.LUT R28, R243, 0x42, RZ, 0xfc, !PT ;  /* 0x00000042f31c7812 */ /* 0x000fe200078efcff */
[C---:B------:R-:W-:Y:S01]  /*0880*/  IMAD R4, R9.reuse, R5, R8 ;  /* 0x0000000509047224 */ /* 0x040fe200078e0208 */
[C---:B------:R-:W-:Y:S01]  /*0890*/  ISETP.GT.U32.AND P1, PT, R9.reuse, R2, PT ;  /* 0x000000020900720c */ /* 0x040fe20003f24070 */
[----:B--2---:R-:W-:Y:S01]  /*08a0*/  IMAD.MOV R11, RZ, RZ, -R245 ;  /* 0x000000ffff0b7224 */ /* 0x004fe200078e0af5 */
[----:B------:R-:W-:Y:S01]  /*08b0*/  ISETP.GT.U32.AND P3, PT, R9, R6, PT ;  /* 0x000000060900720c */ /* 0x000fe20003f64070 */
[----:B------:R-:W-:Y:S01]  /*08c0*/  @!P0 IMAD.IADD R3, R3, 0x1, -R9 ;  /* 0x0000000103038824 */ /* 0x000fe200078e0a09 */
[----:B------:R-:W-:Y:S01]  /*08d0*/  ISETP.GT.U32.AND P2, PT, R9, R4, PT ;  /* 0x000000040900720c */ /* 0x000fe20003f44070 */
[----:B------:R-:W-:Y:S01]  /*08e0*/  IMAD R5, R11, R0, RZ ;  /* 0x000000000b057224 */ /* 0x000fe200078e02ff */
[----:B------:R-:W-:-:S02]  /*08f0*/  IABS R11, R243 ;  /* 0x000000f3000b7213 */ /* 0x000fc40000000000 */
[----:B------:R-:W-:Y:S01]  /*0900*/  ISETP.GT.U32.AND P0, PT, R9, R3, PT ;  /* 0x000000030900720c */ /* 0x000fe20003f04070 */
[----:B------:R-:W-:Y:S01]  /*0910*/  IMAD.HI.U32 R244, R245, R5, R244 ;  /* 0x00000005f5f47227 */ /* 0x000fe200078e00f4 */
[----:B------:R-:W-:Y:S02]  /*0920*/  IABS R31, R28 ;  /* 0x0000001c001f7213 */ /* 0x000fe40000000000 */
[----:B------:R-:W-:Y:S01]  /*0930*/  LOP3.LUT R30, R243, 0x46, RZ, 0xfc, !PT ;  /* 0x00000046f31e7812 */ /* 0x000fe200078efcff */
[--C-:B------:R-:W-:Y:S01]  /*0940*/  @!P1 IMAD.IADD R2, R2, 0x1, -R9.reuse ;  /* 0x0000000102029824 */ /* 0x100fe200078e0a09 */
[----:B------:R-:W-:Y:S01]  /*0950*/  ISETP.GE.AND P1, PT, R12, RZ, PT ;  /* 0x000000ff0c00720c */ /* 0x000fe20003f26270 */
[--C-:B------:R-:W-:Y:S01]  /*0960*/  @!P3 IMAD.IADD R6, R6, 0x1, -R9.reuse ;  /* 0x000000010606b824 */ /* 0x100fe200078e0a09 */
[----:B------:R-:W-:Y:S01]  /*0970*/  IABS R33, R30 ;  /* 0x0000001e00217213 */ /* 0x000fe20000000000 */
[----:B------:R-:W-:Y:S01]  /*0980*/  @!P2 IMAD.IADD R4, R4, 0x1, -R9 ;  /* 0x000000010404a824 */ /* 0x000fe200078e0a09 */
[C---:B------:R-:W-:Y:S01]  /*0990*/  ISETP.GT.U32.AND P2, PT, R9.reuse, R2, PT ;  /* 0x000000020900720c */ /* 0x040fe20003f44070 */
[----:B------:R-:W-:Y:S01]  /*09a0*/  IMAD.HI.U32 R5, R244, R11, RZ ;  /* 0x0000000bf4057227 */ /* 0x000fe200078e00ff */
[----:B------:R-:W-:-:S02]  /*09b0*/  ISETP.GT.U32.AND P4, PT, R9, R6, PT ;  /* 0x000000060900720c */ /* 0x000fc40003f84070 */
[----:B------:R-:W-:Y:S01]  /*09c0*/  ISETP.GT.U32.AND P3, PT, R9, R4, PT ;  /* 0x000000040900720c */ /* 0x000fe20003f64070 */
[----:B------:R-:W-:Y:S01]  /*09d0*/  IMAD.HI.U32 R7, R244, R15, RZ ;  /* 0x0000000ff4077227 */ /* 0x000fe200078e00ff */
[C---:B------:R-:W-:Y:S02]  /*09e0*/  LOP3.LUT R34, R243.reuse, 0x48, RZ, 0xfc, !PT ;  /* 0x00000048f3227812 */ /* 0x040fe400078efcff */
[----:B------:R-:W-:Y:S01]  /*09f0*/  LOP3.LUT R36, R243, 0x4a, RZ, 0xfc, !PT ;  /* 0x0000004af3247812 */ /* 0x000fe200078efcff */
[----:B------:R-:W-:Y:S01]  /*0a00*/  IMAD.MOV R5, RZ, RZ, -R5 ;  /* 0x000000ffff057224 */ /* 0x000fe200078e0a05 */
[----:B------:R-:W-:Y:S01]  /*0a10*/  IADD3 R8, -R7, RZ, RZ ;  /* 0x000000ff07087210 */ /* 0x000fe20007ffe1ff */
[----:B------:R-:W-:Y:S01]  /*0a20*/  @!P0 IMAD.IADD R3, R3, 0x1, -R9 ;  /* 0x0000000103038824 */ /* 0x000fe200078e0a09 */
[----:B------:R-:W-:Y:S01]  /*0a30*/  IABS R35, R34 ;  /* 0x0000002200237213 */ /* 0x000fe20000000000 */
[----:B------:R-:W-:Y:S01]  /*0a40*/  IMAD R7, R0, R5, R11 ;  /* 0x0000000500077224 */ /* 0x000fe200078e020b */
[----:B------:R-:W-:Y:S01]  /*0a50*/  LOP3.LUT R5, R243, 0x2, RZ, 0xfc, !PT ;  /* 0x00000002f3057812 */ /* 0x000fe200078efcff */
[--C-:B------:R-:W-:Y:S01]  /*0a60*/  @!P4 IMAD.IADD R6, R6, 0x1, -R9.reuse ;  /* 0x000000010606c824 */ /* 0x100fe200078e0a09 */
[----:B------:R-:W-:Y:S01]  /*0a70*/  ISETP.GE.AND P4, PT, R17, RZ, PT ;  /* 0x000000ff1100720c */ /* 0x000fe20003f86270 */
[----:B------:R-:W-:Y:S01]  /*0a80*/  @!P2 IMAD.IADD R2, R2, 0x1, -R9 ;  /* 0x000000010202a824 */ /* 0x000fe200078e0a09 */
[----:B------:R-:W-:Y:S01]  /*0a90*/  ISETP.GE.AND P2, PT, R5, RZ, PT ;  /* 0x000000ff0500720c */ /* 0x000fe20003f46270 */
[----:B------:R-:W-:Y:S01]  /*0aa0*/  IMAD R15, R0, R8, R15 ;  /* 0x00000008000f7224 */ /* 0x000fe200078e020f */
[----:B------:R-:W-:Y:S01]  /*0ab0*/  IABS R11, R5 ;  /* 0x00000005000b7213 */ /* 0x000fe20000000000 */
[----:B------:R-:W-:Y:S01]  /*0ac0*/  IMAD.MOV.U32 R5, RZ, RZ, R2 ;  /* 0x000000ffff057224 */ /* 0x000fe200078e0002 */
[----:B------:R-:W-:Y:S01]  /*0ad0*/  LOP3.LUT R8, R243, 0x4, RZ, 0xfc, !PT ;  /* 0x00000004f3087812 */ /* 0x000fe200078efcff */
[----:B------:R-:W-:Y:S01]  /*0ae0*/  @!P3 IMAD.IADD R4, R4, 0x1, -R9 ;  /* 0x000000010404b824 */ /* 0x000fe200078e0a09 */
[----:B------:R-:W-:Y:S01]  /*0af0*/  ISETP.GT.U32.AND P3, PT, R0, R15, PT ;  /* 0x0000000f0000720c */ /* 0x000fe20003f64070 */
[----:B------:R-:W-:Y:S01]  /*0b00*/  @!P6 IMAD.MOV R6, RZ, RZ, -R6 ;  /* 0x000000ffff06e224 */ /* 0x000fe200078e0a06 */
[----:B------:R-:W-:Y:S01]  /*0b10*/  @!P5 IADD3 R5, -R5, RZ, RZ ;  /* 0x000000ff0505d210 */ /* 0x000fe20007ffe1ff */
[----:B------:R-:W-:Y:S01]  /*0b20*/  IMAD.HI.U32 R2, R244, R11, RZ ;  /* 0x0000000bf4027227 */ /* 0x000fe200078e00ff */
[----:B------:R-:W-:-:S02]  /*0b30*/  ISETP.GE.AND P5, PT, R14, RZ, PT ;  /* 0x000000ff0e00720c */ /* 0x000fc40003fa6270 */
[----:B------:R-:W-:Y:S01]  /*0b40*/  LOP3.LUT R9, R243, 0x6, RZ, 0xfc, !PT ;  /* 0x00000006f3097812 */ /* 0x000fe200078efcff */
[----:B------:R-:W-:Y:S01]  /*0b50*/  @!P4 IMAD.MOV R3, RZ, RZ, -R3 ;  /* 0x000000ffff03c224 */ /* 0x000fe200078e0a03 */
[----:B------:R-:W-:Y:S01]  /*0b60*/  ISETP.GT.U32.AND P4, PT, R0, R7, PT ;  /* 0x000000070000720c */ /* 0x000fe20003f84070 */
[----:B------:R-:W-:Y:S01]  /*0b70*/  IMAD.MOV R10, RZ, RZ, -R2 ;  /* 0x000000ffff0a7224 */ /* 0x000fe200078e0a02 */
[----:B-1----:R-:W-:Y:S02]  /*0b80*/  IABS R13, R8 ;  /* 0x00000008000d7213 */ /* 0x002fe40000000000 */
[----:B------:R-:W-:Y:S01]  /*0b90*/  IABS R17, R9 ;  /* 0x0000000900117213 */ /* 0x000fe20000000000 */
[----:B------:R-:W-:Y:S01]  /*0ba0*/  @!P3 IMAD.IADD R15, R15, 0x1, -R0 ;  /* 0x000000010f0fb824 */ /* 0x000fe200078e0a00 */
[----:B------:R-:W-:Y:S01]  /*0bb0*/  ISETP.GE.AND P0, PT, R8, RZ, PT ;  /* 0x000000ff0800720c */ /* 0x000fe20003f06270 */
[----:B------:R-:W-:Y:S01]  /*0bc0*/  IMAD.HI.U32 R8, R244, R13, RZ ;  /* 0x0000000df4087227 */ /* 0x000fe200078e00ff */
[----:B------:R-:W-:-:S02]  /*0bd0*/  ISETP.GE.AND P6, PT, R9, RZ, PT ;  /* 0x000000ff0900720c */ /* 0x000fc40003fc6270 */
[----:B------:R-:W-:Y:S01]  /*0be0*/  ISETP.NE.AND P3, PT, RZ, c[0x0][0x178], PT ;  /* 0x00005e00ff007a0c */ /* 0x000fe20003f65270 */
[----:B------:R-:W-:Y:S01]  /*0bf0*/  @!P5 IMAD.MOV R4, RZ, RZ, -R4 ;  /* 0x000000ffff04d224 */ /* 0x000fe200078e0a04 */
[----:B------:R-:W-:Y:S01]  /*0c00*/  LOP3.LUT R2, RZ, c[0x0][0x178], RZ, 0x33, !PT ;  /* 0x00005e00ff027a12 */ /* 0x000fe200078e33ff */
[----:B------:R-:W-:Y:S01]  /*0c10*/  @!P4 IMAD.IADD R7, R7, 0x1, -R0 ;  /* 0x000000010707c824 */ /* 0x000fe200078e0a00 */
[----:B------:R-:W-:Y:S01]  /*0c20*/  ISETP.GT.U32.AND P4, PT, R0, R15, PT ;  /* 0x0000000f0000720c */ /* 0x000fe20003f84070 */
[----:B------:R-:W-:Y:S01]  /*0c30*/  IMAD.HI.U32 R9, R244, R17, RZ ;  /* 0x00000011f4097227 */ /* 0x000fe200078e00ff */
[----:B------:R-:W-:Y:S02]  /*0c40*/  SEL R5, R2, R5, !P3 ;  /* 0x0000000502057207 */ /* 0x000fe40005800000 */
[C---:B------:R-:W-:Y:S01]  /*0c50*/  ISETP.GT.U32.AND P5, PT, R0.reuse, R7, PT ;  /* 0x000000070000720c */ /* 0x040fe20003fa4070 */
[----:B------:R-:W-:Y:S01]  /*0c60*/  IMAD.MOV R8, RZ, RZ, -R8 ;  /* 0x000000ffff087224 */ /* 0x000fe200078e0a08 */
[----:B------:R-:W-:Y:S01]  /*0c70*/  IADD3 R12, -R9, RZ, RZ ;  /* 0x000000ff090c7210 */ /* 0x000fe20007ffe1ff */
[C---:B------:R-:W-:Y:S01]  /*0c80*/  IMAD R9, R0.reuse, R10, R11 ;  /* 0x0000000a00097224 */ /* 0x040fe200078e020b */
[----:B------:R-:W-:Y:S01]  /*0c90*/  LOP3.LUT R10, R243, 0xa, RZ, 0xfc, !PT ;  /* 0x0000000af30a7812 */ /* 0x000fe200078efcff */
[----:B------:R-:W-:Y:S01]  /*0ca0*/  IMAD R11, R0, R8, R13 ;  /* 0x00000008000b7224 */ /* 0x000fe200078e020d */
[----:B------:R-:W-:Y:S01]  /*0cb0*/  SEL R8, R2, R3, !P3 ;  /* 0x0000000302087207 */ /* 0x000fe20005800000 */
[----:B------:R-:W-:Y:S01]  /*0cc0*/  IMAD R13, R0, R12, R17 ;  /* 0x0000000c000d7224 */ /* 0x000fe200078e0211 */
[C---:B------:R-:W-:Y:S01]  /*0cd0*/  SEL R3, R2.reuse, R4, !P3 ;  /* 0x0000000402037207 */ /* 0x040fe20005800000 */
[--C-:B------:R-:W-:Y:S01]  /*0ce0*/  @!P4 IMAD.IADD R15, R15, 0x1, -R0.reuse ;  /* 0x000000010f0fc824 */ /* 0x100fe200078e0a00 */
[----:B------:R-:W-:Y:S01]  /*0cf0*/  ISETP.GE.AND P4, PT, R243, RZ, PT ;  /* 0x000000fff300720c */ /* 0x000fe20003f86270 */
[----:B------:R1:W-:Y:S01]  /*0d00*/  STL [R1+0x48], R8 ;  /* 0x0000480801007387 */ /* 0x0003e20000100800 */
[----:B------:R-:W-:Y:S01]  /*0d10*/  SEL R2, R2, R6, !P3 ;  /* 0x0000000602027207 */ /* 0x000fe20005800000 */
[----:B------:R-:W-:Y:S01]  /*0d20*/  @!P5 IMAD.IADD R7, R7, 0x1, -R0 ;  /* 0x000000010707d824 */ /* 0x000fe200078e0a00 */
[C---:B------:R-:W-:Y:S01]  /*0d30*/  ISETP.GT.U32.AND P5, PT, R0.reuse, R11, PT ;  /* 0x0000000b0000720c */ /* 0x040fe20003fa4070 */
[----:B------:R2:W-:Y:S01]  /*0d40*/  STL [R1+0x4c], R5 ;  /* 0x00004c0501007387 */ /* 0x0005e20000100800 */
[----:B------:R-:W-:Y:S01]  /*0d50*/  ISETP.GT.U32.AND P3, PT, R0, R9, PT ;  /* 0x000000090000720c */ /* 0x000fe20003f64070 */
[----:B------:R-:W-:Y:S01]  /*0d60*/  IMAD.MOV.U32 R16, RZ, RZ, R7 ;  /* 0x000000ffff107224 */ /* 0x000fe200078e0007 */
[----:B------:R-:W-:Y:S01]  /*0d70*/  IABS R17, R10 ;  /* 0x0000000a00117213 */ /* 0x000fe20000000000 */
[----:B------:R3:W-:Y:S01]  /*0d80*/  STL [R1+0x50], R3 ;  /* 0x0000500301007387 */ /* 0x0007e20000100800 */
[----:B------:R-:W-:-:S02]  /*0d90*/  LOP3.LUT R12, R243, 0xc, RZ, 0xfc, !PT ;  /* 0x0000000cf30c7812 */ /* 0x000fc400078efcff */
[----:B-1----:R-:W-:Y:S01]  /*0da0*/  LOP3.LUT R8, R243, 0x8, RZ, 0xfc, !PT ;  /* 0x00000008f3087812 */ /* 0x002fe200078efcff */
[----:B------:R1:W-:Y:S01]  /*0db0*/  STL [R1+0x54], R2 ;  /* 0x0000540201007387 */ /* 0x0003e20000100800 */
[----:B------:R-:W-:Y:S01]  /*0dc0*/  @!P4 IMAD.MOV R16, RZ, RZ, -R16 ;  /* 0x000000ffff10c224 */ /* 0x000fe200078e0a10 */
[----:B------:R-:W-:Y:S02]  /*0dd0*/  ISETP.GT.U32.AND P4, PT, R0, R13, PT ;  /* 0x0000000d0000720c */ /* 0x000fe40003f84070 */
[----:B--2---:R-:W-:Y:S01]  /*0de0*/  IABS R5, R8 ;  /* 0x0000000800057213 */ /* 0x004fe20000000000 */
[----:B------:R-:W-:Y:S01]  /*0df0*/  @!P5 IMAD.IADD R11, R11, 0x1, -R0 ;  /* 0x000000010b0bd824 */ /* 0x000fe200078e0a00 */
[----:B------:R-:W-:Y:S01]  /*0e00*/  IABS R6, R12 ;  /* 0x0000000c00067213 */ /* 0x000fe20000000000 */
[----:B---3--:R-:W-:Y:S01]  /*0e10*/  IMAD.HI.U32 R3, R244, R17, RZ ;  /* 0x00000011f4037227 */ /* 0x008fe200078e00ff */
[----:B------:R-:W-:Y:S01]  /*0e20*/  LOP3.LUT R14, R243, 0xe, RZ, 0xfc, !PT ;  /* 0x0000000ef30e7812 */ /* 0x000fe200078efcff */
[----:B------:R2:W-:Y:S01]  /*0e30*/  STL [R1+0x18], R16 ;  /* 0x0000181001007387 */ /* 0x0005e20000100800 */
[----:B------:R-:W-:Y:S01]  /*0e40*/  ISETP.GT.U32.AND P5, PT, R0, R11, PT ;  /* 0x0000000b0000720c */ /* 0x000fe20003fa4070 */
[----:B-1----:R-:W-:Y:S01]  /*0e50*/  IMAD.HI.U32 R2, R244, R5, RZ ;  /* 0x00000005f4027227 */ /* 0x002fe200078e00ff */
[----:B------:R-:W-:-:S02]  /*0e60*/  IADD3 R4, -R3, RZ, RZ ;  /* 0x000000ff03047210 */ /* 0x000fc40007ffe1ff */
[----:B------:R-:W-:Y:S01]  /*0e70*/  IABS R251, R14 ;  /* 0x0000000e00fb7213 */ /* 0x000fe20000000000 */
[----:B------:R-:W-:Y:S01]  /*0e80*/  IMAD.MOV R2, RZ, RZ, -R2 ;  /* 0x000000ffff027224 */ /* 0x000fe200078e0a02 */
[----:B------:R-:W-:Y:S01]  /*0e90*/  IABS R37, R36 ;  /* 0x0000002400257213 */ /* 0x000fe20000000000 */
[--C-:B------:R-:W-:Y:S01]  /*0ea0*/  @!P3 IMAD.IADD R9, R9, 0x1, -R0.reuse ;  /* 0x000000010909b824 */ /* 0x100fe200078e0a00 */
[C---:B------:R-:W-:Y:S01]  /*0eb0*/  LOP3.LUT R38, R243.reuse, 0x4c, RZ, 0xfc, !PT ;  /* 0x0000004cf3267812 */ /* 0x040fe200078efcff */
[C---:B------:R-:W-:Y:S01]  /*0ec0*/  IMAD R3, R0.reuse, R2, R5 ;  /* 0x0000000200037224 */ /* 0x040fe200078e0205 */
[----:B--2---:R-:W-:Y:S01]  /*0ed0*/  LOP3.LUT R16, R243, 0x10, RZ, 0xfc, !PT ;  /* 0x00000010f3107812 */ /* 0x004fe200078efcff */
[C---:B------:R-:W-:Y:S01]  /*0ee0*/  IMAD R5, R0.reuse, R4, R17 ;  /* 0x0000000400057224 */ /* 0x040fe200078e0211 */
[C---:B------:R-:W-:Y:S01]  /*0ef0*/  ISETP.GT.U32.AND P3, PT, R0.reuse, R9, PT ;  /* 0x000000090000720c */ /* 0x040fe20003f64070 */
[--C-:B------:R-:W-:Y:S01]  /*0f00*/  @!P5 IMAD.IADD R11, R11, 0x1, -R0.reuse ;  /* 0x000000010b0bd824 */ /* 0x100fe200078e0a00 */
[----:B------:R-:W-:Y:S01]  /*0f10*/  LOP3.LUT R40, R243, 0x4e, RZ, 0xfc, !PT ;  /* 0x0000004ef3287812 */ /* 0x000fe200078efcff */
[----:B------:R-:W-:Y:S01]  /*0f20*/  IMAD.MOV.U32 R2, RZ, RZ, R15 ;  /* 0x000000ffff027224 */ /* 0x000fe200078e000f */
[----:B------:R-:W-:Y:S01]  /*0f30*/  ISETP.GT.U32.AND P5, PT, R0, R5, PT ;  /* 0x000000050000720c */ /* 0x000fe20003fa4070 */
[----:B------:R-:W-:Y:S01]  /*0f40*/  @!P4 IMAD.IADD R13, R13, 0x1, -R0 ;  /* 0x000000010d0dc824 */ /* 0x000fe200078e0a00 */
[----:B------:R-:W-:Y:S01]  /*0f50*/  IABS R15, R16 ;  /* 0x00000010000f7213 */ /* 0x000fe20000000000 */
[----:B------:R-:W-:Y:S01]  /*0f60*/  IMAD.MOV.U32 R7, RZ, RZ, R6 ;  /* 0x000000ffff077224 */ /* 0x000fe200078e0006 */
[----:B------:R-:W-:Y:S01]  /*0f70*/  @!P1 IADD3 R2, -R2, RZ, RZ ;  /* 0x000000ff02029210 */ /* 0x000fe20007ffe1ff */
[----:B------:R-:W-:Y:S01]  /*0f80*/  IMAD.HI.U32 R6, R244, R251, RZ ;  /* 0x000000fbf4067227 */ /* 0x000fe200078e00ff */
[----:B------:R-:W-:-:S02]  /*0f90*/  ISETP.GT.U32.AND P1, PT, R0, R13, PT ;  /* 0x0000000d0000720c */ /* 0x000fc40003f24070 */
[----:B------:R-:W-:Y:S01]  /*0fa0*/  ISETP.GE.AND P4, PT, R8, RZ, PT ;  /* 0x000000ff0800720c */ /* 0x000fe20003f86270 */
[--C-:B------:R-:W-:Y:S01]  /*0fb0*/  @!P3 IMAD.IADD R9, R9, 0x1, -R0.reuse ;  /* 0x000000010909b824 */ /* 0x100fe200078e0a00 */
[----:B------:R-:W-:Y:S01]  /*0fc0*/  ISETP.GT.U32.AND P3, PT, R0, R3, PT ;  /* 0x000000030000720c */ /* 0x000fe20003f64070 */
[----:B------:R-:W-:Y:S01]  /*0fd0*/  IMAD.HI.U32 R4, R244, R7, RZ ;  /* 0x00000007f4047227 */ /* 0x000fe200078e00ff */
[----:B------:R1:W-:Y:S01]  /*0fe0*/  STL [R1+0x4554], R2 ;  /* 0x0045540201007387 */ /* 0x0003e20000100800 */
[----:B------:R-:W-:Y:S02]  /*0ff0*/  LOP3.LUT R8, R243, 0x14, RZ, 0xfc, !PT ;  /* 0x00000014f3087812 */ /* 0x000fe400078efcff */
[----:B------:R-:W-:Y:S01]  /*1000*/  @!P5 IMAD.IADD R5, R5, 0x1, -R0 ;  /* 0x000000010505d824 */ /* 0x000fe200078e0a00 */
[C---:B------:R-:W-:Y:S01]  /*1010*/  LOP3.LUT R41, R243.reuse, 0x50, RZ, 0xfc, !PT ;  /* 0x00000050f3297812 */ /* 0x040fe200078efcff */
[----:B------:R-:W-:Y:S01]  /*1020*/  IMAD.MOV R4, RZ, RZ, -R4 ;  /* 0x000000ffff047224 */ /* 0x000fe200078e0a04 */
[----:B------:R-:W-:Y:S01]  /*1030*/  LOP3.LUT R42, R243, 0x52, RZ, 0xfc, !PT ;  /* 0x00000052f32a7812 */ /* 0x000fe200078efcff */
[----:B------:R-:W-:Y:S01]  /*1040*/  IMAD.MOV R6, RZ, RZ, -R6 ;  /* 0x000000ffff067224 */ /* 0x000fe200078e0a06 */
[C---:B------:R-:W-:Y:S01]  /*1050*/  ISETP.GT.U32.AND P5, PT, R0.reuse, R5, PT ;  /* 0x000000050000720c */ /* 0x040fe20003fa4070 */
[----:B------:R-:W-:Y:S01]  /*1060*/  IMAD R7, R0, R4, R7 ;  /* 0x0000000400077224 */ /* 0x000fe200078e0207 */
[----:B------:R-:W-:Y:S01]  /*1070*/  @!P1 IADD3 R13, R13, -R0, RZ ;  /* 0x800000000d0d9210 */ /* 0x000fe20007ffe0ff */
[----:B------:R-:W-:Y:S01]  /*1080*/  IMAD.HI.U32 R4, R244, R15, RZ ;  /* 0x0000000ff4047227 */ /* 0x000fe200078e00ff */
[----:B------:R-:W-:-:S02]  /*1090*/  IABS R39, R42 ;  /* 0x0000002a00277213 */ /* 0x000fc40000000000 */
[----:B------:R-:W-:Y:S01]  /*10a0*/  ISETP.GT.U32.AND P1, PT, R0, R7, PT ;  /* 0x000000070000720c */ /* 0x000fe20003f24070 */
[----:B------:R-:W-:Y:S01]  /*10b0*/  @!P3 IMAD.IADD R3, R3, 0x1, -R0 ;  /* 0x000000010303b824 */ /* 0x000fe200078e0a00 */
[----:B------:R-:W-:Y:S01]  /*10c0*/  ISETP.GE.AND P3, PT, R10, RZ, PT ;  /* 0x000000ff0a00720c */ /* 0x000fe20003f66270 */
[----:B------:R-:W-:Y:S01]  /*10d0*/  IMAD.MOV.U32 R18, RZ, RZ, R9 ;  /* 0x000000ffff127224 */ /* 0x000fe200078e0009 */
[----:B------:R-:W-:Y:S01]  /*10e0*/  IABS R9, R8 ;  /* 0x0000000800097213 */ /* 0x000fe20000000000 */
[----:B------:R-:W-:Y:S01]  /*10f0*/  IMAD.MOV R4, RZ, RZ, -R4 ;  /* 0x000000ffff047224 */ /* 0x000fe200078e0a04 */
[----:B------:R-:W-:Y:S01]  /*1100*/  LOP3.LUT R10, R243, 0x16, RZ, 0xfc, !PT ;  /* 0x00000016f30a7812 */ /* 0x000fe200078efcff */
[C---:B------:R-:W-:Y:S01]  /*1110*/  IMAD R251, R0.reuse, R6, R251 ;  /* 0x0000000600fb7224 */ /* 0x040fe200078e02fb */
[----:B------:R-:W-:Y:S01]  /*1120*/  @!P5 IADD3 R5, R5, -R0, RZ ;  /* 0x800000000505d210 */ /* 0x000fe20007ffe0ff */
[----:B-1----:R-:W-:Y:S01]  /*1130*/  IMAD.MOV.U32 R2, RZ, RZ, R13 ;  /* 0x000000ffff027224 */ /* 0x002fe200078e000d */
[----:B------:R-:W-:Y:S01]  /*1140*/  LOP3.LUT R43, R243, 0x56, RZ, 0xfc, !PT ;  /* 0x00000056f32b7812 */ /* 0x000fe200078efcff */
[----:B------:R-:W-:Y:S01]  /*1150*/  @!P2 IMAD.MOV R18, RZ, RZ, -R18 ;  /* 0x000000ffff12a224 */ /* 0x000fe200078e0a12 */
[C---:B------:R-:W-:Y:S01]  /*1160*/  ISETP.GT.U32.AND P2, PT, R0.reuse, R3, PT ;  /* 0x000000030000720c */ /* 0x040fe20003f44070 */
[----:B------:R-:W-:Y:S01]  /*1170*/  IMAD.MOV.U32 R6, RZ, RZ, R11 ;  /* 0x000000ffff067224 */ /* 0x000fe200078e000b */
[----:B------:R-:W-:Y:S01]  /*1180*/  IABS R11, R10 ;  /* 0x0000000a000b7213 */ /* 0x000fe20000000000 */
[C---:B------:R-:W-:Y:S01]  /*1190*/  IMAD R250, R0.reuse, R4, R15 ;  /* 0x0000000400fa7224 */ /* 0x040fe200078e020f */
[----:B------:R-:W-:Y:S01]  /*11a0*/  STL [R1+0x14], R18 ;  /* 0x0000141201007387 */ /* 0x000fe20000100800 */
[----:B------:R-:W-:Y:S01]  /*11b0*/  @!P6 IMAD.MOV R2, RZ, RZ, -R2 ;  /* 0x000000ffff02e224 */ /* 0x000fe200078e0a02 */
[C---:B------:R-:W-:Y:S01]  /*11c0*/  ISETP.GT.U32.AND P6, PT, R0.reuse, R251, PT ;  /* 0x000000fb0000720c */ /* 0x040fe20003fc4070 */
[----:B------:R-:W-:Y:S01]  /*11d0*/  @!P0 IMAD.MOV R6, RZ, RZ, -R6 ;  /* 0x000000ffff068224 */ /* 0x000fe200078e0a06 */
[----:B------:R-:W-:Y:S01]  /*11e0*/  ISETP.GT.U32.AND P5, PT, R0, R250, PT ;  /* 0x000000fa0000720c */ /* 0x000fe20003fa4070 */
[----:B------:R-:W-:Y:S01]  /*11f0*/  @!P1 IMAD.IADD R7, R7, 0x1, -R0 ;  /* 0x0000000107079824 */ /* 0x000fe200078e0a00 */
[----:B------:R-:W-:-:S02]  /*1200*/  ISETP.GE.AND P0, PT, R12, RZ, PT ;  /* 0x000000ff0c00720c */ /* 0x000fc40003f06270 */
[----:B------:R1:W-:Y:S01]  /*1210*/  STL [R1+0x10], R6 ;  /* 0x0000100601007387 */ /* 0x0003e20000100800 */
[--C-:B------:R-:W-:Y:S01]  /*1220*/  @!P2 IMAD.IADD R3, R3, 0x1, -R0.reuse ;  /* 0x000000010303a824 */ /* 0x100fe200078e0a00 */
[----:B------:R-:W-:Y:S02]  /*1230*/  ISETP.GE.AND P2, PT, R14, RZ, PT ;  /* 0x000000ff0e00720c */ /* 0x000fe40003f46270 */
[----:B------:R2:W-:Y:S01]  /*1240*/  STL [R1+0xc], R2 ;  /* 0x00000c0201007387 */ /* 0x0005e20000100800 */
[----:B------:R-:W-:Y:S02]  /*1250*/  LOP3.LUT R14, R243, 0x1a, RZ, 0xfc, !PT ;  /* 0x0000001af30e7812 */ /* 0x000fe400078efcff */
[--C-:B------:R-:W-:Y:S01]  /*1260*/  @!P6 IMAD.IADD R251, R251, 0x1, -R0.reuse ;  /* 0x00000001fbfbe824 */ /* 0x100fe200078e0a00 */
[----:B------:R-:W-:Y:S01]  /*1270*/  ISETP.GT.U32.AND P6, PT, R0, R7, PT ;  /* 0x000000070000720c */ /* 0x000fe20003fc4070 */
[----:B------:R-:W-:Y:S01]  /*1280*/  @!P5 IMAD.IADD R250, R250, 0x1, -R0 ;  /* 0x00000001fafad824 */ /* 0x000fe200078e0a00 */
[----:B-1----:R-:W-:-:S02]  /*1290*/  LOP3.LUT R6, R243, 0x12, RZ, 0xfc, !PT ;  /* 0x00000012f3067812 */ /* 0x002fc400078efcff */
[----:B------:R-:W-:Y:S02]  /*12a0*/  ISETP.GT.U32.AND P5, PT, R0, R251, PT ;  /* 0x000000fb0000720c */ /* 0x000fe40003fa4070 */
[----:B------:R-:W-:Y:S01]  /*12b0*/  IABS R249, R6 ;  /* 0x0000000600f97213 */ /* 0x000fe20000000000 */
[----:B--2---:R-:W-:Y:S01]  /*12c0*/  IMAD.MOV.U32 R2, RZ, RZ, R3 ;  /* 0x000000ffff027224 */ /* 0x004fe200078e0003 */
[----:B------:R-:W-:Y:S01]  /*12d0*/  ISETP.GE.AND P1, PT, R16, RZ, PT ;  /* 0x000000ff1000720c */ /* 0x000fe20003f26270 */
[C---:B------:R-:W-:Y:S01]  /*12e0*/  IMAD.HI.U32 R3, R244.reuse, R9, RZ ;  /* 0x00000009f4037227 */ /* 0x040fe200078e00ff */
[C---:B------:R-:W-:Y:S02]  /*12f0*/  LOP3.LUT R12, R243.reuse, 0x18, RZ, 0xfc, !PT ;  /* 0x00000018f30c7812 */ /* 0x040fe400078efcff */
[----:B------:R-:W-:Y:S01]  /*1300*/  LOP3.LUT R16, R243, 0x24, RZ, 0xfc, !PT ;  /* 0x00000024f3107812 */ /* 0x000fe200078efcff */
[----:B------:R-:W-:Y:S01]  /*1310*/  IMAD.HI.U32 R4, R244, R249, RZ ;  /* 0x000000f9f4047227 */ /* 0x000fe200078e00ff */
[----:B------:R-:W-:-:S02]  /*1320*/  IADD3 R3, -R3, RZ, RZ ;  /* 0x000000ff03037210 */ /* 0x000fc40007ffe1ff */
[----:B------:R-:W-:Y:S01]  /*1330*/  IABS R13, R12 ;  /* 0x0000000c000d7213 */ /* 0x000fe20000000000 */
[----:B------:R-:W-:Y:S01]  /*1340*/  @!P4 IMAD.MOV R2, RZ, RZ, -R2 ;  /* 0x000000ffff02c224 */ /* 0x000fe200078e0a02 */
[C---:B------:R-:W-:Y:S01]  /*1350*/  ISETP.GT.U32.AND P4, PT, R0.reuse, R250, PT ;  /* 0x000000fa0000720c */ /* 0x040fe20003f84070 */
[----:B------:R-:W-:Y:S01]  /*1360*/  IMAD.MOV R4, RZ, RZ, -R4 ;  /* 0x000000ffff047224 */ /* 0x000fe200078e0a04 */
[----:B------:R-:W-:Y:S01]  /*1370*/  IABS R15, R16 ;  /* 0x00000010000f7213 */ /* 0x000fe20000000000 */
[----:B------:R-:W-:Y:S01]  /*1380*/  @!P6 IMAD.IADD R7, R7, 0x1, -R0 ;  /* 0x000000010707e824 */ /* 0x000fe200078e0a00 */
[----:B------:R1:W-:Y:S01]  /*1390*/  STL [R1+0x8], R2 ;  /* 0x0000080201007387 */ /* 0x0003e20000100800 */
[C---:B------:R-:W-:Y:S01]  /*13a0*/  IMAD R249, R0.reuse, R4, R249 ;  /* 0x0000000400f97224 */ /* 0x040fe200078e02f9 */
[----:B------:R-:W-:Y:S01]  /*13b0*/  LOP3.LUT R18, R243, 0x26, RZ, 0xfc, !PT ;  /* 0x00000026f3127812 */ /* 0x000fe200078efcff */
[----:B------:R-:W-:Y:S01]  /*13c0*/  IMAD R248, R0, R3, R9 ;  /* 0x0000000300f87224 */ /* 0x000fe200078e0209 */
[----:B------:R-:W-:Y:S01]  /*13d0*/  IABS R9, R14 ;  /* 0x0000000e00097213 */ /* 0x000fe20000000000 */
[----:B------:R-:W-:Y:S01]  /*13e0*/  IMAD.HI.U32 R3, R244, R11, RZ ;  /* 0x0000000bf4037227 */ /* 0x000fe200078e00ff */
[----:B------:R-:W-:-:S02]  /*13f0*/  ISETP.GT.U32.AND P6, PT, R0, R249, PT ;  /* 0x000000f90000720c */ /* 0x000fc40003fc4070 */
[----:B------:R-:W-:Y:S01]  /*1400*/  IABS R17, R18 ;  /* 0x0000001200117213 */ /* 0x000fe20000000000 */
[--C-:B------:R-:W-:Y:S01]  /*1410*/  @!P4 IMAD.IADD R250, R250, 0x1, -R0.reuse ;  /* 0x00000001fafac824 */ /* 0x100fe200078e0a00 */
[----:B------:R-:W-:Y:S01]  /*1420*/  ISETP.GT.U32.AND P4, PT, R0, R248, PT ;  /* 0x000000f80000720c */ /* 0x000fe20003f84070 */
[----:B------:R-:W-:Y:S01]  /*1430*/  IMAD.MOV R3, RZ, RZ, -R3 ;  /* 0x000000ffff037224 */ /* 0x000fe200078e0a03 */
[----:B-1----:R-:W-:Y:S01]  /*1440*/  MOV R2, R5 ;  /* 0x0000000500027202 */ /* 0x002fe20000000f00 */
[----:B------:R-:W-:Y:S01]  /*1450*/  @!P5 IMAD.IADD R251, R251, 0x1, -R0 ;  /* 0x00000001fbfbd824 */ /* 0x000fe200078e0a00 */
[----:B------:R-:W-:Y:S01]  /*1460*/  ISETP.GE.AND P5, PT, R6, RZ, PT ;  /* 0x000000ff0600720c */ /* 0x000fe20003fa6270 */
[----:B------:R-:W-:Y:S01]  /*1470*/  IMAD R3, R0, R3, R11 ;  /* 0x0000000300037224 */ /* 0x000fe200078e020b */
[----:B------:R-:W-:Y:S01]  /*1480*/  @!P1 IADD3 R250, -R250, RZ, RZ ;  /* 0x000000fffafa9210 */ /* 0x000fe20007ffe1ff */
[----:B------:R-:W-:Y:S01]  /*1490*/  @!P3 IMAD.MOV R2, RZ, RZ, -R2 ;  /* 0x000000ffff02b224 */ /* 0x000fe200078e0a02 */
[----:B------:R-:W-:Y:S01]  /*14a0*/  ISETP.GE.AND P1, PT, R10, RZ, PT ;  /* 0x000000ff0a00720c */ /* 0x000fe20003f26270 */
[--C-:B------:R-:W-:Y:S01]  /*14b0*/  @!P6 IMAD.IADD R249, R249, 0x1, -R0.reuse ;  /* 0x00000001f9f9e824 */ /* 0x100fe200078e0a00 */
[----:B------:R-:W-:Y:S01]  /*14c0*/  ISETP.GE.AND P6, PT, R8, RZ, PT ;  /* 0x000000ff0800720c */ /* 0x000fe20003fc6270 */
[----:B------:R-:W-:Y:S01]  /*14d0*/  IMAD.MOV.U32 R252, RZ, RZ, R7 ;  /* 0x000000fffffc7224 */ /* 0x000fe200078e0007 */
[C---:B------:R-:W-:Y:S01]  /*14e0*/  LOP3.LUT R8, R243.reuse, 0x1c, RZ, 0xfc, !PT ;  /* 0x0000001cf3087812 */ /* 0x040fe200078efcff */
[----:B------:R-:W-:Y:S01]  /*14f0*/  @!P4 IMAD.IADD R248, R248, 0x1, -R0 ;  /* 0x00000001f8f8c824 */ /* 0x000fe200078e0a00 */
[----:B------:R-:W-:Y:S01]  /*1500*/  ISETP.GT.U32.AND P3, PT, R0, R249, PT ;  /* 0x000000f90000720c */ /* 0x000fe20003f64070 */
[----:B------:R-:W-:Y:S01]  /*1510*/  IMAD.HI.U32 R5, R244, R9, RZ ;  /* 0x00000009f4057227 */ /* 0x000fe200078e00ff */
[----:B------:R-:W-:Y:S01]  /*1520*/  IABS R6, R8 ;  /* 0x0000000800067213 */ /* 0x000fe20000000000 */
[----:B------:R-:W-:Y:S01]  /*1530*/  STL [R1+0x4], R2 ;  /* 0x0000040201007387 */ /* 0x000fe20000100800 */
[C---:B------:R-:W-:Y:S01]  /*1540*/  ISETP.GT.U32.AND P4, PT, R0.reuse, R248, PT ;  /* 0x000000f80000720c */ /* 0x040fe20003f84070 */
[----:B------:R-:W-:Y:S01]  /*1550*/  @!P0 IMAD.MOV R252, RZ, RZ, -R252 ;  /* 0x000000fffffc8224 */ /* 0x000fe200078e0afc */
[----:B------:R-:W-:Y:S01]  /*1560*/  ISETP.GT.U32.AND P0, PT, R0, R3, PT ;  /* 0x000000030000720c */ /* 0x000fe20003f04070 */
[----:B------:R-:W-:Y:S01]  /*1570*/  IMAD.MOV.U32 R7, RZ, RZ, R6 ;  /* 0x000000ffff077224 */ /* 0x000fe200078e0006 */
[C---:B------:R-:W-:Y:S01]  /*1580*/  LOP3.LUT R10, R243.reuse, 0x1e, RZ, 0xfc, !PT ;  /* 0x0000001ef30a7812 */ /* 0x040fe200078efcff */
[----:B------:R-:W-:Y:S01]  /*1590*/  IMAD.MOV R5, RZ, RZ, -R5 ;  /* 0x000000ffff057224 */ /* 0x000fe200078e0a05 */
[C---:B------:R-:W-:Y:S01]  /*15a0*/  LOP3.LUT R44, R243.reuse, 0x62, RZ, 0xfc, !PT ;  /* 0x00000062f32c7812 */ /* 0x040fe200078efcff */
[----:B------:R-:W-:Y:S01]  /*15b0*/  IMAD.HI.U32 R6, R244, R7, RZ ;  /* 0x00000007f4067227 */ /* 0x000fe200078e00ff */
[----:B------:R-:W-:Y:S01]  /*15c0*/  LOP3.LUT R46, R243, 0x64, RZ, 0xfc, !PT ;  /* 0x00000064f32e7812 */ /* 0x000fe200078efcff */
[----:B------:R1:W-:Y:S01]  /*15d0*/  STL [R1+0x4548], R252 ;  /* 0x004548fc01007387 */ /* 0x0003e20000100800 */
[----:B------:R-:W-:Y:S01]  /*15e0*/  IABS R47, R44 ;  /* 0x0000002c002f7213 */ /* 0x000fe20000000000 */
[----:B------:R-:W-:Y:S01]  /*15f0*/  @!P3 IMAD.IADD R249, R249, 0x1, -R0 ;  /* 0x00000001f9f9b824 */ /* 0x000fe200078e0a00 */
[----:B------:R-:W-:Y:S01]  /*1600*/  ISETP.GE.AND P3, PT, R12, RZ, PT ;  /* 0x000000ff0c00720c */ /* 0x000fe20003f66270 */
[----:B------:R-:W-:Y:S01]  /*1610*/  IMAD.MOV R6, RZ, RZ, -R6 ;  /* 0x000000ffff067224 */ /* 0x000fe200078e0a06 */
[----:B------:R-:W-:Y:S01]  /*1620*/  LOP3.LUT R12, R243, 0x20, RZ, 0xfc, !PT ;  /* 0x00000020f30c7812 */ /* 0x000fe200078efcff */
[----:B------:R-:W-:Y:S01]  /*1630*/  IMAD R5, R0, R5, R9 ;  /* 0x0000000500057224 */ /* 0x000fe200078e0209 */
[----:B------:R-:W-:Y:S01]  /*1640*/  @!P5 IADD3 R249, -R249, RZ, RZ ;  /* 0x000000fff9f9d210 */ /* 0x000fe20007ffe1ff */
[--C-:B------:R-:W-:Y:S01]  /*1650*/  @!P4 IMAD.IADD R248, R248, 0x1, -R0.reuse ;  /* 0x00000001f8f8c824 */ /* 0x100fe200078e0a00 */
[----:B------:R-:W-:Y:S01]  /*1660*/  IABS R9, R10 ;  /* 0x0000000a00097213 */ /* 0x000fe20000000000 */
[C---:B------:R-:W-:Y:S01]  /*1670*/  IMAD R6, R0.reuse, R6, R7 ;  /* 0x0000000600067224 */ /* 0x040fe200078e0207 */
[C---:B------:R-:W-:Y:S01]  /*1680*/  ISETP.GT.U32.AND P5, PT, R0.reuse, R5, PT ;  /* 0x000000050000720c */ /* 0x040fe20003fa4070 */
[----:B------:R-:W-:Y:S01]  /*1690*/  @!P0 IMAD.IADD R3, R3, 0x1, -R0 ;  /* 0x0000000103038824 */ /* 0x000fe200078e0a00 */
[----:B------:R-:W-:Y:S01]  /*16a0*/  IABS R11, R12 ;  /* 0x0000000c000b7213 */ /* 0x000fe20000000000 */
[----:B------:R-:W-:Y:S01]  /*16b0*/  @!P6 IMAD.MOV R248, RZ, RZ, -R248 ;  /* 0x000000fffff8e224 */ /* 0x000fe200078e0af8 */
[----:B------:R-:W-:Y:S01]  /*16c0*/  ISETP.GT.U32.AND P6, PT, R0, R6, PT ;  /* 0x000000060000720c */ /* 0x000fe20003fc4070 */
[----:B------:R-:W-:Y:S01]  /*16d0*/  IMAD.HI.U32 R4, R244, R13, RZ ;  /* 0x0000000df4047227 */ /* 0x000fe200078e00ff */
[----:B------:R-:W-:-:S02]  /*16e0*/  ISETP.GT.U32.AND P0, PT, R0, R3, PT ;  /* 0x000000030000720c */ /* 0x000fc40003f04070 */
[----:B------:R-:W-:Y:S01]  /*16f0*/  ISETP.GE.AND P4, PT, R14, RZ, PT ;  /* 0x000000ff0e00720c */ /* 0x000fe20003f86270 */
[----:B------:R-:W-:Y:S01]  /*1700*/  IMAD.MOV R4, RZ, RZ, -R4 ;  /* 0x000000ffff047224 */ /* 0x000fe200078e0a04 */
[C---:B------:R-:W-:Y:S01]  /*1710*/  LOP3.LUT R14, R243.reuse, 0x22, RZ, 0xfc, !PT ;  /* 0x00000022f30e7812 */ /* 0x040fe200078efcff */
[----:B------:R-:W-:Y:S01]  /*1720*/  @!P2 IMAD.MOV R251, RZ, RZ, -R251 ;  /* 0x000000fffffba224 */ /* 0x000fe200078e0afb */
[----:B------:R-:W-:Y:S01]  /*1730*/  LOP3.LUT R48, R243, 0x66, RZ, 0xfc, !PT ;  /* 0x00000066f3307812 */ /* 0x000fe200078efcff */
[----:B------:R-:W-:Y:S01]  /*1740*/  IMAD R4, R0, R4, R13 ;  /* 0x0000000400047224 */ /* 0x000fe200078e020d */
[----:B------:R-:W-:Y:S01]  /*1750*/  IABS R13, R14 ;  /* 0x0000000e000d7213 */ /* 0x000fe20000000000 */
[--C-:B------:R-:W-:Y:S01]  /*1760*/  @!P5 IMAD.IADD R5, R5, 0x1, -R0.reuse ;  /* 0x000000010505d824 */ /* 0x100fe200078e0a00 */
[----:B------:R-:W-:Y:S01]  /*1770*/  LOP3.LUT R53, R243, 0x6c, RZ, 0xfc, !PT ;  /* 0x0000006cf3357812 */ /* 0x000fe200078efcff */
[--C-:B------:R-:W-:Y:S01]  /*1780*/  @!P6 IMAD.IADD R6, R6, 0x1, -R0.reuse ;  /* 0x000000010606e824 */ /* 0x100fe200078e0a00 */
[C---:B------:R-:W-:Y:S01]  /*1790*/  ISETP.GT.U32.AND P2, PT, R0.reuse, R4, PT ;  /* 0x000000040000720c */ /* 0x040fe20003f44070 */
[--C-:B------:R-:W-:Y:S01]  /*17a0*/  @!P0 IMAD.IADD R3, R3, 0x1, -R0.reuse ;  /* 0x0000000103038824 */ /* 0x100fe200078e0a00 */
[----:B------:R-:W-:Y:S01]  /*17b0*/  ISETP.GT.U32.AND P5, PT, R0, R5, PT ;  /* 0x000000050000720c */ /* 0x000fe20003fa4070 */
[----:B------:R-:W-:Y:S01]  /*17c0*/  IMAD.HI.U32 R7, R244, R9, RZ ;  /* 0x00000009f4077227 */ /* 0x000fe200078e00ff */
[----:B------:R-:W-:Y:S01]  /*17d0*/  ISETP.GE.AND P0, PT, R8, RZ, PT ;  /* 0x000000ff0800720c */ /* 0x000fe20003f06270 */
[----:B------:R-:W-:Y:S01]  /*17e0*/  STL [R1+0x454c], R251 ;  /* 0x00454cfb01007387 */ /* 0x000fe20000100800 */
[----:B------:R-:W-:Y:S01]  /*17f0*/  ISETP.GT.U32.AND P6, PT, R0, R6, PT ;  /* 0x000000060000720c */ /* 0x000fe20003fc4070 */
[----:B------:R-:W-:Y:S01]  /*1800*/  IMAD.HI.U32 R8, R244, R11, RZ ;  /* 0x0000000bf4087227 */ /* 0x000fe200078e00ff */
[C---:B------:R-:W-:Y:S01]  /*1810*/  LOP3.LUT R50, R243.reuse, 0x68, RZ, 0xfc, !PT ;  /* 0x00000068f3327812 */ /* 0x040fe200078efcff */
[----:B------:R2:W-:Y:S01]  /*1820*/  STL [R1+0x4550], R250 ;  /* 0x004550fa01007387 */ /* 0x0005e20000100800 */
[----:B------:R-:W-:Y:S01]  /*1830*/  IABS R51, R53 ;  /* 0x0000003500337213 */ /* 0x000fe20000000000 */
[----:B------:R-:W-:Y:S01]  /*1840*/  IMAD.MOV R7, RZ, RZ, -R7 ;  /* 0x000000ffff077224 */ /* 0x000fe200078e0a07 */
[----:B------:R-:W-:Y:S01]  /*1850*/  IADD3 R8, -R8, RZ, RZ ;  /* 0x000000ff08087210 */ /* 0x000fe20007ffe1ff */
[--C-:B------:R-:W-:Y:S01]  /*1860*/  @!P2 IMAD.IADD R4, R4, 0x1, -R0.reuse ;  /* 0x000000010404a824 */ /* 0x100fe200078e0a00 */
[C---:B------:R-:W-:Y:S01]  /*1870*/  LOP3.LUT R52, R243.reuse, 0x6a, RZ, 0xfc, !PT ;  /* 0x0000006af3347812 */ /* 0x040fe200078efcff */
[C---:B------:R-:W-:Y:S01]  /*1880*/  IMAD R7, R0.reuse, R7, R9 ;  /* 0x0000000700077224 */ /* 0x040fe200078e0209 */
[----:B------:R-:W-:Y:S01]  /*1890*/  LOP3.LUT R54, R243, 0x6e, RZ, 0xfc, !PT ;  /* 0x0000006ef3367812 */ /* 0x000fe200078efcff */
[C---:B------:R-:W-:Y:S01]  /*18a0*/  IMAD R8, R0.reuse, R8, R11 ;  /* 0x0000000800087224 */ /* 0x040fe200078e020b */
[C---:B------:R-:W-:Y:S01]  /*18b0*/  ISETP.GT.U32.AND P2, PT, R0.reuse, R4, PT ;  /* 0x000000040000720c */ /* 0x040fe20003f44070 */
[--C-:B------:R-:W-:Y:S01]  /*18c0*/  @!P5 IMAD.IADD R5, R5, 0x1, -R0.reuse ;  /* 0x000000010505d824 */ /* 0x100fe200078e0a00 */
[----:B------:R-:W-:Y:S01]  /*18d0*/  ISETP.GT.U32.AND P5, PT, R0, R7, PT ;  /* 0x000000070000720c */ /* 0x000fe20003fa4070 */
[--C-:B------:R-:W-:Y:S01]  /*18e0*/  @!P6 IMAD.IADD R6, R6, 0x1, -R0.reuse ;  /* 0x000000010606e824 */ /* 0x100fe200078e0a00 */
[----:B------:R-:W-:Y:S01]  /*18f0*/  ISETP.GT.U32.AND P6, PT, R0, R8, PT ;  /* 0x000000080000720c */ /* 0x000fe20003fc4070 */
[----:B------:R-:W-:Y:S01]  /*1900*/  @!P1 IMAD.MOV R3, RZ, RZ, -R3 ;  /* 0x000000ffff039224 */ /* 0x000fe200078e0a03 */
[----:B------:R-:W-:Y:S01]  /*1910*/  ISETP.GE.AND P1, PT, R12, RZ, PT ;  /* 0x000000ff0c00720c */ /* 0x000fe20003f26270 */
[----:B------:R-:W-:Y:S01]  /*1920*/  @!P4 IMAD.MOV R5, RZ, RZ, -R5 ;  /* 0x000000ffff05c224 */ /* 0x000fe200078e0a05 */
[----:B------:R-:W-:Y:S01]  /*1930*/  IABS R12, R19 ;  /* 0x00000013000c7213 */ /* 0x000fe20000000000 */
[----:B------:R-:W-:Y:S01]  /*1940*/  IMAD.HI.U32 R9, R244, R13, RZ ;  /* 0x0000000df4097227 */ /* 0x000fe200078e00ff */
[----:B------:R-:W-:Y:S01]  /*1950*/  IABS R49, R52 ;  /* 0x0000003400317213 */ /* 0x000fe20000000000 */
[----:B------:R3:W-:Y:S01]  /*1960*/  STL [R1+0x4558], R249 ;  /* 0x004558f901007387 */ /* 0x0007e20000100800 */
[----:B------:R-:W-:Y:S01]  /*1970*/  LOP3.LUT R56, R243, 0x72, RZ, 0xfc, !PT ;  /* 0x00000072f3387812 */ /* 0x000fe200078efcff */
[--C-:B------:R-:W-:Y:S01]  /*1980*/  @!P2 IMAD.IADD R4, R4, 0x1, -R0.reuse ;  /* 0x000000010404a824 */ /* 0x100fe200078e0a00 */
[----:B------:R-:W-:Y:S01]  /*1990*/  ISETP.GE.AND P2, PT, R10, RZ, PT ;  /* 0x000000ff0a00720c */ /* 0x000fe20003f46270 */
[--C-:B------:R-:W-:Y:S01]  /*19a0*/  @!P5 IMAD.IADD R7, R7, 0x1, -R0.reuse ;  /* 0x000000010707d824 */ /* 0x100fe200078e0a00 */
[C---:B------:R-:W-:Y:S01]  /*19b0*/  LOP3.LUT R58, R243.reuse, 0x74, RZ, 0xfc, !PT ;  /* 0x00000074f33a7812 */ /* 0x040fe200078efcff */
[----:B------:R-:W-:Y:S01]  /*19c0*/  @!P6 IMAD.IADD R8, R8, 0x1, -R0 ;  /* 0x000000010808e824 */ /* 0x000fe200078e0a00 */
[C---:B------:R-:W-:Y:S01]  /*19d0*/  LOP3.LUT R59, R243.reuse, 0x78, RZ, 0xfc, !PT ;  /* 0x00000078f33b7812 */ /* 0x040fe200078efcff */
[----:B------:R-:W-:Y:S01]  /*19e0*/  IMAD.HI.U32 R10, R244, R15, RZ ;  /* 0x0000000ff40a7227 */ /* 0x000fe200078e00ff */
[C---:B------:R-:W-:Y:S01]  /*19f0*/  ISETP.GT.U32.AND P6, PT, R0.reuse, R7, PT ;  /* 0x000000070000720c */ /* 0x040fe20003fc4070 */
[----:B------:R-:W-:Y:S01]  /*1a00*/  STL [R1+0x455c], R248 ;  /* 0x00455cf801007387 */ /* 0x000fe20000100800 */
[----:B------:R-:W-:Y:S01]  /*1a10*/  ISETP.GT.U32.AND P4, PT, R0, R8, PT ;  /* 0x000000080000720c */ /* 0x000fe20003f84070 */
[----:B------:R-:W-:Y:S01]  /*1a20*/  IMAD.MOV R10, RZ, RZ, -R10 ;  /* 0x000000ffff0a7224 */ /* 0x000fe200078e0a0a */
[----:B------:R-:W-:Y:S01]  /*1a30*/  IABS R55, R58 ;  /* 0x0000003a00377213 */ /* 0x000fe20000000000 */
[----:B------:R-:W-:Y:S01]  /*1a40*/  IMAD.HI.U32 R11, R244, R17, RZ ;  /* 0x00000011f40b7227 */ /* 0x000fe200078e00ff */
[C---:B------:R-:W-:Y:S01]  /*1a50*/  LOP3.LUT R61, R243.reuse, 0x80, RZ, 0xfc, !PT ;  /* 0x00000080f33d7812 */ /* 0x040fe200078efcff */
[----:B------:R4:W-:Y:S01]  /*1a60*/  STL [R1+0x4560], R3 ;  /* 0x0045600301007387 */ /* 0x0009e20000100800 */
[----:B------:R-:W-:Y:S01]  /*1a70*/  LOP3.LUT R60, R243, 0x7e, RZ, 0xfc, !PT ;  /* 0x0000007ef33c7812 */ /* 0x000fe200078efcff */
[----:B------:R-:W-:Y:S01]  /*1a80*/  IMAD R10, R0, R10, R15 ;  /* 0x0000000a000a7224 */ /* 0x000fe200078e020f */
[----:B------:R-:W-:Y:S01]  /*1a90*/  IADD3 R11, -R11, RZ, RZ ;  /* 0x000000ff0b0b7210 */ /* 0x000fe20007ffe1ff */
[----:B------:R-:W-:Y:S01]  /*1aa0*/  IMAD.MOV.U32 R15, RZ, RZ, R12 ;  /* 0x000000ffff0f7224 */ /* 0x000fe200078e000c */
[----:B------:R-:W-:Y:S01]  /*1ab0*/  LOP3.LUT R64, R243, 0x8a, RZ, 0xfc, !PT ;  /* 0x0000008af3407812 */ /* 0x000fe200078efcff */
[----:B------:R-:W-:Y:S01]  /*1ac0*/  IMAD.MOV R9, RZ, RZ, -R9 ;  /* 0x000000ffff097224 */ /* 0x000fe200078e0a09 */
[----:B------:R-:W-:Y:S01]  /*1ad0*/  @!P6 IADD3 R7, R7, -R0, RZ ;  /* 0x800000000707e210 */ /* 0x000fe20007ffe0ff */
[----:B------:R-:W-:Y:S01]  /*1ae0*/  IMAD.HI.U32 R12, R244, R15, RZ ;  /* 0x0000000ff40c7227 */ /* 0x000fe200078e00ff */
[----:B------:R-:W-:-:S02]  /*1af0*/  ISETP.GT.U32.AND P6, PT, R0, R10, PT ;  /* 0x0000000a0000720c */ /* 0x000fc40003fc4070 */
[C---:B------:R-:W-:Y:S01]  /*1b00*/  LOP3.LUT R68, R243.reuse, 0x8e, RZ, 0xfc, !PT ;  /* 0x0000008ef3447812 */ /* 0x040fe200078efcff */
[----:B------:R-:W-:Y:S01]  /*1b10*/  IMAD.MOV R12, RZ, RZ, -R12 ;  /* 0x000000ffff0c7224 */ /* 0x000fe200078e0a0c */
[C---:B------:R-:W-:Y:S01]  /*1b20*/  LOP3.LUT R66, R243.reuse, 0x8c, RZ, 0xfc, !PT ;  /* 0x0000008cf3427812 */ /* 0x040fe200078efcff */
[C---:B------:R-:W-:Y:S01]  /*1b30*/  IMAD R9, R0.reuse, R9, R13 ;  /* 0x0000000900097224 */ /* 0x040fe200078e020d */
[----:B------:R-:W-:Y:S01]  /*1b40*/  IABS R13, R20 ;  /* 0x00000014000d7213 */ /* 0x000fe20000000000 */
[----:B------:R-:W-:Y:S01]  /*1b50*/  IMAD R12, R0, R12, R15 ;  /* 0x0000000c000c7224 */ /* 0x000fe200078e020f */
[----:B------:R-:W-:Y:S01]  /*1b60*/  IABS R69, R68 ;  /* 0x0000004400457213 */ /* 0x000fe20000000000 */
[----:B------:R-:W-:Y:S01]  /*1b70*/  @!P4 IMAD.IADD R8, R8, 0x1, -R0 ;  /* 0x000000010808c824 */ /* 0x000fe200078e0a00 */
[----:B------:R-:W-:Y:S01]  /*1b80*/  ISETP.GE.AND P4, PT, R18, RZ, PT ;  /* 0x000000ff1200720c */ /* 0x000fe20003f86270 */
[C---:B------:R-:W-:Y:S01]  /*1b90*/  IMAD R11, R0.reuse, R11, R17 ;  /* 0x0000000b000b7224 */ /* 0x040fe200078e0211 */
[----:B------:R-:W-:Y:S01]  /*1ba0*/  ISETP.GT.U32.AND P5, PT, R0, R9, PT ;  /* 0x000000090000720c */ /* 0x000fe20003fa4070 */
[----:B------:R-:W-:Y:S01]  /*1bb0*/  IMAD.MOV.U32 R17, RZ, RZ, R13 ;  /* 0x000000ffff117224 */ /* 0x000fe200078e000d */
[----:B------:R-:W-:Y:S01]  /*1bc0*/  @!P6 IADD3 R10, R10, -R0, RZ ;  /* 0x800000000a0ae210 */ /* 0x000fe20007ffe0ff */
[----:B------:R-:W-:Y:S01]  /*1bd0*/  @!P1 IMAD.MOV R8, RZ, RZ, -R8 ;  /* 0x000000ffff089224 */ /* 0x000fe200078e0a08 */
[----:B------:R-:W-:Y:S01]  /*1be0*/  ISETP.GT.U32.AND P6, PT, R0, R12, PT ;  /* 0x0000000c0000720c */ /* 0x000fe20003fc4070 */
[----:B------:R-:W-:Y:S01]  /*1bf0*/  IMAD.HI.U32 R13, R244, R17, RZ ;  /* 0x00000011f40d7227 */ /* 0x000fe200078e00ff */
[----:B------:R-:W-:-:S02]  /*1c00*/  LOP3.LUT R18, R243, 0x2c, RZ, 0xfc, !PT ;  /* 0x0000002cf3127812 */ /* 0x000fc400078efcff */
[----:B------:R-:W-:Y:S01]  /*1c10*/  ISETP.GT.U32.AND P1, PT, R0, R10, PT ;  /* 0x0000000a0000720c */ /* 0x000fe20003f24070 */
[----:B------:R-:W-:Y:S01]  /*1c20*/  @!P3 IMAD.MOV R4, RZ, RZ, -R4 ;  /* 0x000000ffff04b224 */ /* 0x000fe200078e0a04 */
[----:B------:R-:W-:Y:S01]  /*1c30*/  IABS R15, R18 ;  /* 0x00000012000f7213 */ /* 0x000fe20000000000 */
[----:B------:R-:W-:Y:S01]  /*1c40*/  IMAD.MOV R13, RZ, RZ, -R13 ;  /* 0x000000ffff0d7224 */ /* 0x000fe200078e0a0d */
[----:B------:R-:W-:Y:S01]  /*1c50*/  ISETP.GE.AND P3, PT, R14, RZ, PT ;  /* 0x000000ff0e00720c */ /* 0x000fe20003f66270 */
[--C-:B------:R-:W-:Y:S01]  /*1c60*/  @!P5 IMAD.IADD R9, R9, 0x1, -R0.reuse ;  /* 0x000000010909d824 */ /* 0x100fe200078e0a00 */
[----:B------:R-:W-:Y:S01]  /*1c70*/  IABS R67, R66 ;  /* 0x0000004200437213 */ /* 0x000fe20000000000 */
[----:B------:R-:W-:Y:S01]  /*1c80*/  IMAD.HI.U32 R14, R244, R15, RZ ;  /* 0x0000000ff40e7227 */ /* 0x000fe200078e00ff */
[C---:B------:R-:W-:Y:S02]  /*1c90*/  LOP3.LUT R70, R243.reuse, 0x90, RZ, 0xfc, !PT ;  /* 0x00000090f3467812 */ /* 0x040fe400078efcff */
[----:B------:R-:W-:Y:S01]  /*1ca0*/  ISETP.GT.U32.AND P5, PT, R0, R9, PT ;  /* 0x000000090000720c */ /* 0x000fe20003fa4070 */
[----:B------:R-:W-:Y:S01]  /*1cb0*/  @!P6 IMAD.IADD R12, R12, 0x1, -R0 ;  /* 0x000000010c0ce824 */ /* 0x000fe200078e0a00 */
[C---:B------:R-:W-:Y:S01]  /*1cc0*/  LOP3.LUT R71, R243.reuse, 0x92, RZ, 0xfc, !PT ;  /* 0x00000092f3477812 */ /* 0x040fe200078efcff */
[----:B------:R-:W-:Y:S01]  /*1cd0*/  @!P2 IMAD.MOV R7, RZ, RZ, -R7 ;  /* 0x000000ffff07a224 */ /* 0x000fe200078e0a07 */
[C---:B------:R-:W-:Y:S01]  /*1ce0*/  ISETP.GT.U32.AND P2, PT, R0.reuse, R11, PT ;  /* 0x0000000b0000720c */ /* 0x040fe20003f44070 */
[C---:B------:R-:W-:Y:S01]  /*1cf0*/  IMAD R13, R0.reuse, R13, R17 ;  /* 0x0000000d000d7224 */ /* 0x040fe200078e0211 */
[----:B------:R-:W-:Y:S01]  /*1d00*/  ISETP.GT.U32.AND P6, PT, R0, R12, PT ;  /* 0x0000000c0000720c */ /* 0x000fe20003fc4070 */
[----:B------:R-:W-:Y:S01]  /*1d10*/  IMAD.MOV R14, RZ, RZ, -R14 ;  /* 0x000000ffff0e7224 */ /* 0x000fe200078e0a0e */
[C---:B------:R-:W-:Y:S01]  /*1d20*/  LOP3.LUT R72, R243.reuse, 0x94, RZ, 0xfc, !PT ;  /* 0x00000094f3487812 */ /* 0x040fe200078efcff */
[--C-:B------:R-:W-:Y:S01]  /*1d30*/  @!P1 IMAD.IADD R10, R10, 0x1, -R0.reuse ;  /* 0x000000010a0a9824 */ /* 0x100fe200078e0a00 */
[C---:B------:R-:W-:Y:S01]  /*1d40*/  ISETP.GT.U32.AND P1, PT, R0.reuse, R13, PT ;  /* 0x0000000d0000720c */ /* 0x040fe20003f24070 */
[----:B------:R-:W-:Y:S01]  /*1d50*/  IMAD R14, R0, R14, R15 ;  /* 0x0000000e000e7224 */ /* 0x000fe200078e020f */
[----:B------:R-:W-:Y:S01]  /*1d60*/  LOP3.LUT R74, R243, 0x9c, RZ, 0xfc, !PT ;  /* 0x0000009cf34a7812 */ /* 0x000fe200078efcff */
[----:B------:R-:W-:Y:S01]  /*1d70*/  @!P5 IMAD.IADD R9, R9, 0x1, -R0 ;  /* 0x000000010909d824 */ /* 0x000fe200078e0a00 */
[----:B------:R-:W-:Y:S01]  /*1d80*/  ISETP.GE.AND P5, PT, R19, RZ, PT ;  /* 0x000000ff1300720c */ /* 0x000fe20003fa6270 */
[----:B------:R-:W-:Y:S01]  /*1d90*/  @!P0 IMAD.MOV R6, RZ, RZ, -R6 ;  /* 0x000000ffff068224 */ /* 0x000fe200078e0a06 */
[----:B------:R-:W-:Y:S01]  /*1da0*/  IABS R19, R22 ;  /* 0x0000001600137213 */ /* 0x000fe20000000000 */
[----:B------:R-:W-:Y:S01]  /*1db0*/  @!P2 IMAD.IADD R11, R11, 0x1, -R0 ;  /* 0x000000010b0ba824 */ /* 0x000fe200078e0a00 */
[----:B------:R-:W-:Y:S01]  /*1dc0*/  ISETP.GE.AND P0, PT, R16, RZ, PT ;  /* 0x000000ff1000720c */ /* 0x000fe20003f06270 */
[----:B------:R-:W-:Y:S01]  /*1dd0*/  IMAD.HI.U32 R17, R244, R23, RZ ;  /* 0x00000017f4117227 */ /* 0x000fe200078e00ff */
[----:B------:R-:W-:-:S02]  /*1de0*/  @!P6 IADD3 R12, R12, -R0, RZ ;  /* 0x800000000c0ce210 */ /* 0x000fc40007ffe0ff */
[C---:B------:R-:W-:Y:S01]  /*1df0*/  ISETP.GT.U32.AND P6, PT, R0.reuse, R14, PT ;  /* 0x0000000e0000720c */ /* 0x040fe20003fc4070 */
[--C-:B------:R-:W-:Y:S01]  /*1e00*/  @!P1 IMAD.IADD R13, R13, 0x1, -R0.reuse ;  /* 0x000000010d0d9824 */ /* 0x100fe200078e0a00 */
[----:B------:R-:W-:Y:S01]  /*1e10*/  ISETP.GT.U32.AND P2, PT, R0, R11, PT ;  /* 0x0000000b0000720c */ /* 0x000fe20003f44070 */
[----:B------:R-:W-:Y:S01]  /*1e20*/  IMAD.HI.U32 R15, R244, R19, RZ ;  /* 0x00000013f40f7227 */ /* 0x000fe200078e00ff */
[----:B------:R-:W-:Y:S02]  /*1e30*/  ISETP.GE.AND P1, PT, R18, RZ, PT ;  /* 0x000000ff1200720c */ /* 0x000fe40003f26270 */
[----:B------:R-:W-:Y:S01]  /*1e40*/  IABS R75, R74 ;  /* 0x0000004a004b7213 */ /* 0x000fe20000000000 */
[----:B------:R-:W-:Y:S01]  /*1e50*/  IMAD.HI.U32 R16, R244, R21, RZ ;  /* 0x00000015f4107227 */ /* 0x000fe200078e00ff */
[C---:B------:R-:W-:Y:S02]  /*1e60*/  LOP3.LUT R76, R243.reuse, 0x9e, RZ, 0xfc, !PT ;  /* 0x0000009ef34c7812 */ /* 0x040fe400078efcff */
[----:B------:R-:W-:Y:S01]  /*1e70*/  @!P0 IADD3 R10, -R10, RZ, RZ ;  /* 0x000000ff0a0a8210 */ /* 0x000fe20007ffe1ff */
[----:B------:R-:W-:Y:S01]  /*1e80*/  IMAD.MOV R17, RZ, RZ, -R17 ;  /* 0x000000ffff117224 */ /* 0x000fe200078e0a11 */
[----:B------:R-:W-:Y:S01]  /*1e90*/  LOP3.LUT R78, R243, 0xa0, RZ, 0xfc, !PT ;  /* 0x000000a0f34e7812 */ /* 0x000fe200078efcff */
[----:B------:R-:W-:Y:S01]  /*1ea0*/  @!P6 IMAD.IADD R14, R14, 0x1, -R0 ;  /* 0x000000010e0ee824 */ /* 0x000fe200078e0a00 */
[C---:B------:R-:W-:Y:S01]  /*1eb0*/  ISETP.GT.U32.AND P6, PT, R0.reuse, R13, PT ;  /* 0x0000000d0000720c */ /* 0x040fe20003fc4070 */
[----:B------:R-:W-:Y:S01]  /*1ec0*/  IMAD.MOV R15, RZ, RZ, -R15 ;  /* 0x000000ffff0f7224 */ /* 0x000fe200078e0a0f */
[----:B------:R-:W-:Y:S01]  /*1ed0*/  IABS R77, R78 ;  /* 0x0000004e004d7213 */ /* 0x000fe20000000000 */
[----:B------:R-:W-:Y:S01]  /*1ee0*/  IMAD.MOV R16, RZ, RZ, -R16 ;  /* 0x000000ffff107224 */ /* 0x000fe200078e0a10 */
[----:B------:R-:W-:Y:S01]  /*1ef0*/  ISETP.GT.U32.AND P0, PT, R0, R14, PT ;  /* 0x0000000e0000720c */ /* 0x000fe20003f04070 */
[--C-:B------:R-:W-:Y:S01]  /*1f00*/  @!P2 IMAD.IADD R11, R11, 0x1, -R0.reuse ;  /* 0x000000010b0ba824 */ /* 0x100fe200078e0a00 */
[----:B------:R-:W-:Y:S01]  /*1f10*/  ISETP.GE.AND P2, PT, R20, RZ, PT ;  /* 0x000000ff1400720c */ /* 0x000fe20003f46270 */
[C---:B------:R-:W-:Y:S01]  /*1f20*/  IMAD R17, R0.reuse, R17, R23 ;  /* 0x0000001100117224 */ /* 0x040fe200078e0217 */
[----:B------:R-:W-:Y:S01]  /*1f30*/  LOP3.LUT R20, R243, 0x34, RZ, 0xfc, !PT ;  /* 0x00000034f3147812 */ /* 0x000fe200078efcff */
[C---:B------:R-:W-:Y:S01]  /*1f40*/  IMAD R15, R0.reuse, R15, R19 ;  /* 0x0000000f000f7224 */ /* 0x040fe200078e0213 */
[----:B------:R-:W-:Y:S01]  /*1f50*/  IABS R23, R26 ;  /* 0x0000001a00177213 */ /* 0x000fe20000000000 */
[C---:B------:R-:W-:Y:S01]  /*1f60*/  IMAD R16, R0.reuse, R16, R21 ;  /* 0x0000001000107224 */ /* 0x040fe200078e0215 */
[----:B------:R-:W-:Y:S01]  /*1f70*/  IABS R21, R20 ;  /* 0x0000001400157213 */ /* 0x000fe20000000000 */
[----:B------:R-:W-:Y:S01]  /*1f80*/  @!P6 IMAD.IADD R13, R13, 0x1, -R0 ;  /* 0x000000010d0de824 */ /* 0x000fe200078e0a00 */
[C---:B------:R-:W-:Y:S01]  /*1f90*/  ISETP.GT.U32.AND P6, PT, R0.reuse, R17, PT ;  /* 0x000000110000720c */ /* 0x040fe20003fc4070 */
[----:B------:R-:W-:Y:S01]  /*1fa0*/  @!P3 IMAD.MOV R9, RZ, RZ, -R9 ;  /* 0x000000ffff09b224 */ /* 0x000fe200078e0a09 */
[C---:B------:R-:W-:Y:S01]  /*1fb0*/  ISETP.GT.U32.AND P3, PT, R0.reuse, R15, PT ;  /* 0x0000000f0000720c */ /* 0x040fe20003f64070 */
[----:B------:R-:W-:Y:S01]  /*1fc0*/  @!P4 IMAD.MOV R11, RZ, RZ, -R11 ;  /* 0x000000ffff0bc224 */ /* 0x000fe200078e0a0b */
[----:B------:R-:W-:Y:S01]  /*1fd0*/  ISETP.GT.U32.AND P4, PT, R0, R16, PT ;  /* 0x000000100000720c */ /* 0x000fe20003f84070 */
[----:B------:R-:W-:Y:S01]  /*1fe0*/  IMAD.HI.U32 R18, R244, R21, RZ ;  /* 0x00000015f4127227 */ /* 0x000fe200078e00ff */
[----:B------:R-:W-:-:S02]  /*1ff0*/  LOP3.LUT R80, R243, 0xa2, RZ, 0xfc, !PT ;  /* 0x000000a2f3507812 */ /* 0x000fc400078efcff */
[----:B------:R-:W-:Y:S01]  /*2000*/  LOP3.LUT R82, R243, 0xa4, RZ, 0xfc, !PT ;  /* 0x000000a4f3527812 */ /* 0x000fe200078efcff */
[----:B------:R-:W-:Y:S01]  /*2010*/  IMAD.MOV R18, RZ, RZ, -R18 ;  /* 0x000000ffff127224 */ /* 0x000fe200078e0a12 */
[----:B------:R-:W-:Y:S01]  /*2020*/  IABS R79, R80 ;  /* 0x00000050004f7213 */ /* 0x000fe20000000000 */
[--C-:B------:R-:W-:Y:S01]  /*2030*/  @!P0 IMAD.IADD R14, R14, 0x1, -R0.reuse ;  /* 0x000000010e0e8824 */ /* 0x100fe200078e0a00 */
[----:B------:R-:W-:Y:S01]  /*2040*/  ISETP.GE.AND P0, PT, R24, RZ, PT ;  /* 0x000000ff1800720c */ /* 0x000fe20003f06270 */
[--C-:B------:R-:W-:Y:S01]  /*2050*/  @!P6 IMAD.IADD R17, R17, 0x1, -R0.reuse ;  /* 0x000000011111e824 */ /* 0x100fe200078e0a00 */
[----:B------:R-:W-:Y:S01]  /*2060*/  LOP3.LUT R24, R243, 0x3a, RZ, 0xfc, !PT ;  /* 0x0000003af3187812 */ /* 0x000fe200078efcff */
[----:B------:R-:W-:Y:S01]  /*2070*/  @!P3 IMAD.IADD R15, R15, 0x1, -R0 ;  /* 0x000000010f0fb824 */ /* 0x000fe200078e0a00 */
[----:B------:R-:W-:Y:S01]  /*2080*/  ISETP.GE.AND P3, PT, R25, RZ, PT ;  /* 0x000000ff1900720c */ /* 0x000fe20003f66270 */
[----:B------:R-:W-:Y:S01]  /*2090*/  IMAD R18, R0, R18, R21 ;  /* 0x0000001200127224 */ /* 0x000fe200078e0215 */
[----:B------:R-:W-:Y:S01]  /*20a0*/  @!P4 IADD3 R16, R16, -R0, RZ ;  /* 0x800000001010c210 */ /* 0x000fe20007ffe0ff */
[----:B------:R-:W-:Y:S01]  /*20b0*/  @!P2 IMAD.MOV R13, RZ, RZ, -R13 ;  /* 0x000000ffff0da224 */ /* 0x000fe200078e0a0d */
[C---:B------:R-:W-:Y:S01]  /*20c0*/  ISETP.GT.U32.AND P2, PT, R0.reuse, R17, PT ;  /* 0x000000110000720c */ /* 0x040fe20003f44070 */
[----:B------:R-:W-:Y:S01]  /*20d0*/  @!P1 IMAD.MOV R14, RZ, RZ, -R14 ;  /* 0x000000ffff0e9224 */ /* 0x000fe200078e0a0e */
[----:B------:R-:W-:Y:S01]  /*20e0*/  ISETP.GT.U32.AND P6, PT, R0, R16, PT ;  /* 0x000000100000720c */ /* 0x000fe20003fc4070 */
[----:B------:R-:W-:Y:S01]  /*20f0*/  IMAD.HI.U32 R19, R244, R23, RZ ;  /* 0x00000017f4137227 */ /* 0x000fe200078e00ff */
[----:B------:R-:W-:-:S02]  /*2100*/  ISETP.GT.U32.AND P4, PT, R0, R15, PT ;  /* 0x0000000f0000720c */ /* 0x000fc40003f84070 */
[----:B------:R-:W-:Y:S01]  /*2110*/  ISETP.GT.U32.AND P1, PT, R0, R18, PT ;  /* 0x000000120000720c */ /* 0x000fe20003f24070 */
[----:B------:R-:W-:Y:S01]  /*2120*/  @!P5 IMAD.MOV R12, RZ, RZ, -R12 ;  /* 0x000000ffff0cd224 */ /* 0x000fe200078e0a0c */
[----:B------:R-:W-:Y:S01]  /*2130*/  ISETP.GE.AND P5, PT, R22, RZ, PT ;  /* 0x000000ff1600720c */ /* 0x000fe20003fa6270 */
[----:B------:R-:W-:Y:S01]  /*2140*/  IMAD.MOV R19, RZ, RZ, -R19 ;  /* 0x000000ffff137224 */ /* 0x000fe200078e0a13 */
[----:B------:R-:W-:Y:S01]  /*2150*/  LOP3.LUT R22, R243, 0x38, RZ, 0xfc, !PT ;  /* 0x00000038f3167812 */ /* 0x000fe200078efcff */
[----:B------:R-:W-:Y:S01]  /*2160*/  IMAD.HI.U32 R62, R244, R67, RZ ;  /* 0x00000043f43e7227 */ /* 0x000fe200078e00ff */
[----:B------:R-:W-:Y:S02]  /*2170*/  IABS R25, R24 ;  /* 0x0000001800197213 */ /* 0x000fe40000000000 */
[----:B------:R-:W-:Y:S01]  /*2180*/  @!P2 IADD3 R17, R17, -R0, RZ ;  /* 0x800000001111a210 */ /* 0x000fe20007ffe0ff */
[----:B------:R-:W-:Y:S01]  /*2190*/  IMAD R19, R0, R19, R23 ;  /* 0x0000001300137224 */ /* 0x000fe200078e0217 */
[----:B------:R-:W-:Y:S01]  /*21a0*/  ISETP.GE.AND P2, PT, R26, RZ, PT ;  /* 0x000000ff1a00720c */ /* 0x000fe20003f46270 */
[--C-:B------:R-:W-:Y:S01]  /*21b0*/  @!P6 IMAD.IADD R16, R16, 0x1, -R0.reuse ;  /* 0x000000011010e824 */ /* 0x100fe200078e0a00 */
[----:B------:R-:W-:Y:S01]  /*21c0*/  LOP3.LUT R26, R243, 0x3c, RZ, 0xfc, !PT ;  /* 0x0000003cf31a7812 */ /* 0x000fe200078efcff */
[--C-:B------:R-:W-:Y:S01]  /*21d0*/  @!P4 IMAD.IADD R15, R15, 0x1, -R0.reuse ;  /* 0x000000010f0fc824 */ /* 0x100fe200078e0a00 */
[----:B------:R-:W-:Y:S01]  /*21e0*/  ISETP.GT.U32.AND P6, PT, R0, R19, PT ;  /* 0x000000130000720c */ /* 0x000fe20003fc4070 */
[----:B------:R-:W-:Y:S01]  /*21f0*/  @!P1 IMAD.IADD R18, R18, 0x1, -R0 ;  /* 0x0000000112129824 */ /* 0x000fe200078e0a00 */
[----:B------:R-:W-:Y:S01]  /*2200*/  IABS R27, R26 ;  /* 0x0000001a001b7213 */ /* 0x000fe20000000000 */
[----:B------:R-:W-:Y:S01]  /*2210*/  @!P5 IMAD.MOV R15, RZ, RZ, -R15 ;  /* 0x000000ffff0fd224 */ /* 0x000fe200078e0a0f */
[----:B------:R-:W-:Y:S01]  /*2220*/  IABS R23, R22 ;  /* 0x0000001600177213 */ /* 0x000fe20000000000 */
[----:B------:R-:W-:Y:S01]  /*2230*/  IMAD.HI.U32 R21, R244, R25, RZ ;  /* 0x00000019f4157227 */ /* 0x000fe200078e00ff */
[----:B------:R-:W-:-:S02]  /*2240*/  ISETP.GT.U32.AND P5, PT, R0, R18, PT ;  /* 0x000000120000720c */ /* 0x000fc40003fa4070 */
[----:B------:R-:W-:Y:S01]  /*2250*/  ISETP.GE.AND P4, PT, R20, RZ, PT ;  /* 0x000000ff1400720c */ /* 0x000fe20003f86270 */
[----:B------:R-:W-:Y:S01]  /*2260*/  IMAD.HI.U32 R20, R244, R23, RZ ;  /* 0x00000017f4147227 */ /* 0x000fe200078e00ff */
[----:B------:R-:W-:Y:S02]  /*2270*/  ISETP.GE.AND P1, PT, R22, RZ, PT ;  /* 0x000000ff1600720c */ /* 0x000fe40003f26270 */
[----:B------:R-:W-:Y:S01]  /*2280*/  @!P3 IADD3 R17, -R17, RZ, RZ ;  /* 0x000000ff1111b210 */ /* 0x000fe20007ffe1ff */
[----:B------:R-:W-:Y:S01]  /*2290*/  IMAD.HI.U32 R22, R244, R27, RZ ;  /* 0x0000001bf4167227 */ /* 0x000fe200078e00ff */
[----:B------:R-:W-:Y:S02]  /*22a0*/  ISETP.GE.AND P3, PT, R24, RZ, PT ;  /* 0x000000ff1800720c */ /* 0x000fe40003f66270 */
[----:B------:R-:W-:Y:S01]  /*22b0*/  IADD3 R62, -R62, RZ, RZ ;  /* 0x000000ff3e3e7210 */ /* 0x000fe20007ffe1ff */
[----:B------:R-:W-:Y:S01]  /*22c0*/  @!P6 IMAD.IADD R19, R19, 0x1, -R0 ;  /* 0x000000011313e824 */ /* 0x000fe200078e0a00 */
[C---:B------:R-:W-:Y:S01]  /*22d0*/  LOP3.LUT R84, R243.reuse, 0xa6, RZ, 0xfc, !PT ;  /* 0x000000a6f3547812 */ /* 0x040fe200078efcff */
[----:B------:R-:W-:Y:S01]  /*22e0*/  IMAD.MOV R22, RZ, RZ, -R22 ;  /* 0x000000ffff167224 */ /* 0x000fe200078e0a16 */
[----:B------:R-:W-:Y:S01]  /*22f0*/  IABS R81, R82 ;  /* 0x0000005200517213 */ /* 0x000fe20000000000 */
[----:B------:R-:W-:Y:S01]  /*2300*/  @!P5 IMAD.IADD R18, R18, 0x1, -R0 ;  /* 0x000000011212d824 */ /* 0x000fe200078e0a00 */
[C---:B------:R-:W-:Y:S01]  /*2310*/  ISETP.GT.U32.AND P6, PT, R0.reuse, R19, PT ;  /* 0x000000130000720c */ /* 0x040fe20003fc4070 */
[C---:B------:R-:W-:Y:S01]  /*2320*/  IMAD R22, R0.reuse, R22, R27 ;  /* 0x0000001600167224 */ /* 0x040fe200078e021b */
[----:B------:R-:W-:Y:S01]  /*2330*/  IABS R83, R84 ;  /* 0x0000005400537213 */ /* 0x000fe20000000000 */
[----:B------:R-:W-:Y:S01]  /*2340*/  @!P4 IMAD.MOV R18, RZ, RZ, -R18 ;  /* 0x000000ffff12c224 */ /* 0x000fe200078e0a12 */
[C---:B------:R-:W-:Y:S01]  /*2350*/  LOP3.LUT R86, R243.reuse, 0xaa, RZ, 0xfc, !PT ;  /* 0x000000aaf3567812 */ /* 0x040fe200078efcff */
[----:B------:R-:W-:Y:S01]  /*2360*/  IMAD.MOV R20, RZ, RZ, -R20 ;  /* 0x000000ffff147224 */ /* 0x000fe200078e0a14 */
[C---:B------:R-:W-:Y:S01]  /*2370*/  ISETP.GT.U32.AND P4, PT, R0.reuse, R22, PT ;  /* 0x000000160000720c */ /* 0x040fe20003f84070 */
[----:B------:R-:W-:Y:S01]  /*2380*/  IMAD.MOV R21, RZ, RZ, -R21 ;  /* 0x000000ffff157224 */ /* 0x000fe200078e0a15 */
[C---:B------:R-:W-:Y:S01]  /*2390*/  LOP3.LUT R85, R243.reuse, 0xa8, RZ, 0xfc, !PT ;  /* 0x000000a8f3557812 */ /* 0x040fe200078efcff */
[C---:B------:R-:W-:Y:S01]  /*23a0*/  IMAD R20, R0.reuse, R20, R23 ;  /* 0x0000001400147224 */ /* 0x040fe200078e0217 */
[C---:B------:R-:W-:Y:S01]  /*23b0*/  LOP3.LUT R23, R243.reuse, 0x3e, RZ, 0xfc, !PT ;  /* 0x0000003ef3177812 */ /* 0x040fe200078efcff */
[----:B------:R-:W-:Y:S01]  /*23c0*/  @!P0 IMAD.MOV R16, RZ, RZ, -R16 ;  /* 0x000000ffff108224 */ /* 0x000fe200078e0a10 */
[----:B------:R-:W-:Y:S01]  /*23d0*/  LOP3.LUT R90, R243, 0xba, RZ, 0xfc, !PT ;  /* 0x000000baf35a7812 */ /* 0x000fe200078efcff */
[----:B------:R-:W-:Y:S01]  /*23e0*/  @!P6 IMAD.IADD R19, R19, 0x1, -R0 ;  /* 0x000000011313e824 */ /* 0x000fe200078e0a00 */
[C---:B------:R-:W-:Y:S01]  /*23f0*/  ISETP.GT.U32.AND P0, PT, R0.reuse, R20, PT ;  /* 0x000000140000720c */ /* 0x040fe20003f04070 */
[----:B------:R-:W-:Y:S01]  /*2400*/  IMAD R21, R0, R21, R25 ;  /* 0x0000001500157224 */ /* 0x000fe200078e0219 */
[----:B------:R-:W-:Y:S01]  /*2410*/  ISETP.GE.AND P6, PT, R26, RZ, PT ;  /* 0x000000ff1a00720c */ /* 0x000fe20003fc6270 */
[----:B------:R-:W-:Y:S01]  /*2420*/  IMAD.HI.U32 R25, R244, R31, RZ ;  /* 0x0000001ff4197227 */ /* 0x000fe200078e00ff */
[----:B------:R-:W-:-:S02]  /*2430*/  LOP3.LUT R26, R243, 0x40, RZ, 0xfc, !PT ;  /* 0x00000040f31a7812 */ /* 0x000fc400078efcff */
[----:B------:R-:W-:Y:S01]  /*2440*/  ISETP.GT.U32.AND P5, PT, R0, R21, PT ;  /* 0x000000150000720c */ /* 0x000fe20003fa4070 */
[--C-:B------:R-:W-:Y:S01]  /*2450*/  @!P4 IMAD.IADD R22, R22, 0x1, -R0.reuse ;  /* 0x000000011616c824 */ /* 0x100fe200078e0a00 */
[----:B------:R-:W-:Y:S01]  /*2460*/  IABS R29, R26 ;  /* 0x0000001a001d7213 */ /* 0x000fe20000000000 */
[----:B------:R-:W-:Y:S01]  /*2470*/  IMAD.MOV R25, RZ, RZ, -R25 ;  /* 0x000000ffff197224 */ /* 0x000fe200078e0a19 */
[----:B------:R-:W-:Y:S01]  /*2480*/  IABS R27, R23 ;  /* 0x00000017001b7213 */ /* 0x000fe20000000000 */
[C---:B------:R-:W-:Y:S01]  /*2490*/  IMAD R62, R0.reuse, R62, R67 ;  /* 0x0000003e003e7224 */ /* 0x040fe200078e0243 */
[----:B------:R-:W-:Y:S01]  /*24a0*/  ISETP.GT.U32.AND P4, PT, R0, R22, PT ;  /* 0x000000160000720c */ /* 0x000fe20003f84070 */
[----:B------:R-:W-:Y:S01]  /*24b0*/  IMAD.HI.U32 R24, R244, R29, RZ ;  /* 0x0000001df4187227 */ /* 0x000fe200078e00ff */
[----:B------:R-:W-:Y:S02]  /*24c0*/  @!P2 IADD3 R19, -R19, RZ, RZ ;  /* 0x000000ff1313a210 */ /* 0x000fe40007ffe1ff */
[----:B------:R-:W-:Y:S01]  /*24d0*/  ISETP.GE.AND P2, PT, R23, RZ, PT ;  /* 0x000000ff1700720c */ /* 0x000fe20003f46270 */
[----:B------:R-:W-:Y:S01]  /*24e0*/  @!P0 IMAD.IADD R20, R20, 0x1, -R0 ;  /* 0x0000000114148824 */ /* 0x000fe200078e0a00 */
[----:B------:R-:W-:Y:S01]  /*24f0*/  IABS R67, R71 ;  /* 0x0000004700437213 */ /* 0x000fe20000000000 */
[----:B------:R-:W-:Y:S01]  /*2500*/  IMAD.MOV R24, RZ, RZ, -R24 ;  /* 0x000000ffff187224 */ /* 0x000fe200078e0a18 */
[----:B------:R-:W-:Y:S01]  /*2510*/  LOP3.LUT R88, R243, 0xb8, RZ, 0xfc, !PT ;  /* 0x000000b8f3587812 */ /* 0x000fe200078efcff */
[--C-:B------:R-:W-:Y:S01]  /*2520*/  @!P5 IMAD.IADD R21, R21, 0x1, -R0.reuse ;  /* 0x000000011515d824 */ /* 0x100fe200078e0a00 */
[C---:B------:R-:W-:Y:S01]  /*2530*/  ISETP.GT.U32.AND P0, PT, R0.reuse, R20, PT ;  /* 0x000000140000720c */ /* 0x040fe20003f04070 */
[----:B------:R-:W-:Y:S01]  /*2540*/  IMAD R24, R0, R24, R29 ;  /* 0x0000001800187224 */ /* 0x000fe200078e021d */
[----:B------:R-:W-:Y:S01]  /*2550*/  LOP3.LUT R92, R243, 0xbc, RZ, 0xfc, !PT ;  /* 0x000000bcf35c7812 */ /* 0x000fe200078efcff */
[----:B------:R-:W-:Y:S01]  /*2560*/  @!P4 IMAD.IADD R22, R22, 0x1, -R0 ;  /* 0x000000011616c824 */ /* 0x000fe200078e0a00 */
[----:B------:R-:W-:Y:S01]  /*2570*/  ISETP.GT.U32.AND P5, PT, R0, R21, PT ;  /* 0x000000150000720c */ /* 0x000fe20003fa4070 */
[----:B------:R-:W-:Y:S01]  /*2580*/  IMAD.HI.U32 R23, R244, R27, RZ ;  /* 0x0000001bf4177227 */ /* 0x000fe200078e00ff */
[----:B------:R-:W-:-:S02]  /*2590*/  ISETP.GT.U32.AND P4, PT, R0, R24, PT ;  /* 0x000000180000720c */ /* 0x000fc40003f84070 */
[----:B------:R-:W-:Y:S01]  /*25a0*/  IABS R89, R90 ;  /* 0x0000005a00597213 */ /* 0x000fe20000000000 */
[----:B------:R-:W-:Y:S01]  /*25b0*/  IMAD.MOV R23, RZ, RZ, -R23 ;  /* 0x000000ffff177224 */ /* 0x000fe200078e0a17 */
[----:B------:R-:W-:Y:S01]  /*25c0*/  IABS R91, R92 ;  /* 0x0000005c005b7213 */ /* 0x000fe20000000000 */
[----:B------:R-:W-:Y:S01]  /*25d0*/  IMAD R25, R0, R25, R31 ;  /* 0x0000001900197224 */ /* 0x000fe200078e021f */
[C---:B------:R-:W-:Y:S01]  /*25e0*/  LOP3.LUT R94, R243.reuse, 0xc4, RZ, 0xfc, !PT ;  /* 0x000000c4f35e7812 */ /* 0x040fe200078efcff */
[--C-:B------:R-:W-:Y:S01]  /*25f0*/  @!P0 IMAD.IADD R20, R20, 0x1, -R0.reuse ;  /* 0x0000000114148824 */ /* 0x100fe200078e0a00 */
[----:B------:R-:W-:Y:S01]  /*2600*/  ISETP.GE.AND P0, PT, R26, RZ, PT ;  /* 0x000000ff1a00720c */ /* 0x000fe20003f06270 */
[----:B------:R-:W-:Y:S01]  /*2610*/  IMAD R23, R0, R23, R27 ;  /* 0x0000001700177224 */ /* 0x000fe200078e021b */
[----:B------:R-:W-:Y:S01]  /*2620*/  LOP3.LUT R26, R243, 0x44, RZ, 0xfc, !PT ;  /* 0x00000044f31a7812 */ /* 0x000fe200078efcff */
[--C-:B------:R-:W-:Y:S01]  /*2630*/  @!P5 IMAD.IADD R21, R21, 0x1, -R0.reuse ;  /* 0x000000011515d824 */ /* 0x100fe200078e0a00 */
[----:B------:R-:W-:Y:S01]  /*2640*/  @!P1 IADD3 R20, -R20, RZ, RZ ;  /* 0x000000ff14149210 */ /* 0x000fe20007ffe1ff */
[----:B------:R-:W-:Y:S01]  /*2650*/  @!P4 IMAD.IADD R24, R24, 0x1, -R0 ;  /* 0x000000011818c824 */ /* 0x000fe200078e0a00 */
[----:B------:R-:W-:Y:S01]  /*2660*/  ISETP.GT.U32.AND P1, PT, R0, R23, PT ;  /* 0x000000170000720c */ /* 0x000fe20003f24070 */
[----:B------:R-:W-:Y:S01]  /*2670*/  @!P3 IMAD.MOV R21, RZ, RZ, -R21 ;  /* 0x000000ffff15b224 */ /* 0x000fe200078e0a15 */
[----:B------:R-:W-:Y:S01]  /*2680*/  IABS R31, R26 ;  /* 0x0000001a001f7213 */ /* 0x000fe20000000000 */
[----:B------:R-:W-:Y:S01]  /*2690*/  @!P6 IMAD.MOV R22, RZ, RZ, -R22 ;  /* 0x000000ffff16e224 */ /* 0x000fe200078e0a16 */
[----:B------:R-:W-:Y:S01]  /*26a0*/  ISETP.GE.AND P3, PT, R26, RZ, PT ;  /* 0x000000ff1a00720c */ /* 0x000fe20003f66270 */
[----:B------:R-:W-:Y:S01]  /*26b0*/  IMAD.HI.U32 R27, R244, R33, RZ ;  /* 0x00000021f41b7227 */ /* 0x000fe200078e00ff */
[----:B------:R-:W-:-:S02]  /*26c0*/  ISETP.GT.U32.AND P4, PT, R0, R24, PT ;  /* 0x000000180000720c */ /* 0x000fc40003f84070 */
[----:B------:R-:W-:Y:S01]  /*26d0*/  ISETP.GT.U32.AND P6, PT, R0, R25, PT ;  /* 0x000000190000720c */ /* 0x000fe20003fc4070 */
[----:B------:R-:W-:Y:S01]  /*26e0*/  IMAD.HI.U32 R26, R244, R31, RZ ;  /* 0x0000001ff41a7227 */ /* 0x000fe200078e00ff */
[----:B------:R-:W-:Y:S02]  /*26f0*/  ISETP.GE.AND P5, PT, R28, RZ, PT ;  /* 0x000000ff1c00720c */ /* 0x000fe40003fa6270 */
[----:B------:R-:W-:Y:S01]  /*2700*/  LOP3.LUT R96, R243, 0xc6, RZ, 0xfc, !PT ;  /* 0x000000c6f3607812 */ /* 0x000fe200078efcff */
[----:B------:R-:W-:Y:S01]  /*2710*/  IMAD.MOV R26, RZ, RZ, -R26 ;  /* 0x000000ffff1a7224 */ /* 0x000fe200078e0a1a */
[----:B------:R-:W-:Y:S01]  /*2720*/  IABS R95, R94 ;  /* 0x0000005e005f7213 */ /* 0x000fe20000000000 */
[----:B------:R-:W-:Y:S01]  /*2730*/  IMAD.MOV R27, RZ, RZ, -R27 ;  /* 0x000000ffff1b7224 */ /* 0x000fe200078e0a1b */
[----:B------:R-:W-:Y:S01]  /*2740*/  IABS R97, R96 ;  /* 0x0000006000617213 */ /* 0x000fe20000000000 */
[--C-:B------:R-:W-:Y:S01]  /*2750*/  @!P1 IMAD.IADD R23, R23, 0x1, -R0.reuse ;  /* 0x0000000117179824 */ /* 0x100fe200078e0a00 */
[C---:B------:R-:W-:Y:S01]  /*2760*/  LOP3.LUT R98, R243.reuse, 0xc8, RZ, 0xfc, !PT ;  /* 0x000000c8f3627812 */ /* 0x040fe200078efcff */
[C---:B------:R-:W-:Y:S01]  /*2770*/  IMAD R26, R0.reuse, R26, R31 ;  /* 0x0000001a001a7224 */ /* 0x040fe200078e021f */
[----:B------:R-:W-:Y:S01]  /*2780*/  LOP3.LUT R100, R243, 0xca, RZ, 0xfc, !PT ;  /* 0x000000caf3647812 */ /* 0x000fe200078efcff */
[C---:B------:R-:W-:Y:S01]  /*2790*/  IMAD R27, R0.reuse, R27, R33 ;  /* 0x0000001b001b7224 */ /* 0x040fe200078e0221 */
[----:B------:R-:W-:Y:S01]  /*27a0*/  ISETP.GT.U32.AND P1, PT, R0, R23, PT ;  /* 0x000000170000720c */ /* 0x000fe20003f24070 */
[--C-:B------:R-:W-:Y:S01]  /*27b0*/  @!P4 IMAD.IADD R24, R24, 0x1, -R0.reuse ;  /* 0x000000011818c824 */ /* 0x100fe200078e0a00 */
[C---:B------:R-:W-:Y:S01]  /*27c0*/  ISETP.GT.U32.AND P4, PT, R0.reuse, R26, PT ;  /* 0x0000001a0000720c */ /* 0x040fe20003f84070 */
[----:B------:R-:W-:Y:S01]  /*27d0*/  @!P6 IMAD.IADD R25, R25, 0x1, -R0 ;  /* 0x000000011919e824 */ /* 0x000fe200078e0a00 */
[----:B------:R-:W-:Y:S01]  /*27e0*/  ISETP.GT.U32.AND P6, PT, R0, R27, PT ;  /* 0x0000001b0000720c */ /* 0x000fe20003fc4070 */
[----:B------:R-:W-:Y:S01]  /*27f0*/  IMAD.HI.U32 R28, R244, R35, RZ ;  /* 0x00000023f41c7227 */ /* 0x000fe200078e00ff */
[----:B------:R-:W-:-:S02]  /*2800*/  IABS R33, R38 ;  /* 0x0000002600217213 */ /* 0x000fc40000000000 */
[C---:B------:R-:W-:Y:S01]  /*2810*/  LOP3.LUT R101, R243.reuse, 0xcc, RZ, 0xfc, !PT ;  /* 0x000000ccf3657812 */ /* 0x040fe200078efcff */
[----:B------:R-:W-:Y:S01]  /*2820*/  IMAD.HI.U32 R29, R244, R37, RZ ;  /* 0x00000025f41d7227 */ /* 0x000fe200078e00ff */
[----:B------:R-:W-:Y:S02]  /*2830*/  IADD3 R28, -R28, RZ, RZ ;  /* 0x000000ff1c1c7210 */ /* 0x000fe40007ffe1ff */
[----:B------:R-:W-:Y:S01]  /*2840*/  LOP3.LUT R102, R243, 0xce, RZ, 0xfc, !PT ;  /* 0x000000cef3667812 */ /* 0x000fe200078efcff */
[--C-:B------:R-:W-:Y:S01]  /*2850*/  @!P1 IMAD.IADD R23, R23, 0x1, -R0.reuse ;  /* 0x0000000117179824 */ /* 0x100fe200078e0a00 */
[----:B------:R-:W-:Y:S01]  /*2860*/  ISETP.GE.AND P1, PT, R30, RZ, PT ;  /* 0x000000ff1e00720c */ /* 0x000fe20003f26270 */
[----:B------:R-:W-:Y:S01]  /*2870*/  IMAD R28, R0, R28, R35 ;  /* 0x0000001c001c7224 */ /* 0x000fe200078e0223 */
[----:B------:R-:W-:Y:S01]  /*2880*/  IABS R35, R40 ;  /* 0x0000002800237213 */ /* 0x000fe20000000000 */
[----:B------:R-:W-:Y:S01]  /*2890*/  @!P4 IMAD.IADD R26, R26, 0x1, -R0 ;  /* 0x000000011a1ac824 */ /* 0x000fe200078e0a00 */
[C---:B------:R-:W-:Y:S01]  /*28a0*/  ISETP.GT.U32.AND P4, PT, R0.reuse, R25, PT ;  /* 0x000000190000720c */ /* 0x040fe20003f84070 */
[----:B------:R-:W-:Y:S01]  /*28b0*/  @!P2 IMAD.MOV R23, RZ, RZ, -R23 ;  /* 0x000000ffff17a224 */ /* 0x000fe200078e0a17 */
[----:B------:R-:W-:Y:S01]  /*28c0*/  @!P6 IADD3 R27, R27, -R0, RZ ;  /* 0x800000001b1be210 */ /* 0x000fe20007ffe0ff */
[----:B------:R-:W-:Y:S01]  /*28d0*/  IMAD.MOV R29, RZ, RZ, -R29 ;  /* 0x000000ffff1d7224 */ /* 0x000fe200078e0a1d */
[----:B------:R-:W-:Y:S01]  /*28e0*/  ISETP.GT.U32.AND P2, PT, R0, R26, PT ;  /* 0x0000001a0000720c */ /* 0x000fe20003f44070 */
[----:B------:R-:W-:Y:S01]  /*28f0*/  IMAD.HI.U32 R30, R244, R33, RZ ;  /* 0x00000021f41e7227 */ /* 0x000fe200078e00ff */
[----:B------:R-:W-:-:S02]  /*2900*/  ISETP.GT.U32.AND P6, PT, R0, R27, PT ;  /* 0x0000001b0000720c */ /* 0x000fc40003fc4070 */
[----:B------:R-:W-:Y:S01]  /*2910*/  IABS R99, R101 ;  /* 0x0000006500637213 */ /* 0x000fe20000000000 */
[----:B------:R-:W-:Y:S01]  /*2920*/  IMAD.HI.U32 R31, R244, R35, RZ ;  /* 0x00000023f41f7227 */ /* 0x000fe200078e00ff */
[C---:B------:R-:W-:Y:S02]  /*2930*/  LOP3.LUT R103, R243.reuse, 0xd0, RZ, 0xfc, !PT ;  /* 0x000000d0f3677812 */ /* 0x040fe400078efcff */
[C---:B------:R-:W-:Y:S01]  /*2940*/  LOP3.LUT R104, R243.reuse, 0xd8, RZ, 0xfc, !PT ;  /* 0x000000d8f3687812 */ /* 0x040fe200078efcff */
[C---:B------:R-:W-:Y:S01]  /*2950*/  IMAD R29, R0.reuse, R29, R37 ;  /* 0x0000001d001d7224 */ /* 0x040fe200078e0225 */
[----:B------:R-:W-:Y:S01]  /*2960*/  IABS R37, R41 ;  /* 0x0000002900257213 */ /* 0x000fe20000000000 */
[----:B------:R-:W-:Y:S01]  /*2970*/  IMAD.MOV R30, RZ, RZ, -R30 ;  /* 0x000000ffff1e7224 */ /* 0x000fe200078e0a1e */
[----:B------:R-:W-:Y:S01]  /*2980*/  IABS R105, R104 ;  /* 0x0000006800697213 */ /* 0x000fe20000000000 */
[----:B------:R-:W-:Y:S01]  /*2990*/  IMAD.MOV R31, RZ, RZ, -R31 ;  /* 0x000000ffff1f7224 */ /* 0x000fe200078e0a1f */
[----:B------:R-:W-:Y:S01]  /*29a0*/  LOP3.LUT R106, R243, 0xda, RZ, 0xfc, !PT ;  /* 0x000000daf36a7812 */ /* 0x000fe200078efcff */
[----:B------:R-:W-:Y:S01]  /*29b0*/  @!P0 IMAD.MOV R24, RZ, RZ, -R24 ;  /* 0x000000ffff188224 */ /* 0x000fe200078e0a18 */
[C---:B------:R-:W-:Y:S01]  /*29c0*/  ISETP.GT.U32.AND P0, PT, R0.reuse, R28, PT ;  /* 0x0000001c0000720c */ /* 0x040fe20003f04070 */
[--C-:B------:R-:W-:Y:S01]  /*29d0*/  @!P4 IMAD.IADD R25, R25, 0x1, -R0.reuse ;  /* 0x000000011919c824 */ /* 0x100fe200078e0a00 */
[C---:B------:R-:W-:Y:S01]  /*29e0*/  ISETP.GT.U32.AND P4, PT, R0.reuse, R29, PT ;  /* 0x0000001d0000720c */ /* 0x040fe20003f84070 */
[C---:B------:R-:W-:Y:S01]  /*29f0*/  IMAD R30, R0.reuse, R30, R33 ;  /* 0x0000001e001e7224 */ /* 0x040fe200078e0221 */
[----:B------:R-:W-:Y:S01]  /*2a00*/  LOP3.LUT R108, R243, 0xdc, RZ, 0xfc, !PT ;  /* 0x000000dcf36c7812 */ /* 0x000fe200078efcff */
[----:B------:R-:W-:Y:S01]  /*2a10*/  IMAD R31, R0, R31, R35 ;  /* 0x0000001f001f7224 */ /* 0x000fe200078e0223 */
[----:B------:R-:W-:Y:S01]  /*2a20*/  @!P5 IADD3 R25, -R25, RZ, RZ ;  /* 0x000000ff1919d210 */ /* 0x000fe20007ffe1ff */
[--C-:B------:R-:W-:Y:S01]  /*2a30*/  @!P2 IMAD.IADD R26, R26, 0x1, -R0.reuse ;  /* 0x000000011a1aa824 */ /* 0x100fe200078e0a00 */
[C---:B------:R-:W-:Y:S01]  /*2a40*/  ISETP.GT.U32.AND P2, PT, R0.reuse, R30, PT ;  /* 0x0000001e0000720c */ /* 0x040fe20003f44070 */
[----:B------:R-:W-:Y:S01]  /*2a50*/  @!P6 IMAD.IADD R27, R27, 0x1, -R0 ;  /* 0x000000011b1be824 */ /* 0x000fe200078e0a00 */
[----:B------:R-:W-:Y:S01]  /*2a60*/  ISETP.GT.U32.AND P6, PT, R0, R31, PT ;  /* 0x0000001f0000720c */ /* 0x000fe20003fc4070 */
[----:B------:R-:W-:Y:S01]  /*2a70*/  IMAD.HI.U32 R32, R244, R37, RZ ;  /* 0x00000025f4207227 */ /* 0x000fe200078e00ff */
[----:B------:R-:W-:-:S02]  /*2a80*/  LOP3.LUT R111, R243, 0xe0, RZ, 0xfc, !PT ;  /* 0x000000e0f36f7812 */ /* 0x000fc400078efcff */
[----:B------:R-:W-:Y:S01]  /*2a90*/  LOP3.LUT R110, R243, 0xde, RZ, 0xfc, !PT ;  /* 0x000000def36e7812 */ /* 0x000fe200078efcff */
[--C-:B------:R-:W-:Y:S01]  /*2aa0*/  @!P0 IMAD.IADD R28, R28, 0x1, -R0.reuse ;  /* 0x000000011c1c8824 */ /* 0x100fe200078e0a00 */
[----:B------:R-:W-:Y:S01]  /*2ab0*/  IADD3 R32, -R32, RZ, RZ ;  /* 0x000000ff20207210 */ /* 0x000fe20007ffe1ff */
[--C-:B------:R-:W-:Y:S01]  /*2ac0*/  @!P4 IMAD.IADD R29, R29, 0x1, -R0.reuse ;  /* 0x000000011d1dc824 */ /* 0x100fe200078e0a00 */
[----:B------:R-:W-:Y:S01]  /*2ad0*/  ISETP.GE.AND P4, PT, R36, RZ, PT ;  /* 0x000000ff2400720c */ /* 0x000fe20003f86270 */
[----:B------:R-:W-:Y:S01]  /*2ae0*/  IMAD.HI.U32 R33, R244, R39, RZ ;  /* 0x00000027f4217227 */ /* 0x000fe200078e00ff */
[----:B------:R-:W-:Y:S02]  /*2af0*/  LOP3.LUT R36, R243, 0x54, RZ, 0xfc, !PT ;  /* 0x00000054f3247812 */ /* 0x000fe400078efcff */
[----:B------:R-:W-:Y:S01]  /*2b00*/  ISETP.GE.AND P0, PT, R34, RZ, PT ;  /* 0x000000ff2200720c */ /* 0x000fe20003f06270 */
[--C-:B------:R-:W-:Y:S01]  /*2b10*/  @!P2 IMAD.IADD R30, R30, 0x1, -R0.reuse ;  /* 0x000000011e1ea824 */ /* 0x100fe200078e0a00 */
[C---:B------:R-:W-:Y:S01]  /*2b20*/  ISETP.GT.U32.AND P2, PT, R0.reuse, R28, PT ;  /* 0x0000001c0000720c */ /* 0x040fe20003f44070 */
[----:B------:R-:W-:Y:S01]  /*2b30*/  @!P6 IMAD.IADD R31, R31, 0x1, -R0 ;  /* 0x000000011f1fe824 */ /* 0x000fe200078e0a00 */
[C---:B------:R-:W-:Y:S01]  /*2b40*/  ISETP.GT.U32.AND P6, PT, R0.reuse, R29, PT ;  /* 0x0000001d0000720c */ /* 0x040fe20003fc4070 */
[----:B------:R-:W-:Y:S01]  /*2b50*/  IMAD.MOV R33, RZ, RZ, -R33 ;  /* 0x000000ffff217224 */ /* 0x000fe200078e0a21 */
[C---:B------:R-:W-:Y:S01]  /*2b60*/  ISETP.GT.U32.AND P5, PT, R0.reuse, R30, PT ;  /* 0x0000001e0000720c */ /* 0x040fe20003fa4070 */
[C---:B------:R-:W-:Y:S01]  /*2b70*/  IMAD R32, R0.reuse, R32, R37 ;  /* 0x0000002000207224 */ /* 0x040fe200078e0225 */
[----:B------:R-:W-:Y:S01]  /*2b80*/  IABS R37, R36 ;  /* 0x0000002400257213 */ /* 0x000fe20000000000 */
[C---:B------:R-:W-:Y:S01]  /*2b90*/  IMAD R33, R0.reuse, R33, R39 ;  /* 0x0000002100217224 */ /* 0x040fe200078e0227 */
[----:B------:R-:W-:Y:S01]  /*2ba0*/  IABS R39, R43 ;  /* 0x0000002b00277213 */ /* 0x000fe20000000000 */
[----:B------:R-:W-:Y:S01]  /*2bb0*/  @!P3 IMAD.MOV R26, RZ, RZ, -R26 ;  /* 0x000000ffff1ab224 */ /* 0x000fe200078e0a1a */
[----:B------:R-:W-:Y:S01]  /*2bc0*/  ISETP.GT.U32.AND P3, PT, R0, R31, PT ;  /* 0x0000001f0000720c */ /* 0x000fe20003f64070 */
[----:B------:R-:W-:Y:S01]  /*2bd0*/  IMAD.HI.U32 R34, R244, R37, RZ ;  /* 0x00000025f4227227 */ /* 0x000fe200078e00ff */
[----:B------:R-:W-:-:S02]  /*2be0*/  IABS R109, R111 ;  /* 0x0000006f006d7213 */ /* 0x000fc40000000000 */
[----:B------:R-:W-:Y:S01]  /*2bf0*/  IABS R107, R110 ;  /* 0x0000006e006b7213 */ /* 0x000fe20000000000 */
[--C-:B------:R-:W-:Y:S01]  /*2c00*/  @!P2 IMAD.IADD R28, R28, 0x1, -R0.reuse ;  /* 0x000000011c1ca824 */ /* 0x100fe200078e0a00 */
[----:B------:R-:W-:Y:S01]  /*2c10*/  ISETP.GE.AND P2, PT, R38, RZ, PT ;  /* 0x000000ff2600720c */ /* 0x000fe20003f46270 */
[--C-:B------:R-:W-:Y:S01]  /*2c20*/  @!P6 IMAD.IADD R29, R29, 0x1, -R0.reuse ;  /* 0x000000011d1de824 */ /* 0x100fe200078e0a00 */
[----:B------:R-:W-:Y:S01]  /*2c30*/  ISETP.GT.U32.AND P6, PT, R0, R33, PT ;  /* 0x000000210000720c */ /* 0x000fe20003fc4070 */
[----:B------:R-:W-:Y:S01]  /*2c40*/  @!P5 IMAD.IADD R30, R30, 0x1, -R0 ;  /* 0x000000011e1ed824 */ /* 0x000fe200078e0a00 */
[----:B------:R-:W-:Y:S01]  /*2c50*/  ISETP.GE.AND P5, PT, R40, RZ, PT ;  /* 0x000000ff2800720c */ /* 0x000fe20003fa6270 */
[----:B------:R-:W-:Y:S01]  /*2c60*/  IMAD.HI.U32 R35, R244, R39, RZ ;  /* 0x00000027f4237227 */ /* 0x000fe200078e00ff */
[C---:B------:R-:W-:Y:S02]  /*2c70*/  LOP3.LUT R38, R243.reuse, 0x5c, RZ, 0xfc, !PT ;  /* 0x0000005cf3267812 */ /* 0x040fe400078efcff */
[C---:B------:R-:W-:Y:S01]  /*2c80*/  LOP3.LUT R112, R243.reuse, 0xe2, RZ, 0xfc, !PT ;  /* 0x000000e2f3707812 */ /* 0x040fe200078efcff */
[----:B------:R-:W-:Y:S01]  /*2c90*/  IMAD.MOV R34, RZ, RZ, -R34 ;  /* 0x000000ffff227224 */ /* 0x000fe200078e0a22 */
[----:B------:R-:W-:Y:S01]  /*2ca0*/  IABS R40, R38 ;  /* 0x0000002600287213 */ /* 0x000fe20000000000 */
[----:B------:R-:W-:Y:S01]  /*2cb0*/  IMAD.MOV R35, RZ, RZ, -R35 ;  /* 0x000000ffff237224 */ /* 0x000fe200078e0a23 */
[C---:B------:R-:W-:Y:S01]  /*2cc0*/  LOP3.LUT R118, R243.reuse, 0xf0, RZ, 0xfc, !PT ;  /* 0x000000f0f3767812 */ /* 0x040fe200078efcff */
[C---:B------:R-:W-:Y:S01]  /*2cd0*/  IMAD R34, R0.reuse, R34, R37 ;  /* 0x0000002200227224 */ /* 0x040fe200078e0225 */
[----:B------:R-:W-:Y:S01]  /*2ce0*/  LOP3.LUT R37, R243, 0x5a, RZ, 0xfc, !PT ;  /* 0x0000005af3257812 */ /* 0x000fe200078efcff */
[--C-:B------:R-:W-:Y:S01]  /*2cf0*/  @!P3 IMAD.IADD R31, R31, 0x1, -R0.reuse ;  /* 0x000000011f1fb824 */ /* 0x100fe200078e0a00 */
[----:B------:R-:W-:Y:S01]  /*2d00*/  ISETP.GE.AND P3, PT, R41, RZ, PT ;  /* 0x000000ff2900720c */ /* 0x000fe20003f66270 */
[----:B------:R-:W-:Y:S01]  /*2d10*/  @!P1 IMAD.MOV R27, RZ, RZ, -R27 ;  /* 0x000000ffff1b9224 */ /* 0x000fe200078e0a1b */
[C---:B------:R-:W-:Y:S01]  /*2d20*/  ISETP.GT.U32.AND P1, PT, R0.reuse, R32, PT ;  /* 0x000000200000720c */ /* 0x040fe20003f24070 */
[----:B------:R-:W-:Y:S01]  /*2d30*/  @!P6 IMAD.IADD R33, R33, 0x1, -R0 ;  /* 0x000000012121e824 */ /* 0x000fe200078e0a00 */
[----:B------:R-:W-:Y:S01]  /*2d40*/  @!P5 IADD3 R31, -R31, RZ, RZ ;  /* 0x000000ff1f1fd210 */ /* 0x000fe20007ffe1ff */
[----:B------:R-:W-:Y:S01]  /*2d50*/  IMAD R35, R0, R35, R39 ;  /* 0x0000002300237224 */ /* 0x000fe200078e0227 */
[----:B------:R-:W-:Y:S01]  /*2d60*/  ISETP.GE.AND P6, PT, R36, RZ, PT ;  /* 0x000000ff2400720c */ /* 0x000fe20003fc6270 */
[----:B------:R-:W-:Y:S01]  /*2d70*/  @!P2 IMAD.MOV R30, RZ, RZ, -R30 ;  /* 0x000000ffff1ea224 */ /* 0x000fe200078e0a1e */
[C---:B------:R-:W-:Y:S01]  /*2d80*/  ISETP.GT.U32.AND P2, PT, R0.reuse, R34, PT ;  /* 0x000000220000720c */ /* 0x040fe20003f44070 */
[----:B------:R-:W-:Y:S01]  /*2d90*/  @!P4 IMAD.MOV R29, RZ, RZ, -R29 ;  /* 0x000000ffff1dc224 */ /* 0x000fe200078e0a1d */
[C---:B------:R-:W-:Y:S01]  /*2da0*/  ISETP.GT.U32.AND P4, PT, R0.reuse, R33, PT ;  /* 0x000000210000720c */ /* 0x040fe20003f84070 */
[----:B------:R-:W-:Y:S01]  /*2db0*/  @!P0 IMAD.MOV R28, RZ, RZ, -R28 ;  /* 0x000000ffff1c8224 */ /* 0x000fe200078e0a1c */
[----:B------:R-:W-:-:S02]  /*2dc0*/  ISETP.GT.U32.AND P5, PT, R0, R35, PT ;  /* 0x000000230000720c */ /* 0x000fc40003fa4070 */
[----:B------:R-:W-:Y:S02]  /*2dd0*/  LOP3.LUT R36, R243, 0x58, RZ, 0xfc, !PT ;  /* 0x00000058f3247812 */ /* 0x000fe400078efcff */
[----:B------:R-:W-:Y:S02]  /*2de0*/  @!P1 IADD3 R32, R32, -R0, RZ ;  /* 0x8000000020209210 */ /* 0x000fe40007ffe0ff */
[----:B------:R-:W-:Y:S02]  /*2df0*/  IABS R39, R36 ;  /* 0x0000002400277213 */ /* 0x000fe40000000000 */
[----:B------:R-:W-:Y:S01]  /*2e00*/  ISETP.GT.U32.AND P0, PT, R0, R32, PT ;  /* 0x000000200000720c */ /* 0x000fe20003f04070 */
[--C-:B------:R-:W-:Y:S01]  /*2e10*/  @!P2 IMAD.IADD R34, R34, 0x1, -R0.reuse ;  /* 0x000000012222a824 */ /* 0x100fe200078e0a00 */
[----:B------:R-:W-:Y:S01]  /*2e20*/  IABS R41, R37 ;  /* 0x0000002500297213 */ /* 0x000fe20000000000 */
[--C-:B------:R-:W-:Y:S01]  /*2e30*/  @!P4 IMAD.IADD R33, R33, 0x1, -R0.reuse ;  /* 0x000000012121c824 */ /* 0x100fe200078e0a00 */
[----:B------:R-:W-:Y:S01]  /*2e40*/  ISETP.GE.AND P4, PT, R36, RZ, PT ;  /* 0x000000ff2400720c */ /* 0x000fe20003f86270 */
[----:B------:R-:W-:Y:S01]  /*2e50*/  @!P5 IMAD.IADD R35, R35, 0x1, -R0 ;  /* 0x000000012323d824 */ /* 0x000fe200078e0a00 */
[----:B------:R-:W-:Y:S01]  /*2e60*/  ISETP.GT.U32.AND P5, PT, R0, R34, PT ;  /* 0x000000220000720c */ /* 0x000fe20003fa4070 */
[----:B------:R-:W-:Y:S01]  /*2e70*/  IMAD.HI.U32 R36, R244, R39, RZ ;  /* 0x00000027f4247227 */ /* 0x000fe200078e00ff */
[----:B------:R-:W-:-:S02]  /*2e80*/  ISETP.GE.AND P2, PT, R37, RZ, PT ;  /* 0x000000ff2500720c */ /* 0x000fc40003f46270 */
[----:B------:R-:W-:Y:S01]  /*2e90*/  ISETP.GE.AND P1, PT, R42, RZ, PT ;  /* 0x000000ff2a00720c */ /* 0x000fe20003f26270 */
[----:B------:R-:W-:Y:S01]  /*2ea0*/  IMAD.MOV R36, RZ, RZ, -R36 ;  /* 0x000000ffff247224 */ /* 0x000fe200078e0a24 */
[C---:B------:R-:W-:Y:S01]  /*2eb0*/  LOP3.LUT R116, R243.reuse, 0xee, RZ, 0xfc, !PT ;  /* 0x000000eef3747812 */ /* 0x040fe200078efcff */
[----:B------:R-:W-:Y:S01]  /*2ec0*/  IMAD.HI.U32 R37, R244, R41, RZ ;  /* 0x00000029f4257227 */ /* 0x000fe200078e00ff */
[C---:B------:R-:W-:Y:S02]  /*2ed0*/  LOP3.LUT R120, R243.reuse, 0xf2, RZ, 0xfc, !PT ;  /* 0x000000f2f3787812 */ /* 0x040fe400078efcff */
[----:B------:R-:W-:Y:S01]  /*2ee0*/  LOP3.LUT R121, R243, 0xf4, RZ, 0xfc, !PT ;  /* 0x000000f4f3797812 */ /* 0x000fe200078efcff */
[----:B------:R-:W-:Y:S01]  /*2ef0*/  IMAD R36, R0, R36, R39 ;  /* 0x0000002400247224 */ /* 0x000fe200078e0227 */
[----:B------:R-:W-:Y:S01]  /*2f00*/  IADD3 R37, -R37, RZ, RZ ;  /* 0x000000ff25257210 */ /* 0x000fe20007ffe1ff */
[--C-:B------:R-:W-:Y:S01]  /*2f10*/  @!P0 IMAD.IADD R32, R32, 0x1, -R0.reuse ;  /* 0x0000000120208824 */ /* 0x100fe200078e0a00 */
[----:B------:R-:W-:Y:S01]  /*2f20*/  ISETP.GE.AND P0, PT, R43, RZ, PT ;  /* 0x000000ff2b00720c */ /* 0x000fe20003f06270 */
[----:B------:R-:W-:Y:S01]  /*2f30*/  @!P5 IMAD.IADD R34, R34, 0x1, -R0 ;  /* 0x000000012222d824 */ /* 0x000fe200078e0a00 */
[C---:B------:R-:W-:Y:S01]  /*2f40*/  ISETP.GT.U32.AND P5, PT, R0.reuse, R36, PT ;  /* 0x000000240000720c */ /* 0x040fe20003fa4070 */
[----:B------:R-:W-:Y:S01]  /*2f50*/  @!P3 IMAD.MOV R32, RZ, RZ, -R32 ;  /* 0x000000ffff20b224 */ /* 0x000fe200078e0a20 */
[C---:B------:R-:W-:Y:S01]  /*2f60*/  ISETP.GT.U32.AND P3, PT, R0.reuse, R35, PT ;  /* 0x000000230000720c */ /* 0x040fe20003f64070 */
[C---:B------:R-:W-:Y:S01]  /*2f70*/  IMAD R37, R0.reuse, R37, R41 ;  /* 0x0000002500257224 */ /* 0x040fe200078e0229 */
[----:B------:R-:W-:Y:S01]  /*2f80*/  IABS R114, R120 ;  /* 0x0000007800727213 */ /* 0x000fe20000000000 */
[----:B------:R-:W-:Y:S01]  /*2f90*/  @!P6 IMAD.MOV R34, RZ, RZ, -R34 ;  /* 0x000000ffff22e224 */ /* 0x000fe200078e0a22 */
[----:B------:R-:W-:Y:S01]  /*2fa0*/  LOP3.LUT R122, R243, 0xf6, RZ, 0xfc, !PT ;  /* 0x000000f6f37a7812 */ /* 0x000fe200078efcff */
[----:B------:R-:W-:Y:S01]  /*2fb0*/  @!P1 IMAD.MOV R33, RZ, RZ, -R33 ;  /* 0x000000ffff219224 */ /* 0x000fe200078e0a21 */
[----:B------:R-:W-:Y:S01]  /*2fc0*/  ISETP.GT.U32.AND P6, PT, R0, R37, PT ;  /* 0x000000250000720c */ /* 0x000fe20003fc4070 */
[----:B------:R-:W-:Y:S01]  /*2fd0*/  IMAD.MOV.U32 R41, RZ, RZ, R40 ;  /* 0x000000ffff297224 */ /* 0x000fe200078e0028 */
[----:B------:R-:W-:-:S02]  /*2fe0*/  ISETP.GE.AND P1, PT, R38, RZ, PT ;  /* 0x000000ff2600720c */ /* 0x000fc40003f26270 */
[----:B------:R-:W-:Y:S02]  /*2ff0*/  LOP3.LUT R38, R243, 0x5e, RZ, 0xfc, !PT ;  /* 0x0000005ef3267812 */ /* 0x000fe400078efcff */
[----:B------:R-:W-:Y:S01]  /*3000*/  @!P5 IADD3 R36, R36, -R0, RZ ;  /* 0x800000002424d210 */ /* 0x000fe20007ffe0ff */
[----:B------:R-:W-:Y:S01]  /*3010*/  @!P3 IMAD.IADD R35, R35, 0x1, -R0 ;  /* 0x000000012323b824 */ /* 0x000fe200078e0a00 */
[----:B------:R-:W-:Y:S02]  /*3020*/  ISETP.GE.AND P3, PT, R38, RZ, PT ;  /* 0x000000ff2600720c */ /* 0x000fe40003f66270 */
[----:B------:R-:W-:Y:S01]  /*3030*/  IABS R43, R38 ;  /* 0x00000026002b7213 */ /* 0x000fe20000000000 */
[----:B------:R-:W-:Y:S01]  /*3040*/  IMAD.HI.U32 R38, R244, R41, RZ ;  /* 0x00000029f4267227 */ /* 0x000fe200078e00ff */
[----:B------:R-:W-:Y:S02]  /*3050*/  ISETP.GT.U32.AND P5, PT, R0, R36, PT ;  /* 0x000000240000720c */ /* 0x000fe40003fa4070 */
[----:B------:R-:W-:Y:S01]  /*3060*/  LOP3.LUT R40, R243, 0x60, RZ, 0xfc, !PT ;  /* 0x00000060f3287812 */ /* 0x000fe200078efcff */
[----:B------:R-:W-:Y:S01]  /*3070*/  IMAD.MOV R38, RZ, RZ, -R38 ;  /* 0x000000ffff267224 */ /* 0x000fe200078e0a26 */
[----:B------:R-:W-:Y:S01]  /*3080*/  IABS R119, R122 ;  /* 0x0000007a00777213 */ /* 0x000fe20000000000 */
[----:B------:R-:W-:Y:S01]  /*3090*/  @!P6 IMAD.IADD R37, R37, 0x1, -R0 ;  /* 0x000000012525e824 */ /* 0x000fe200078e0a00 */
[----:B------:R-:W-:Y:S01]  /*30a0*/  IABS R45, R40 ;  /* 0x00000028002d7213 */ /* 0x000fe20000000000 */
[----:B------:R-:W-:Y:S01]  /*30b0*/  @!P0 IMAD.MOV R35, RZ, RZ, -R35 ;  /* 0x000000ffff238224 */ /* 0x000fe200078e0a23 */
[----:B------:R-:W-:Y:S01]  /*30c0*/  ISETP.GE.AND P0, PT, R40, RZ, PT ;  /* 0x000000ff2800720c */ /* 0x000fe20003f06270 */
[C---:B------:R-:W-:Y:S01]  /*30d0*/  IMAD R38, R0.reuse, R38, R41 ;  /* 0x0000002600267224 */ /* 0x040fe200078e0229 */
[----:B------:R-:W-:Y:S01]  /*30e0*/  ISETP.GT.U32.AND P6, PT, R0, R37, PT ;  /* 0x000000250000720c */ /* 0x000fe20003fc4070 */
[----:B------:R-:W-:Y:S01]  /*30f0*/  IMAD.HI.U32 R40, R244, R45, RZ ;  /* 0x0000002df4287227 */ /* 0x000fe200078e00ff */
[----:B------:R-:W-:-:S02]  /*3100*/  LOP3.LUT R124, R243, 0xfe, RZ, 0xfc, !PT ;  /* 0x000000fef37c7812 */ /* 0x000fc400078efcff */
[C---:B------:R-:W-:Y:S01]  /*3110*/  LOP3.LUT R126, R243.reuse, 0x100, RZ, 0xfc, !PT ;  /* 0x00000100f37e7812 */ /* 0x040fe200078efcff */
[----:B------:R-:W-:Y:S01]  /*3120*/  @!P5 IMAD.IADD R36, R36, 0x1, -R0 ;  /* 0x000000012424d824 */ /* 0x000fe200078e0a00 */
[----:B------:R-:W-:Y:S01]  /*3130*/  ISETP.GT.U32.AND P5, PT, R0, R38, PT ;  /* 0x000000260000720c */ /* 0x000fe20003fa4070 */
[----:B------:R-:W-:Y:S01]  /*3140*/  IMAD.HI.U32 R41, R244, R47, RZ ;  /* 0x0000002ff4297227 */ /* 0x000fe200078e00ff */
[----:B------:R-:W-:Y:S02]  /*3150*/  IABS R125, R124 ;  /* 0x0000007c007d7213 */ /* 0x000fe40000000000 */
[----:B------:R-:W-:Y:S01]  /*3160*/  @!P4 IADD3 R36, -R36, RZ, RZ ;  /* 0x000000ff2424c210 */ /* 0x000fe20007ffe1ff */
[----:B------:R-:W-:Y:S01]  /*3170*/  IMAD.MOV R40, RZ, RZ, -R40 ;  /* 0x000000ffff287224 */ /* 0x000fe200078e0a28 */
[C---:B------:R-:W-:Y:S01]  /*3180*/  LOP3.LUT R128, R243.reuse, 0x102, RZ, 0xfc, !PT ;  /* 0x00000102f3807812 */ /* 0x040fe200078efcff */
[----:B------:R-:W-:Y:S01]  /*3190*/  IMAD.MOV R41, RZ, RZ, -R41 ;  /* 0x000000ffff297224 */ /* 0x000fe200078e0a29 */
[C---:B------:R-:W-:Y:S01]  /*31a0*/  LOP3.LUT R130, R243.reuse, 0x10a, RZ, 0xfc, !PT ;  /* 0x0000010af3827812 */ /* 0x040fe200078efcff */
[----:B------:R-:W-:Y:S01]  /*31b0*/  IMAD R40, R0, R40, R45 ;  /* 0x0000002800287224 */ /* 0x000fe200078e022d */
[----:B------:R-:W-:Y:S01]  /*31c0*/  IABS R45, R48 ;  /* 0x00000030002d7213 */ /* 0x000fe20000000000 */
[----:B------:R-:W-:Y:S01]  /*31d0*/  IMAD.HI.U32 R39, R244, R43, RZ ;  /* 0x0000002bf4277227 */ /* 0x000fe200078e00ff */
[----:B------:R-:W-:-:S02]  /*31e0*/  LOP3.LUT R132, R243, 0x10c, RZ, 0xfc, !PT ;  /* 0x0000010cf3847812 */ /* 0x000fc400078efcff */
[----:B------:R-:W-:Y:S01]  /*31f0*/  LOP3.LUT R134, R243, 0x110, RZ, 0xfc, !PT ;  /* 0x00000110f3867812 */ /* 0x000fe200078efcff */
[C---:B------:R-:W-:Y:S01]  /*3200*/  IMAD R41, R0.reuse, R41, R47 ;  /* 0x0000002900297224 */ /* 0x040fe200078e022f */
[----:B------:R-:W-:Y:S01]  /*3210*/  IABS R47, R50 ;  /* 0x00000032002f7213 */ /* 0x000fe20000000000 */
[--C-:B------:R-:W-:Y:S01]  /*3220*/  @!P6 IMAD.IADD R37, R37, 0x1, -R0.reuse ;  /* 0x000000012525e824 */ /* 0x100fe200078e0a00 */
[----:B------:R-:W-:Y:S01]  /*3230*/  ISETP.GT.U32.AND P6, PT, R0, R40, PT ;  /* 0x000000280000720c */ /* 0x000fe20003fc4070 */
[----:B------:R-:W-:Y:S01]  /*3240*/  IMAD.MOV R39, RZ, RZ, -R39 ;  /* 0x000000ffff277224 */ /* 0x000fe200078e0a27 */
[----:B------:R-:W-:Y:S01]  /*3250*/  IABS R129, R132 ;  /* 0x0000008400817213 */ /* 0x000fe20000000000 */
[----:B------:R-:W-:Y:S01]  /*3260*/  @!P5 IMAD.IADD R38, R38, 0x1, -R0 ;  /* 0x000000012626d824 */ /* 0x000fe200078e0a00 */
[C---:B------:R-:W-:Y:S01]  /*3270*/  ISETP.GT.U32.AND P5, PT, R0.reuse, R41, PT ;  /* 0x000000290000720c */ /* 0x040fe20003fa4070 */
[----:B------:R-:W-:Y:S01]  /*3280*/  IMAD R39, R0, R39, R43 ;  /* 0x0000002700277224 */ /* 0x000fe200078e022b */
[----:B------:R-:W-:-:S02]  /*3290*/  IABS R43, R46 ;  /* 0x0000002e002b7213 */ /* 0x000fc40000000000 */
[----:B------:R-:W-:Y:S02]  /*32a0*/  @!P2 IADD3 R37, -R37, RZ, RZ ;  /* 0x000000ff2525a210 */ /* 0x000fe40007ffe1ff */
[----:B------:R-:W-:Y:S01]  /*32b0*/  ISETP.GT.U32.AND P4, PT, R0, R39, PT ;  /* 0x000000270000720c */ /* 0x000fe20003f84070 */
[----:B------:R-:W-:Y:S01]  /*32c0*/  IMAD.HI.U32 R42, R244, R43, RZ ;  /* 0x0000002bf42a7227 */ /* 0x000fe200078e00ff */
[C---:B------:R-:W-:Y:S02]  /*32d0*/  LOP3.LUT R133, R243.reuse, 0x10e, RZ, 0xfc, !PT ;  /* 0x0000010ef3857812 */ /* 0x040fe400078efcff */
[C---:B------:R-:W-:Y:S01]  /*32e0*/  LOP3.LUT R136, R243.reuse, 0x112, RZ, 0xfc, !PT ;  /* 0x00000112f3887812 */ /* 0x040fe200078efcff */
[----:B------:R-:W-:Y:S01]  /*32f0*/  @!P6 IMAD.IADD R40, R40, 0x1, -R0 ;  /* 0x000000012828e824 */ /* 0x000fe200078e0a00 */
[----:B------:R-:W-:Y:S01]  /*3300*/  IABS R131, R133 ;  /* 0x0000008500837213 */ /* 0x000fe20000000000 */
[----:B------:R-:W-:Y:S01]  /*3310*/  IMAD.MOV R42, RZ, RZ, -R42 ;  /* 0x000000ffff2a7224 */ /* 0x000fe200078e0a2a */
[----:B------:R-:W-:Y:S01]  /*3320*/  LOP3.LUT R138, R243, 0x114, RZ, 0xfc, !PT ;  /* 0x00000114f38a7812 */ /* 0x000fe200078efcff */
[----:B------:R-:W-:Y:S01]  /*3330*/  @!P5 IMAD.IADD R41, R41, 0x1, -R0 ;  /* 0x000000012929d824 */ /* 0x000fe200078e0a00 */
[C---:B------:R-:W-:Y:S01]  /*3340*/  ISETP.GT.U32.AND P5, PT, R0.reuse, R40, PT ;  /* 0x000000280000720c */ /* 0x040fe20003fa4070 */
[----:B------:R-:W-:Y:S01]  /*3350*/  IMAD R42, R0, R42, R43 ;  /* 0x0000002a002a7224 */ /* 0x000fe200078e022b */
[----:B------:R-:W-:Y:S01]  /*3360*/  LOP3.LUT R139, R243, 0x116, RZ, 0xfc, !PT ;  /* 0x00000116f38b7812 */ /* 0x000fe200078efcff */
[----:B------:R-:W-:Y:S01]  /*3370*/  IMAD.HI.U32 R43, R244, R45, RZ ;  /* 0x0000002df42b7227 */ /* 0x000fe200078e00ff */
[----:B------:R-:W-:-:S02]  /*3380*/  ISETP.GT.U32.AND P2, PT, R0, R41, PT ;  /* 0x000000290000720c */ /* 0x000fc40003f44070 */
[----:B------:R-:W-:Y:S01]  /*3390*/  LOP3.LUT R140, R243, 0x118, RZ, 0xfc, !PT ;  /* 0x00000118f38c7812 */ /* 0x000fe200078efcff */
[----:B------:R-:W-:Y:S01]  /*33a0*/  IMAD.MOV R43, RZ, RZ, -R43 ;  /* 0x000000ffff2b7224 */ /* 0x000fe200078e0a2b */
[----:B------:R-:W-:Y:S01]  /*33b0*/  IABS R135, R139 ;  /* 0x0000008b00877213 */ /* 0x000fe20000000000 */
[--C-:B------:R-:W-:Y:S01]  /*33c0*/  @!P4 IMAD.IADD R39, R39, 0x1, -R0.reuse ;  /* 0x000000012727c824 */ /* 0x100fe200078e0a00 */
[C---:B------:R-:W-:Y:S01]  /*33d0*/  ISETP.GT.U32.AND P4, PT, R0.reuse, R38, PT ;  /* 0x000000260000720c */ /* 0x040fe20003f84070 */
[----:B------:R-:W-:Y:S01]  /*33e0*/  IMAD R43, R0, R43, R45 ;  /* 0x0000002b002b7224 */ /* 0x000fe200078e022d */
[----:B------:R-:W-:Y:S01]  /*33f0*/  IABS R137, R140 ;  /* 0x0000008c00897213 */ /* 0x000fe20000000000 */
[----:B------:R-:W-:Y:S01]  /*3400*/  @!P5 IMAD.IADD R40, R40, 0x1, -R0 ;  /* 0x000000012828d824 */ /* 0x000fe200078e0a00 */
[----:B------:R-:W-:Y:S01]  /*3410*/  ISETP.GT.U32.AND P6, PT, R0, R39, PT ;  /* 0x000000270000720c */ /* 0x000fe20003fc4070 */
[----:B------:R-:W-:Y:S01]  /*3420*/  IMAD.HI.U32 R45, R244, R49, RZ ;  /* 0x00000031f42d7227 */ /* 0x000fe200078e00ff */
[----:B------:R-:W-:-:S02]  /*3430*/  ISETP.GT.U32.AND P5, PT, R0, R43, PT ;  /* 0x0000002b0000720c */ /* 0x000fc40003fa4070 */
[----:B------:R-:W-:Y:S01]  /*3440*/  LOP3.LUT R141, R243, 0x11c, RZ, 0xfc, !PT ;  /* 0x0000011cf38d7812 */ /* 0x000fe200078efcff */
[--C-:B------:R-:W-:Y:S01]  /*3450*/  @!P2 IMAD.IADD R41, R41, 0x1, -R0.reuse ;  /* 0x000000012929a824 */ /* 0x100fe200078e0a00 */
[----:B------:R-:W-:Y:S01]  /*3460*/  ISETP.GE.AND P2, PT, R46, RZ, PT ;  /* 0x000000ff2e00720c */ /* 0x000fe20003f46270 */
[----:B------:R-:W-:Y:S01]  /*3470*/  IMAD.HI.U32 R46, R244, R51, RZ ;  /* 0x00000033f42e7227 */ /* 0x000fe200078e00ff */
[----:B------:R-:W-:Y:S02]  /*3480*/  IADD3 R45, -R45, RZ, RZ ;  /* 0x000000ff2d2d7210 */ /* 0x000fe40007ffe1ff */
[----:B------:R-:W-:Y:S01]  /*3490*/  LOP3.LUT R142, R243, 0x122, RZ, 0xfc, !PT ;  /* 0x00000122f38e7812 */ /* 0x000fe200078efcff */
[--C-:B------:R-:W-:Y:S01]  /*34a0*/  @!P4 IMAD.IADD R38, R38, 0x1, -R0.reuse ;  /* 0x000000012626c824 */ /* 0x100fe200078e0a00 */
[----:B------:R-:W-:Y:S01]  /*34b0*/  ISETP.GT.U32.AND P4, PT, R0, R42, PT ;  /* 0x0000002a0000720c */ /* 0x000fe20003f84070 */
[--C-:B------:R-:W-:Y:S01]  /*34c0*/  @!P6 IMAD.IADD R39, R39, 0x1, -R0.reuse ;  /* 0x000000012727e824 */ /* 0x100fe200078e0a00 */
[----:B------:R-:W-:Y:S01]  /*34d0*/  ISETP.GE.AND P6, PT, R44, RZ, PT ;  /* 0x000000ff2c00720c */ /* 0x000fe20003fc6270 */
[----:B------:R-:W-:Y:S01]  /*34e0*/  @!P5 IMAD.IADD R43, R43, 0x1, -R0 ;  /* 0x000000012b2bd824 */ /* 0x000fe200078e0a00 */
[C---:B------:R-:W-:Y:S01]  /*34f0*/  LOP3.LUT R144, R243.reuse, 0x128, RZ, 0xfc, !PT ;  /* 0x00000128f3907812 */ /* 0x040fe200078efcff */
[----:B------:R-:W-:Y:S01]  /*3500*/  IMAD.HI.U32 R44, R244, R47, RZ ;  /* 0x0000002ff42c7227 */ /* 0x000fe200078e00ff */
[----:B------:R-:W-:-:S02]  /*3510*/  LOP3.LUT R146, R243, 0x12c, RZ, 0xfc, !PT ;  /* 0x0000012cf3927812 */ /* 0x000fc400078efcff */
[----:B------:R-:W-:Y:S01]  /*3520*/  ISETP.GT.U32.AND P5, PT, R0, R43, PT ;  /* 0x0000002b0000720c */ /* 0x000fe20003fa4070 */
[----:B------:R-:W-:Y:S01]  /*3530*/  IMAD.MOV R46, RZ, RZ, -R46 ;  /* 0x000000ffff2e7224 */ /* 0x000fe200078e0a2e */
[----:B------:R-:W-:Y:S01]  /*3540*/  IABS R145, R144 ;  /* 0x0000009000917213 */ /* 0x000fe20000000000 */
[----:B------:R-:W-:Y:S01]  /*3550*/  @!P1 IMAD.MOV R38, RZ, RZ, -R38 ;  /* 0x000000ffff269224 */ /* 0x000fe200078e0a26 */
[----:B------:R-:W-:Y:S01]  /*3560*/  IABS R147, R146 ;  /* 0x0000009200937213 */ /* 0x000fe20000000000 */
[----:B------:R-:W-:Y:S01]  /*3570*/  @!P4 IMAD.IADD R42, R42, 0x1, -R0 ;  /* 0x000000012a2ac824 */ /* 0x000fe200078e0a00 */
[----:B------:R-:W-:Y:S01]  /*3580*/  ISETP.GE.AND P4, PT, R48, RZ, PT ;  /* 0x000000ff3000720c */ /* 0x000fe20003f86270 */
[----:B------:R-:W-:Y:S01]  /*3590*/  IMAD.MOV R44, RZ, RZ, -R44 ;  /* 0x000000ffff2c7224 */ /* 0x000fe200078e0a2c */
[----:B------:R-:W-:Y:S01]  /*35a0*/  @!P6 IADD3 R41, -R41, RZ, RZ ;  /* 0x000000ff2929e210 */ /* 0x000fe20007ffe1ff */
[C---:B------:R-:W-:Y:S01]  /*35b0*/  IMAD R46, R0.reuse, R46, R51 ;  /* 0x0000002e002e7224 */ /* 0x040fe200078e0233 */
[C---:B------:R-:W-:Y:S01]  /*35c0*/  ISETP.GT.U32.AND P1, PT, R0.reuse, R42, PT ;  /* 0x0000002a0000720c */ /* 0x040fe20003f24070 */
[C---:B------:R-:W-:Y:S01]  /*35d0*/  IMAD R44, R0.reuse, R44, R47 ;  /* 0x0000002c002c7224 */ /* 0x040fe200078e022f */
[----:B------:R-:W-:Y:S01]  /*35e0*/  LOP3.LUT R150, R243, 0x12e, RZ, 0xfc, !PT ;  /* 0x0000012ef3967812 */ /* 0x000fe200078efcff */
[----:B------:R-:W-:Y:S01]  /*35f0*/  @!P5 IMAD.IADD R43, R43, 0x1, -R0 ;  /* 0x000000012b2bd824 */ /* 0x000fe200078e0a00 */
[C---:B------:R-:W-:Y:S01]  /*3600*/  ISETP.GT.U32.AND P5, PT, R0.reuse, R46, PT ;  /* 0x0000002e0000720c */ /* 0x040fe20003fa4070 */
[C---:B------:R-:W-:Y:S01]  /*3610*/  IMAD R45, R0.reuse, R45, R49 ;  /* 0x0000002d002d7224 */ /* 0x040fe200078e0231 */
[----:B------:R-:W-:Y:S01]  /*3620*/  IABS R49, R54 ;  /* 0x0000003600317213 */ /* 0x000fe20000000000 */
[----:B------:R-:W-:Y:S01]  /*3630*/  @!P3 IMAD.MOV R39, RZ, RZ, -R39 ;  /* 0x000000ffff27b224 */ /* 0x000fe200078e0a27 */
[C---:B------:R-:W-:Y:S01]  /*3640*/  ISETP.GT.U32.AND P3, PT, R0.reuse, R44, PT ;  /* 0x0000002c0000720c */ /* 0x040fe20003f64070 */
[----:B------:R-:W-:Y:S01]  /*3650*/  @!P0 IMAD.MOV R40, RZ, RZ, -R40 ;  /* 0x000000ffff288224 */ /* 0x000fe200078e0a28 */
[----:B------:R-:W-:Y:S01]  /*3660*/  ISETP.GT.U32.AND P6, PT, R0, R45, PT ;  /* 0x0000002d0000720c */ /* 0x000fe20003fc4070 */
[----:B------:R-:W-:Y:S01]  /*3670*/  IMAD.HI.U32 R47, R244, R49, RZ ;  /* 0x00000031f42f7227 */ /* 0x000fe200078e00ff */
[----:B------:R-:W-:-:S02]  /*3680*/  ISETP.GE.AND P0, PT, R50, RZ, PT ;  /* 0x000000ff3200720c */ /* 0x000fc40003f06270 */
[----:B------:R-:W-:Y:S01]  /*3690*/  IABS R149, R150 ;  /* 0x0000009600957213 */ /* 0x000fe20000000000 */
[----:B------:R-:W-:Y:S01]  /*36a0*/  @!P1 IMAD.IADD R42, R42, 0x1, -R0 ;  /* 0x000000012a2a9824 */ /* 0x000fe200078e0a00 */
[----:B------:R-:W-:Y:S01]  /*36b0*/  ISETP.GE.AND P1, PT, R52, RZ, PT ;  /* 0x000000ff3400720c */ /* 0x000fe20003f26270 */
[----:B------:R-:W-:Y:S01]  /*36c0*/  IMAD.MOV R47, RZ, RZ, -R47 ;  /* 0x000000ffff2f7224 */ /* 0x000fe200078e0a2f */
[----:B------:R-:W-:Y:S01]  /*36d0*/  LOP3.LUT R52, R243, 0x70, RZ, 0xfc, !PT ;  /* 0x00000070f3347812 */ /* 0x000fe200078efcff */
[----:B------:R-:W-:Y:S01]  /*36e0*/  @!P2 IMAD.MOV R42, RZ, RZ, -R42 ;  /* 0x000000ffff2aa224 */ /* 0x000fe200078e0a2a */
[----:B------:R-:W-:Y:S01]  /*36f0*/  @!P5 IADD3 R46, R46, -R0, RZ ;  /* 0x800000002e2ed210 */ /* 0x000fe20007ffe0ff */
[--C-:B------:R-:W-:Y:S01]  /*3700*/  @!P3 IMAD.IADD R44, R44, 0x1, -R0.reuse ;  /* 0x000000012c2cb824 */ /* 0x100fe200078e0a00 */
[----:B------:R-:W-:Y:S01]  /*3710*/  IABS R51, R52 ;  /* 0x0000003400337213 */ /* 0x000fe20000000000 */
[----:B------:R-:W-:Y:S01]  /*3720*/  @!P6 IMAD.IADD R45, R45, 0x1, -R0 ;  /* 0x000000012d2de824 */ /* 0x000fe200078e0a00 */
[C---:B------:R-:W-:Y:S01]  /*3730*/  ISETP.GT.U32.AND P5, PT, R0.reuse, R46, PT ;  /* 0x0000002e0000720c */ /* 0x040fe20003fa4070 */
[C---:B------:R-:W-:Y:S01]  /*3740*/  IMAD R47, R0.reuse, R47, R49 ;  /* 0x0000002f002f7224 */ /* 0x040fe200078e0231 */
[----:B------:R-:W-:Y:S01]  /*3750*/  ISETP.GT.U32.AND P6, PT, R0, R44, PT ;  /* 0x0000002c0000720c */ /* 0x000fe20003fc4070 */
[----:B------:R-:W-:Y:S01]  /*3760*/  IMAD.HI.U32 R48, R244, R51, RZ ;  /* 0x00000033f4307227 */ /* 0x000fe200078e00ff */
[----:B------:R-:W-:-:S02]  /*3770*/  ISETP.GT.U32.AND P2, PT, R0, R45, PT ;  /* 0x0000002d0000720c */ /* 0x000fc40003f44070 */
[----:B------:R-:W-:Y:S01]  /*3780*/  ISETP.GE.AND P3, PT, R53, RZ, PT ;  /* 0x000000ff3500720c */ /* 0x000fe20003f66270 */
[----:B------:R-:W-:Y:S01]  /*3790*/  IMAD.MOV R48, RZ, RZ, -R48 ;  /* 0x000000ffff307224 */ /* 0x000fe200078e0a30 */
[----:B------:R-:W-:Y:S01]  /*37a0*/  IABS R53, R56 ;  /* 0x0000003800357213 */ /* 0x000fe20000000000 */
[----:B------:R-:W-:Y:S01]  /*37b0*/  @!P4 IMAD.MOV R43, RZ, RZ, -R43 ;  /* 0x000000ffff2bc224 */ /* 0x000fe200078e0a2b */
[C---:B------:R-:W-:Y:S01]  /*37c0*/  LOP3.LUT R152, R243.reuse, 0x130, RZ, 0xfc, !PT ;  /* 0x00000130f3987812 */ /* 0x040fe200078efcff */
[----:B------:R-:W-:Y:S01]  /*37d0*/  IMAD R48, R0, R48, R51 ;  /* 0x0000003000307224 */ /* 0x000fe200078e0233 */
[----:B------:R-:W-:Y:S01]  /*37e0*/  LOP3.LUT R154, R243, 0x132, RZ, 0xfc, !PT ;  /* 0x00000132f39a7812 */ /* 0x000fe200078efcff */
[--C-:B------:R-:W-:Y:S01]  /*37f0*/  @!P5 IMAD.IADD R46, R46, 0x1, -R0.reuse ;  /* 0x000000012e2ed824 */ /* 0x100fe200078e0a00 */
[----:B------:R-:W-:Y:S01]  /*3800*/  IABS R151, R152 ;  /* 0x0000009800977213 */ /* 0x000fe20000000000 */
[--C-:B------:R-:W-:Y:S01]  /*3810*/  @!P6 IMAD.IADD R44, R44, 0x1, -R0.reuse ;  /* 0x000000012c2ce824 */ /* 0x100fe200078e0a00 */
[C---:B------:R-:W-:Y:S01]  /*3820*/  ISETP.GT.U32.AND P5, PT, R0.reuse, R48, PT ;  /* 0x000000300000720c */ /* 0x040fe20003fa4070 */
[----:B------:R-:W-:Y:S01]  /*3830*/  @!P2 IMAD.IADD R45, R45, 0x1, -R0 ;  /* 0x000000012d2da824 */ /* 0x000fe200078e0a00 */
[----:B------:R-:W-:Y:S01]  /*3840*/  ISETP.GT.U32.AND P6, PT, R0, R47, PT ;  /* 0x0000002f0000720c */ /* 0x000fe20003fc4070 */
[----:B------:R-:W-:Y:S01]  /*3850*/  IMAD.HI.U32 R49, R244, R53, RZ ;  /* 0x00000035f4317227 */ /* 0x000fe200078e00ff */
[----:B------:R-:W-:-:S02]  /*3860*/  ISETP.GE.AND P2, PT, R54, RZ, PT ;  /* 0x000000ff3600720c */ /* 0x000fc40003f46270 */
[C---:B------:R-:W-:Y:S01]  /*3870*/  LOP3.LUT R54, R243.reuse, 0x76, RZ, 0xfc, !PT ;  /* 0x00000076f3367812 */ /* 0x040fe200078efcff */
[----:B------:R-:W-:Y:S01]  /*3880*/  IMAD.MOV R49, RZ, RZ, -R49 ;  /* 0x000000ffff317224 */ /* 0x000fe200078e0a31 */
[C---:B------:R-:W-:Y:S01]  /*3890*/  LOP3.LUT R155, R243.reuse, 0x134, RZ, 0xfc, !PT ;  /* 0x00000134f39b7812 */ /* 0x040fe200078efcff */
[----:B------:R-:W-:Y:S01]  /*38a0*/  @!P0 IMAD.MOV R44, RZ, RZ, -R44 ;  /* 0x000000ffff2c8224 */ /* 0x000fe200078e0a2c */
[----:B------:R-:W-:Y:S01]  /*38b0*/  IABS R57, R54 ;  /* 0x0000003600397213 */ /* 0x000fe20000000000 */
[----:B------:R-:W-:Y:S01]  /*38c0*/  IMAD R49, R0, R49, R53 ;  /* 0x0000003100317224 */ /* 0x000fe200078e0235 */
[----:B------:R-:W-:Y:S01]  /*38d0*/  IABS R53, R59 ;  /* 0x0000003b00357213 */ /* 0x000fe20000000000 */
[----:B------:R-:W-:Y:S01]  /*38e0*/  @!P5 IMAD.IADD R48, R48, 0x1, -R0 ;  /* 0x000000013030d824 */ /* 0x000fe200078e0a00 */
[----:B------:R-:W-:Y:S01]  /*38f0*/  LOP3.LUT R156, R243, 0x136, RZ, 0xfc, !PT ;  /* 0x00000136f39c7812 */ /* 0x000fe200078efcff */
[----:B------:R-:W-:Y:S01]  /*3900*/  IMAD.HI.U32 R51, R244, R57, RZ ;  /* 0x00000039f4337227 */ /* 0x000fe200078e00ff */
[----:B------:R-:W-:-:S02]  /*3910*/  @!P6 IADD3 R47, R47, -R0, RZ ;  /* 0x800000002f2fe210 */ /* 0x000fc40007ffe0ff */
[C---:B------:R-:W-:Y:S01]  /*3920*/  ISETP.GT.U32.AND P5, PT, R0.reuse, R48, PT ;  /* 0x000000300000720c */ /* 0x040fe20003fa4070 */
[----:B------:R-:W-:Y:S01]  /*3930*/  IMAD.MOV R51, RZ, RZ, -R51 ;  /* 0x000000ffff337224 */ /* 0x000fe200078e0a33 */
[----:B------:R-:W-:Y:S01]  /*3940*/  ISETP.GT.U32.AND P4, PT, R0, R47, PT ;  /* 0x0000002f0000720c */ /* 0x000fe20003f84070 */
[----:B------:R-:W-:Y:S01]  /*3950*/  IMAD.HI.U32 R50, R244, R55, RZ ;  /* 0x00000037f4327227 */ /* 0x000fe200078e00ff */
[----:B------:R-:W-:Y:S02]  /*3960*/  ISETP.GT.U32.AND P0, PT, R0, R49, PT ;  /* 0x000000310000720c */ /* 0x000fe40003f04070 */
[----:B------:R-:W-:Y:S01]  /*3970*/  ISETP.GE.AND P6, PT, R52, RZ, PT ;  /* 0x000000ff3400720c */ /* 0x000fe20003fc6270 */
[----:B------:R-:W-:Y:S01]  /*3980*/  IMAD R51, R0, R51, R57 ;  /* 0x0000003300337224 */ /* 0x000fe200078e0239 */
[C---:B------:R-:W-:Y:S01]  /*3990*/  LOP3.LUT R157, R243.reuse, 0x138, RZ, 0xfc, !PT ;  /* 0x00000138f39d7812 */ /* 0x040fe200078efcff */
[----:B------:R-:W-:Y:S01]  /*39a0*/  IMAD.MOV R50, RZ, RZ, -R50 ;  /* 0x000000ffff327224 */ /* 0x000fe200078e0a32 */
[----:B------:R-:W-:Y:S01]  /*39b0*/  LOP3.LUT R158, R243, 0x13c, RZ, 0xfc, !PT ;  /* 0x0000013cf39e7812 */ /* 0x000fe200078efcff */
[----:B------:R-:W-:Y:S01]  /*39c0*/  @!P1 IMAD.MOV R45, RZ, RZ, -R45 ;  /* 0x000000ffff2d9224 */ /* 0x000fe200078e0a2d */
[----:B------:R-:W-:Y:S01]  /*39d0*/  ISETP.GE.AND P1, PT, R56, RZ, PT ;  /* 0x000000ff3800720c */ /* 0x000fe20003f26270 */
[--C-:B------:R-:W-:Y:S01]  /*39e0*/  @!P5 IMAD.IADD R48, R48, 0x1, -R0.reuse ;  /* 0x000000013030d824 */ /* 0x100fe200078e0a00 */
[C---:B------:R-:W-:Y:S01]  /*39f0*/  ISETP.GT.U32.AND P5, PT, R0.reuse, R51, PT ;  /* 0x000000330000720c */ /* 0x040fe20003fa4070 */
[----:B------:R-:W-:Y:S01]  /*3a00*/  IMAD R50, R0, R50, R55 ;  /* 0x0000003200327224 */ /* 0x000fe200078e0237 */
[----:B------:R-:W-:Y:S01]  /*3a10*/  @!P4 IADD3 R47, R47, -R0, RZ ;  /* 0x800000002f2fc210 */ /* 0x000fe20007ffe0ff */
[----:B------:R-:W-:Y:S01]  /*3a20*/  @!P0 IMAD.IADD R49, R49, 0x1, -R0 ;  /* 0x0000000131318824 */ /* 0x000fe200078e0a00 */
[----:B------:R-:W-:Y:S01]  /*3a30*/  LOP3.LUT R56, R243, 0x7a, RZ, 0xfc, !PT ;  /* 0x0000007af3387812 */ /* 0x000fe200078efcff */
[----:B------:R-:W-:Y:S01]  /*3a40*/  IMAD.HI.U32 R52, R244, R53, RZ ;  /* 0x00000035f4347227 */ /* 0x000fe200078e00ff */
[----:B------:R-:W-:-:S02]  /*3a50*/  ISETP.GE.AND P4, PT, R58, RZ, PT ;  /* 0x000000ff3a00720c */ /* 0x000fc40003f86270 */
[----:B------:R-:W-:Y:S01]  /*3a60*/  IABS R55, R56 ;  /* 0x0000003800377213 */ /* 0x000fe20000000000 */
[----:B------:R-:W-:Y:S01]  /*3a70*/  @!P2 IMAD.MOV R47, RZ, RZ, -R47 ;  /* 0x000000ffff2fa224 */ /* 0x000fe200078e0a2f */
[C---:B------:R-:W-:Y:S01]  /*3a80*/  ISETP.GT.U32.AND P2, PT, R0.reuse, R49, PT ;  /* 0x000000310000720c */ /* 0x040fe20003f44070 */
[----:B------:R-:W-:Y:S01]  /*3a90*/  @!P3 IMAD.MOV R46, RZ, RZ, -R46 ;  /* 0x000000ffff2eb224 */ /* 0x000fe200078e0a2e */
[----:B------:R-:W-:Y:S01]  /*3aa0*/  ISETP.GT.U32.AND P3, PT, R0, R50, PT ;  /* 0x000000320000720c */ /* 0x000fe20003f64070 */
[----:B------:R-:W-:Y:S01]  /*3ab0*/  IMAD.MOV R52, RZ, RZ, -R52 ;  /* 0x000000ffff347224 */ /* 0x000fe200078e0a34 */
[----:B------:R-:W-:Y:S01]  /*3ac0*/  LOP3.LUT R58, R243, 0x7c, RZ, 0xfc, !PT ;  /* 0x0000007cf33a7812 */ /* 0x000fe200078efcff */
[----:B------:R-:W-:Y:S01]  /*3ad0*/  @!P5 IMAD.IADD R51, R51, 0x1, -R0 ;  /* 0x000000013333d824 */ /* 0x000fe200078e0a00 */
[----:B------:R-:W-:Y:S01]  /*3ae0*/  ISETP.GE.AND P0, PT, R54, RZ, PT ;  /* 0x000000ff3600720c */ /* 0x000fe20003f06270 */
[----:B------:R-:W-:Y:S01]  /*3af0*/  IMAD R52, R0, R52, R53 ;  /* 0x0000003400347224 */ /* 0x000fe200078e0235 */
[----:B------:R-:W-:Y:S01]  /*3b00*/  IABS R57, R58 ;  /* 0x0000003a00397213 */ /* 0x000fe20000000000 */
[----:B------:R-:W-:Y:S01]  /*3b10*/  IMAD.HI.U32 R53, R244, R55, RZ ;  /* 0x00000037f4357227 */ /* 0x000fe200078e00ff */
[----:B------:R-:W-:-:S02]  /*3b20*/  ISETP.GT.U32.AND P5, PT, R0, R51, PT ;  /* 0x000000330000720c */ /* 0x000fc40003fa4070 */
[----:B------:R-:W-:Y:S01]  /*3b30*/  @!P6 IADD3 R48, -R48, RZ, RZ ;  /* 0x000000ff3030e210 */ /* 0x000fe20007ffe1ff */
[--C-:B------:R-:W-:Y:S01]  /*3b40*/  @!P2 IMAD.IADD R49, R49, 0x1, -R0.reuse ;  /* 0x000000013131a824 */ /* 0x100fe200078e0a00 */
[----:B------:R-:W-:Y:S01]  /*3b50*/  ISETP.GT.U32.AND P2, PT, R0, R52, PT ;  /* 0x000000340000720c */ /* 0x000fe20003f44070 */
[----:B------:R-:W-:Y:S01]  /*3b60*/  IMAD.MOV R53, RZ, RZ, -R53 ;  /* 0x000000ffff357224 */ /* 0x000fe200078e0a35 */
[----:B------:R-:W-:Y:S01]  /*3b70*/  ISETP.GE.AND P6, PT, R59, RZ, PT ;  /* 0x000000ff3b00720c */ /* 0x000fe20003fc6270 */
[----:B------:R-:W-:Y:S01]  /*3b80*/  @!P3 IMAD.IADD R50, R50, 0x1, -R0 ;  /* 0x000000013232b824 */ /* 0x000fe200078e0a00 */
[----:B------:R-:W-:Y:S01]  /*3b90*/  @!P1 IADD3 R49, -R49, RZ, RZ ;  /* 0x000000ff31319210 */ /* 0x000fe20007ffe1ff */
[----:B------:R-:W-:Y:S01]  /*3ba0*/  IMAD R53, R0, R53, R55 ;  /* 0x0000003500357224 */ /* 0x000fe200078e0237 */
[----:B------:R-:W-:Y:S01]  /*3bb0*/  IABS R55, R61 ;  /* 0x0000003d00377213 */ /* 0x000fe20000000000 */
[----:B------:R-:W-:Y:S01]  /*3bc0*/  IMAD.HI.U32 R54, R244, R57, RZ ;  /* 0x00000039f4367227 */ /* 0x000fe200078e00ff */
[----:B------:R-:W-:-:S02]  /*3bd0*/  ISETP.GT.U32.AND P3, PT, R0, R50, PT ;  /* 0x000000320000720c */ /* 0x000fc40003f64070 */
[----:B------:R-:W-:Y:S01]  /*3be0*/  IABS R59, R60 ;  /* 0x0000003c003b7213 */ /* 0x000fe20000000000 */
[--C-:B------:R-:W-:Y:S01]  /*3bf0*/  @!P5 IMAD.IADD R51, R51, 0x1, -R0.reuse ;  /* 0x000000013333d824 */ /* 0x100fe200078e0a00 */
[----:B------:R-:W-:Y:S01]  /*3c00*/  ISETP.GT.U32.AND P5, PT, R0, R53, PT ;  /* 0x000000350000720c */ /* 0x000fe20003fa4070 */
[----:B------:R-:W-:Y:S01]  /*3c10*/  @!P2 IMAD.IADD R52, R52, 0x1, -R0 ;  /* 0x000000013434a824 */ /* 0x000fe200078e0a00 */
[----:B------:R-:W-:Y:S01]  /*3c20*/  ISETP.GE.AND P2, PT, R58, RZ, PT ;  /* 0x000000ff3a00720c */ /* 0x000fe20003f46270 */
[----:B------:R-:W-:Y:S01]  /*3c30*/  IMAD.MOV R54, RZ, RZ, -R54 ;  /* 0x000000ffff367224 */ /* 0x000fe200078e0a36 */
[C---:B------:R-:W-:Y:S01]  /*3c40*/  LOP3.LUT R58, R243.reuse, 0x82, RZ, 0xfc, !PT ;  /* 0x00000082f33a7812 */ /* 0x040fe200078efcff */
[----:B------:R-:W-:Y:S01]  /*3c50*/  @!P0 IMAD.MOV R51, RZ, RZ, -R51 ;  /* 0x000000ffff338224 */ /* 0x000fe200078e0a33 */
[C---:B------:R-:W-:Y:S01]  /*3c60*/  ISETP.GT.U32.AND P1, PT, R0.reuse, R52, PT ;  /* 0x000000340000720c */ /* 0x040fe20003f24070 */
[----:B------:R-:W-:Y:S01]  /*3c70*/  IMAD R54, R0, R54, R57 ;  /* 0x0000003600367224 */ /* 0x000fe200078e0239 */
[----:B------:R-:W-:Y:S01]  /*3c80*/  ISETP.GE.AND P0, PT, R60, RZ, PT ;  /* 0x000000ff3c00720c */ /* 0x000fe20003f06270 */
[----:B------:R-:W-:Y:S01]  /*3c90*/  IMAD.MOV.U32 R57, RZ, RZ, R55 ;  /* 0x000000ffff397224 */ /* 0x000fe200078e0037 */
[----:B------:R-:W-:Y:S01]  /*3ca0*/  LOP3.LUT R60, R243, 0x86, RZ, 0xfc, !PT ;  /* 0x00000086f33c7812 */ /* 0x000fe200078efcff */
[--C-:B------:R-:W-:Y:S01]  /*3cb0*/  @!P3 IMAD.IADD R50, R50, 0x1, -R0.reuse ;  /* 0x000000013232b824 */ /* 0x100fe200078e0a00 */
[----:B------:R-:W-:Y:S01]  /*3cc0*/  ISETP.GE.AND P3, PT, R56, RZ, PT ;  /* 0x000000ff3800720c */ /* 0x000fe20003f66270 */
[----:B------:R-:W-:Y:S01]  /*3cd0*/  @!P5 IMAD.IADD R53, R53, 0x1, -R0 ;  /* 0x000000013535d824 */ /* 0x000fe200078e0a00 */
[----:B------:R-:W-:Y:S01]  /*3ce0*/  IABS R65, R60 ;  /* 0x0000003c00417213 */ /* 0x000fe20000000000 */
[----:B------:R-:W-:Y:S01]  /*3cf0*/  IMAD.HI.U32 R56, R244, R57, RZ ;  /* 0x00000039f4387227 */ /* 0x000fe200078e00ff */
[----:B------:R-:W-:-:S02]  /*3d00*/  IABS R153, R157 ;  /* 0x0000009d00997213 */ /* 0x000fc40000000000 */
[C---:B------:R-:W-:Y:S01]  /*3d10*/  ISETP.GT.U32.AND P5, PT, R0.reuse, R53, PT ;  /* 0x000000350000720c */ /* 0x040fe20003fa4070 */
[----:B------:R-:W-:Y:S01]  /*3d20*/  @!P4 IMAD.MOV R50, RZ, RZ, -R50 ;  /* 0x000000ffff32c224 */ /* 0x000fe200078e0a32 */
[----:B------:R-:W-:Y:S01]  /*3d30*/  ISETP.GT.U32.AND P4, PT, R0, R54, PT ;  /* 0x000000360000720c */ /* 0x000fe20003f84070 */
[----:B------:R-:W-:Y:S01]  /*3d40*/  IMAD.MOV R56, RZ, RZ, -R56 ;  /* 0x000000ffff387224 */ /* 0x000fe200078e0a38 */
[----:B------:R-:W-:Y:S01]  /*3d50*/  @!P1 IADD3 R52, R52, -R0, RZ ;  /* 0x8000000034349210 */ /* 0x000fe20007ffe0ff */
[----:B------:R-:W-:Y:S01]  /*3d60*/  IMAD.HI.U32 R55, R244, R59, RZ ;  /* 0x0000003bf4377227 */ /* 0x000fe200078e00ff */
[----:B------:R-:W-:Y:S02]  /*3d70*/  ISETP.GE.AND P1, PT, R61, RZ, PT ;  /* 0x000000ff3d00720c */ /* 0x000fe40003f26270 */
[----:B------:R-:W-:Y:S01]  /*3d80*/  IABS R61, R58 ;  /* 0x0000003a003d7213 */ /* 0x000fe20000000000 */
[C---:B------:R-:W-:Y:S01]  /*3d90*/  IMAD R56, R0.reuse, R56, R57 ;  /* 0x0000003800387224 */ /* 0x040fe200078e0239 */
[C---:B------:R-:W-:Y:S01]  /*3da0*/  LOP3.LUT R160, R243.reuse, 0x148, RZ, 0xfc, !PT ;  /* 0x00000148f3a07812 */ /* 0x040fe200078efcff */
[----:B------:R-:W-:Y:S01]  /*3db0*/  IMAD.MOV R55, RZ, RZ, -R55 ;  /* 0x000000ffff377224 */ /* 0x000fe200078e0a37 */
[C---:B------:R-:W-:Y:S01]  /*3dc0*/  LOP3.LUT R164, R243.reuse, 0x14c, RZ, 0xfc, !PT ;  /* 0x0000014cf3a47812 */ /* 0x040fe200078efcff */
[----:B------:R-:W-:Y:S01]  /*3dd0*/  @!P6 IMAD.MOV R52, RZ, RZ, -R52 ;  /* 0x000000ffff34e224 */ /* 0x000fe200078e0a34 */
[C---:B------:R-:W-:Y:S01]  /*3de0*/  ISETP.GT.U32.AND P6, PT, R0.reuse, R56, PT ;  /* 0x000000380000720c */ /* 0x040fe20003fc4070 */
[----:B------:R-:W-:Y:S01]  /*3df0*/  IMAD R55, R0, R55, R59 ;  /* 0x0000003700377224 */ /* 0x000fe200078e023b */
[----:B------:R-:W-:Y:S01]  /*3e00*/  LOP3.LUT R59, R243, 0x84, RZ, 0xfc, !PT ;  /* 0x00000084f33b7812 */ /* 0x000fe200078efcff */
[--C-:B------:R-:W-:Y:S01]  /*3e10*/  @!P5 IMAD.IADD R53, R53, 0x1, -R0.reuse ;  /* 0x000000013535d824 */ /* 0x100fe200078e0a00 */
[----:B------:R-:W-:Y:S01]  /*3e20*/  IABS R161, R160 ;  /* 0x000000a000a17213 */ /* 0x000fe20000000000 */
[----:B------:R-:W-:Y:S01]  /*3e30*/  @!P4 IMAD.IADD R54, R54, 0x1, -R0 ;  /* 0x000000013636c824 */ /* 0x000fe200078e0a00 */
[----:B------:R-:W-:Y:S01]  /*3e40*/  ISETP.GT.U32.AND P5, PT, R0, R55, PT ;  /* 0x000000370000720c */ /* 0x000fe20003fa4070 */
[----:B------:R-:W-:Y:S01]  /*3e50*/  IMAD.HI.U32 R57, R244, R61, RZ ;  /* 0x0000003df4397227 */ /* 0x000fe200078e00ff */
[----:B------:R-:W-:-:S02]  /*3e60*/  IABS R63, R59 ;  /* 0x0000003b003f7213 */ /* 0x000fc40000000000 */
[----:B------:R-:W-:Y:S01]  /*3e70*/  ISETP.GT.U32.AND P4, PT, R0, R54, PT ;  /* 0x000000360000720c */ /* 0x000fe20003f84070 */
[----:B------:R-:W-:Y:S01]  /*3e80*/  IMAD.MOV R57, RZ, RZ, -R57 ;  /* 0x000000ffff397224 */ /* 0x000fe200078e0a39 */
[C---:B------:R-:W-:Y:S01]  /*3e90*/  LOP3.LUT R162, R243.reuse, 0x14a, RZ, 0xfc, !PT ;  /* 0x0000014af3a27812 */ /* 0x040fe200078efcff */
[--C-:B------:R-:W-:Y:S01]  /*3ea0*/  @!P6 IMAD.IADD R56, R56, 0x1, -R0.reuse ;  /* 0x000000013838e824 */ /* 0x100fe200078e0a00 */
[----:B------:R-:W-:Y:S01]  /*3eb0*/  LOP3.LUT R166, R243, 0x14e, RZ, 0xfc, !PT ;  /* 0x0000014ef3a67812 */ /* 0x000fe200078efcff */
[C---:B------:R-:W-:Y:S01]  /*3ec0*/  IMAD R57, R0.reuse, R57, R61 ;  /* 0x0000003900397224 */ /* 0x040fe200078e023d */
[----:B------:R-:W-:Y:S01]  /*3ed0*/  IABS R163, R162 ;  /* 0x000000a200a37213 */ /* 0x000fe20000000000 */
[----:B------:R-:W-:Y:S01]  /*3ee0*/  @!P3 IMAD.MOV R53, RZ, RZ, -R53 ;  /* 0x000000ffff35b224 */ /* 0x000fe200078e0a35 */
[----:B------:R-:W-:Y:S01]  /*3ef0*/  ISETP.GT.U32.AND P6, PT, R0, R56, PT ;  /* 0x000000380000720c */ /* 0x000fe20003fc4070 */
[----:B------:R-:W-:Y:S01]  /*3f00*/  @!P5 IMAD.IADD R55, R55, 0x1, -R0 ;  /* 0x000000013737d824 */ /* 0x000fe200078e0a00 */
[----:B------:R-:W-:Y:S01]  /*3f10*/  ISETP.GE.AND P3, PT, R58, RZ, PT ;  /* 0x000000ff3a00720c */ /* 0x000fe20003f66270 */
[----:B------:R-:W-:Y:S01]  /*3f20*/  IMAD.HI.U32 R58, R244, R63, RZ ;  /* 0x0000003ff43a7227 */ /* 0x000fe200078e00ff */
[----:B------:R-:W-:-:S02]  /*3f30*/  LOP3.LUT R168, R243, 0x152, RZ, 0xfc, !PT ;  /* 0x00000152f3a87812 */ /* 0x000fc400078efcff */
[----:B------:R-:W-:Y:S01]  /*3f40*/  @!P4 IADD3 R54, R54, -R0, RZ ;  /* 0x800000003636c210 */ /* 0x000fe20007ffe0ff */
[----:B------:R-:W-:Y:S01]  /*3f50*/  IMAD.MOV R58, RZ, RZ, -R58 ;  /* 0x000000ffff3a7224 */ /* 0x000fe200078e0a3a */
[----:B------:R-:W-:Y:S01]  /*3f60*/  ISETP.GT.U32.AND P5, PT, R0, R55, PT ;  /* 0x000000370000720c */ /* 0x000fe20003fa4070 */
[C---:B------:R-:W-:Y:S01]  /*3f70*/  IMAD.HI.U32 R148, R244.reuse, R153, RZ ;  /* 0x00000099f4947227 */ /* 0x040fe200078e00ff */
[----:B------:R-:W-:Y:S02]  /*3f80*/  ISETP.GE.AND P4, PT, R59, RZ, PT ;  /* 0x000000ff3b00720c */ /* 0x000fe40003f86270 */
[----:B------:R-:W-:Y:S01]  /*3f90*/  IABS R165, R168 ;  /* 0x000000a800a57213 */ /* 0x000fe20000000000 */
[----:B------:R-:W-:Y:S01]  /*3fa0*/  IMAD.HI.U32 R59, R244, R65, RZ ;  /* 0x00000041f43b7227 */ /* 0x000fe200078e00ff */
[----:B------:R-:W-:Y:S02]  /*3fb0*/  @!P6 IADD3 R56, R56, -R0, RZ ;  /* 0x800000003838e210 */ /* 0x000fe40007ffe0ff */
[----:B------:R-:W-:Y:S01]  /*3fc0*/  IADD3 R148, -R148, RZ, RZ ;  /* 0x000000ff94947210 */ /* 0x000fe20007ffe1ff */
[----:B------:R-:W-:Y:S01]  /*3fd0*/  IMAD.MOV R59, RZ, RZ, -R59 ;  /* 0x000000ffff3b7224 */ /* 0x000fe200078e0a3b */
[C---:B------:R-:W-:Y:S01]  /*3fe0*/  LOP3.LUT R167, R243.reuse, 0x150, RZ, 0xfc, !PT ;  /* 0x00000150f3a77812 */ /* 0x040fe200078efcff */
[----:B------:R-:W-:Y:S01]  /*3ff0*/  @!P1 IMAD.MOV R56, RZ, RZ, -R56 ;  /* 0x000000ffff389224 */ /* 0x000fe200078e0a38 */
[----:B------:R-:W-:Y:S01]  /*4000*/  LOP3.LUT R172, R243, 0x15c, RZ, 0xfc, !PT ;  /* 0x0000015cf3ac7812 */ /* 0x000fe200078efcff */
[C---:B------:R-:W-:Y:S01]  /*4010*/  IMAD R59, R0.reuse, R59, R65 ;  /* 0x0000003b003b7224 */ /* 0x040fe200078e0241 */
[----:B------:R-:W-:Y:S01]  /*4020*/  IABS R65, R64 ;  /* 0x0000004000417213 */ /* 0x000fe20000000000 */
[----:B------:R-:W-:Y:S01]  /*4030*/  @!P5 IMAD.IADD R55, R55, 0x1, -R0 ;  /* 0x000000013737d824 */ /* 0x000fe200078e0a00 */
[C---:B------:R-:W-:Y:S01]  /*4040*/  ISETP.GT.U32.AND P5, PT, R0.reuse, R57, PT ;  /* 0x000000390000720c */ /* 0x040fe20003fa4070 */
[----:B------:R-:W-:Y:S01]  /*4050*/  @!P2 IMAD.MOV R54, RZ, RZ, -R54 ;  /* 0x000000ffff36a224 */ /* 0x000fe200078e0a36 */
[C---:B------:R-:W-:Y:S01]  /*4060*/  ISETP.GT.U32.AND P1, PT, R0.reuse, R59, PT ;  /* 0x0000003b0000720c */ /* 0x040fe20003f24070 */
[----:B------:R-:W-:Y:S01]  /*4070*/  IMAD R58, R0, R58, R63 ;  /* 0x0000003a003a7224 */ /* 0x000fe200078e023f */
[----:B------:R-:W-:Y:S01]  /*4080*/  ISETP.GE.AND P2, PT, R60, RZ, PT ;  /* 0x000000ff3c00720c */ /* 0x000fe20003f46270 */
[----:B------:R-:W-:Y:S01]  /*4090*/  @!P0 IMAD.MOV R55, RZ, RZ, -R55 ;  /* 0x000000ffff378224 */ /* 0x000fe200078e0a37 */
[----:B------:R-:W-:Y:S01]  /*40a0*/  LOP3.LUT R60, R243, 0x88, RZ, 0xfc, !PT ;  /* 0x00000088f33c7812 */ /* 0x000fe200078efcff */
[----:B------:R-:W-:Y:S01]  /*40b0*/  IMAD.HI.U32 R61, R244, R65, RZ ;  /* 0x00000041f43d7227 */ /* 0x000fe200078e00ff */
[----:B------:R-:W-:-:S02]  /*40c0*/  ISETP.GT.U32.AND P0, PT, R0, R58, PT ;  /* 0x0000003a0000720c */ /* 0x000fc40003f04070 */
[----:B------:R-:W-:Y:S01]  /*40d0*/  IABS R63, R60 ;  /* 0x0000003c003f7213 */ /* 0x000fe20000000000 */
[----:B------:R-:W-:Y:S01]  /*40e0*/  IMAD.MOV R61, RZ, RZ, -R61 ;  /* 0x000000ffff3d7224 */ /* 0x000fe200078e0a3d */
[----:B------:R-:W-:Y:S01]  /*40f0*/  ISETP.GE.AND P6, PT, R60, RZ, PT ;  /* 0x000000ff3c00720c */ /* 0x000fe20003fc6270 */
[--C-:B------:R-:W-:Y:S01]  /*4100*/  @!P5 IMAD.IADD R57, R57, 0x1, -R0.reuse ;  /* 0x000000013939d824 */ /* 0x100fe200078e0a00 */
[----:B------:R-:W-:Y:S01]  /*4110*/  LOP3.LUT R170, R243, 0x15a, RZ, 0xfc, !PT ;  /* 0x0000015af3aa7812 */ /* 0x000fe200078efcff */
[----:B------:R-:W-:Y:S01]  /*4120*/  @!P1 IMAD.IADD R59, R59, 0x1, -R0 ;  /* 0x000000013b3b9824 */ /* 0x000fe200078e0a00 */
[C---:B------:R-:W-:Y:S01]  /*4130*/  LOP3.LUT R174, R243.reuse, 0x15e, RZ, 0xfc, !PT ;  /* 0x0000015ef3ae7812 */ /* 0x040fe200078efcff */
[----:B------:R-:W-:Y:S01]  /*4140*/  IMAD.HI.U32 R60, R244, R63, RZ ;  /* 0x0000003ff43c7227 */ /* 0x000fe200078e00ff */
[C---:B------:R-:W-:Y:S02]  /*4150*/  ISETP.GT.U32.AND P5, PT, R0.reuse, R57, PT ;  /* 0x000000390000720c */ /* 0x040fe40003fa4070 */
[----:B------:R-:W-:Y:S01]  /*4160*/  ISETP.GT.U32.AND P1, PT, R0, R59, PT ;  /* 0x0000003b0000720c */ /* 0x000fe20003f24070 */
[----:B------:R-:W-:Y:S01]  /*4170*/  IMAD.MOV R60, RZ, RZ, -R60 ;  /* 0x000000ffff3c7224 */ /* 0x000fe200078e0a3c */
[----:B------:R-:W-:Y:S01]  /*4180*/  IABS R171, R170 ;  /* 0x000000aa00ab7213 */ /* 0x000fe20000000000 */
[----:B------:R-:W-:Y:S01]  /*4190*/  @!P0 IMAD.IADD R58, R58, 0x1, -R0 ;  /* 0x000000013a3a8824 */ /* 0x000fe200078e0a00 */
[C---:B------:R-:W-:Y:S01]  /*41a0*/  LOP3.LUT R176, R243.reuse, 0x166, RZ, 0xfc, !PT ;  /* 0x00000166f3b07812 */ /* 0x040fe200078efcff */
        /* <DEDUP_REMOVED lines=8> */
[----:B------:R-:W-:Y:S01]  /*4230*/  @!P1 IADD3 R59, R59, -R0, RZ ;  /* 0x800000003b3b9210 */ /* 0x000fe20007ffe0ff */
[C---:B------:R-:W-:Y:S01]  /*4240*/  IMAD R61, R0.reuse, R61, R65 ;  /* 0x0000003d003d7224 */ /* 0x040fe200078e0241 */
[----:B------:R-:W-:Y:S01]  /*4250*/  IABS R65, R70 ;  /* 0x0000004600417213 */ /* 0x000fe20000000000 */
[----:B------:R-:W-:Y:S01]  /*4260*/  IMAD R63, R0, R63, R69 ;  /* 0x0000003f003f7224 */ /* 0x000fe200078e0245 */
[----:B------:R-:W-:Y:S01]  /*4270*/  ISETP.GE.AND P5, PT, R64, RZ, PT ;  /* 0x000000ff4000720c */ /* 0x000fe20003fa6270 */
[----:B------:R-:W-:Y:S01]  /*4280*/  @!P3 IMAD.MOV R57, RZ, RZ, -R57 ;  /* 0x000000ffff39b224 */ /* 0x000fe200078e0a39 */
[C---:B------:R-:W-:Y:S01]  /*4290*/  ISETP.GT.U32.AND P3, PT, R0.reuse, R61, PT ;  /* 0x0000003d0000720c */ /* 0x040fe20003f64070 */
[----:B------:R-:W-:Y:S01]  /*42a0*/  @!P2 IMAD.MOV R59, RZ, RZ, -R59 ;  /* 0x000000ffff3ba224 */ /* 0x000fe200078e0a3b */
[----:B------:R-:W-:Y:S01]  /*42b0*/  ISETP.GT.U32.AND P2, PT, R0, R63, PT ;  /* 0x0000003f0000720c */ /* 0x000fe20003f44070 */
[----:B------:R-:W-:Y:S01]  /*42c0*/  @!P0 IMAD.IADD R58, R58, 0x1, -R0 ;  /* 0x000000013a3a8824 */ /* 0x000fe200078e0a00 */
[----:B------:R-:W-:Y:S01]  /*42d0*/  ISETP.GT.U32.AND P0, PT, R0, R60, PT ;  /* 0x0000003c0000720c */ /* 0x000fe20003f04070 */
[----:B------:R-:W-:Y:S01]  /*42e0*/  IMAD.HI.U32 R64, R244, R65, RZ ;  /* 0x00000041f4407227 */ /* 0x000fe200078e00ff */
[----:B------:R-:W-:-:S02]  /*42f0*/  ISETP.GT.U32.AND P1, PT, R0, R62, PT ;  /* 0x0000003e0000720c */ /* 0x000fc40003f24070 */
[----:B------:R-:W-:Y:S01]  /*4300*/  IABS R69, R72 ;  /* 0x0000004800457213 */ /* 0x000fe20000000000 */
[----:B------:R-:W-:Y:S01]  /*4310*/  IMAD.MOV R64, RZ, RZ, -R64 ;  /* 0x000000ffff407224 */ /* 0x000fe200078e0a40 */
[----:B------:R-:W-:Y:S01]  /*4320*/  IABS R181, R178 ;  /* 0x000000b200b57213 */ /* 0x000fe20000000000 */
[----:B------:R-:W-:Y:S01]  /*4330*/  @!P4 IMAD.MOV R58, RZ, RZ, -R58 ;  /* 0x000000ffff3ac224 */ /* 0x000fe200078e0a3a */
[----:B------:R-:W-:Y:S01]  /*4340*/  ISETP.GE.AND P4, PT, R66, RZ, PT ;  /* 0x000000ff4200720c */ /* 0x000fe20003f86270 */
[----:B------:R-:W-:Y:S01]  /*4350*/  @!P3 IMAD.IADD R61, R61, 0x1, -R0 ;  /* 0x000000013d3db824 */ /* 0x000fe200078e0a00 */
[----:B------:R-:W-:Y:S01]  /*4360*/  LOP3.LUT R180, R243, 0x172, RZ, 0xfc, !PT ;  /* 0x00000172f3b47812 */ /* 0x000fe200078efcff */
[----:B------:R-:W-:Y:S01]  /*4370*/  IMAD R64, R0, R64, R65 ;  /* 0x0000004000407224 */ /* 0x000fe200078e0241 */
[----:B------:R-:W-:Y:S01]  /*4380*/  @!P2 IADD3 R63, R63, -R0, RZ ;  /* 0x800000003f3fa210 */ /* 0x000fe20007ffe0ff */
[----:B------:R-:W-:Y:S01]  /*4390*/  IMAD.HI.U32 R65, R244, R67, RZ ;  /* 0x00000043f4417227 */ /* 0x000fe200078e00ff */
[----:B------:R-:W-:-:S02]  /*43a0*/  ISETP.GT.U32.AND P3, PT, R0, R61, PT ;  /* 0x0000003d0000720c */ /* 0x000fc40003f64070 */
[----:B------:R-:W-:Y:S01]  /*43b0*/  ISETP.GT.U32.AND P2, PT, R0, R63, PT ;  /* 0x0000003f0000720c */ /* 0x000fe20003f44070 */
[--C-:B------:R-:W-:Y:S01]  /*43c0*/  @!P0 IMAD.IADD R60, R60, 0x1, -R0.reuse ;  /* 0x000000013c3c8824 */ /* 0x100fe200078e0a00 */
[----:B------:R-:W-:Y:S01]  /*43d0*/  IABS R183, R180 ;  /* 0x000000b400b77213 */ /* 0x000fe20000000000 */
[----:B------:R-:W-:Y:S01]  /*43e0*/  IMAD.MOV R65, RZ, RZ, -R65 ;  /* 0x000000ffff417224 */ /* 0x000fe200078e0a41 */
[C---:B------:R-:W-:Y:S01]  /*43f0*/  LOP3.LUT R186, R243.reuse, 0x178, RZ, 0xfc, !PT ;  /* 0x00000178f3ba7812 */ /* 0x040fe200078efcff */
[----:B------:R-:W-:Y:S01]  /*4400*/  @!P1 IMAD.IADD R62, R62, 0x1, -R0 ;  /* 0x000000013e3e9824 */ /* 0x000fe200078e0a00 */
[C---:B------:R-:W-:Y:S01]  /*4410*/  ISETP.GT.U32.AND P0, PT, R0.reuse, R60, PT ;  /* 0x0000003c0000720c */ /* 0x040fe20003f04070 */
[----:B------:R-:W-:Y:S01]  /*4420*/  IMAD R65, R0, R65, R67 ;  /* 0x0000004100417224 */ /* 0x000fe200078e0243 */
[----:B------:R-:W-:Y:S01]  /*4430*/  LOP3.LUT R67, R243, 0x96, RZ, 0xfc, !PT ;  /* 0x00000096f3437812 */ /* 0x000fe200078efcff */
[----:B------:R-:W-:Y:S01]  /*4440*/  IMAD.HI.U32 R66, R244, R69, RZ ;  /* 0x00000045f4427227 */ /* 0x000fe200078e00ff */
[----:B------:R-:W-:-:S02]  /*4450*/  ISETP.GT.U32.AND P1, PT, R0, R62, PT ;  /* 0x0000003e0000720c */ /* 0x000fc40003f24070 */
[----:B------:R-:W-:Y:S01]  /*4460*/  LOP3.LUT R184, R243, 0x176, RZ, 0xfc, !PT ;  /* 0x00000176f3b87812 */ /* 0x000fe200078efcff */
[----:B------:R-:W-:Y:S01]  /*4470*/  @!P3 IMAD.IADD R61, R61, 0x1, -R0 ;  /* 0x000000013d3db824 */ /* 0x000fe200078e0a00 */
[----:B------:R-:W-:Y:S01]  /*4480*/  @!P2 IADD3 R63, R63, -R0, RZ ;  /* 0x800000003f3fa210 */ /* 0x000fe20007ffe0ff */
[----:B------:R-:W-:Y:S01]  /*4490*/  IMAD.MOV R66, RZ, RZ, -R66 ;  /* 0x000000ffff427224 */ /* 0x000fe200078e0a42 */
[C---:B------:R-:W-:Y:S01]  /*44a0*/  ISETP.GT.U32.AND P3, PT, R0.reuse, R64, PT ;  /* 0x000000400000720c */ /* 0x040fe20003f64070 */
[----:B------:R-:W-:Y:S01]  /*44b0*/  @!P5 IMAD.MOV R61, RZ, RZ, -R61 ;  /* 0x000000ffff3dd224 */ /* 0x000fe200078e0a3d */
[----:B------:R-:W-:Y:S01]  /*44c0*/  ISETP.GT.U32.AND P2, PT, R0, R65, PT ;  /* 0x000000410000720c */ /* 0x000fe20003f44070 */
[--C-:B------:R-:W-:Y:S01]  /*44d0*/  @!P0 IMAD.IADD R60, R60, 0x1, -R0.reuse ;  /* 0x000000013c3c8824 */ /* 0x100fe200078e0a00 */
[----:B------:R-:W-:Y:S01]  /*44e0*/  ISETP.GE.AND P0, PT, R68, RZ, PT ;  /* 0x000000ff4400720c */ /* 0x000fe20003f06270 */
[----:B------:R-:W-:Y:S01]  /*44f0*/  IMAD R66, R0, R66, R69 ;  /* 0x0000004200427224 */ /* 0x000fe200078e0245 */
[----:B------:R-:W-:Y:S01]  /*4500*/  LOP3.LUT R68, R243, 0x98, RZ, 0xfc, !PT ;  /* 0x00000098f3447812 */ /* 0x000fe200078efcff */
[----:B------:R-:W-:Y:S01]  /*4510*/  @!P1 IMAD.IADD R62, R62, 0x1, -R0 ;  /* 0x000000013e3e9824 */ /* 0x000fe200078e0a00 */
[----:B------:R-:W-:Y:S01]  /*4520*/  IABS R69, R67 ;  /* 0x0000004300457213 */ /* 0x000fe20000000000 */
[----:B------:R-:W-:Y:S01]  /*4530*/  @!P6 IMAD.MOV R60, RZ, RZ, -R60 ;  /* 0x000000ffff3ce224 */ /* 0x000fe200078e0a3c */
[----:B------:R-:W-:Y:S01]  /*4540*/  ISETP.GE.AND P5, PT, R71, RZ, PT ;  /* 0x000000ff4700720c */ /* 0x000fe20003fa6270 */
[----:B------:R-:W-:Y:S01]  /*4550*/  @!P4 IMAD.MOV R62, RZ, RZ, -R62 ;  /* 0x000000ffff3ec224 */ /* 0x000fe200078e0a3e */
[----:B------:R-:W-:Y:S01]  /*4560*/  ISETP.GE.AND P4, PT, R67, RZ, PT ;  /* 0x000000ff4300720c */ /* 0x000fe20003f86270 */
[--C-:B------:R-:W-:Y:S01]  /*4570*/  @!P3 IMAD.IADD R64, R64, 0x1, -R0.reuse ;  /* 0x000000014040b824 */ /* 0x100fe200078e0a00 */
[----:B------:R-:W-:Y:S01]  /*4580*/  IABS R71, R68 ;  /* 0x0000004400477213 */ /* 0x000fe20000000000 */
[----:B------:R-:W-:Y:S01]  /*4590*/  @!P2 IMAD.IADD R65, R65, 0x1, -R0 ;  /* 0x000000014141a824 */ /* 0x000fe200078e0a00 */
[----:B------:R-:W-:Y:S01]  /*45a0*/  ISETP.GE.AND P6, PT, R70, RZ, PT ;  /* 0x000000ff4600720c */ /* 0x000fe20003fc6270 */
[----:B------:R-:W-:Y:S01]  /*45b0*/  IMAD.HI.U32 R67, R244, R69, RZ ;  /* 0x00000045f4437227 */ /* 0x000fe200078e00ff */
[----:B------:R-:W-:-:S02]  /*45c0*/  ISETP.GT.U32.AND P3, PT, R0, R64, PT ;  /* 0x000000400000720c */ /* 0x000fc40003f64070 */
[----:B------:R-:W-:Y:S01]  /*45d0*/  ISETP.GT.U32.AND P2, PT, R0, R65, PT ;  /* 0x000000410000720c */ /* 0x000fe20003f44070 */
[----:B------:R-:W-:Y:S01]  /*45e0*/  @!P0 IMAD.MOV R63, RZ, RZ, -R63 ;  /* 0x000000ffff3f8224 */ /* 0x000fe200078e0a3f */
[----:B------:R-:W-:Y:S01]  /*45f0*/  ISETP.GE.AND P0, PT, R68, RZ, PT ;  /* 0x000000ff4400720c */ /* 0x000fe20003f06270 */
[----:B------:R-:W-:Y:S01]  /*4600*/  IMAD.HI.U32 R68, R244, R71, RZ ;  /* 0x00000047f4447227 */ /* 0x000fe200078e00ff */
[----:B------:R-:W-:Y:S02]  /*4610*/  ISETP.GE.AND P1, PT, R72, RZ, PT ;  /* 0x000000ff4800720c */ /* 0x000fe40003f26270 */
[C---:B------:R-:W-:Y:S01]  /*4620*/  LOP3.LUT R72, R243.reuse, 0x9a, RZ, 0xfc, !PT ;  /* 0x0000009af3487812 */ /* 0x040fe200078efcff */
[----:B------:R-:W-:Y:S01]  /*4630*/  IMAD.MOV R67, RZ, RZ, -R67 ;  /* 0x000000ffff437224 */ /* 0x000fe200078e0a43 */
[C---:B------:R-:W-:Y:S01]  /*4640*/  LOP3.LUT R187, R243.reuse, 0x17a, RZ, 0xfc, !PT ;  /* 0x0000017af3bb7812 */ /* 0x040fe200078efcff */
[----:B------:R-:W-:Y:S01]  /*4650*/  IMAD.MOV R68, RZ, RZ, -R68 ;  /* 0x000000ffff447224 */ /* 0x000fe200078e0a44 */
[----:B------:R-:W-:Y:S01]  /*4660*/  IABS R73, R72 ;  /* 0x0000004800497213 */ /* 0x000fe20000000000 */
[----:B------:R-:W-:Y:S01]  /*4670*/  IMAD R67, R0, R67, R69 ;  /* 0x0000004300437224 */ /* 0x000fe200078e0245 */
[----:B------:R-:W-:Y:S01]  /*4680*/  LOP3.LUT R188, R243, 0x182, RZ, 0xfc, !PT ;  /* 0x00000182f3bc7812 */ /* 0x000fe200078efcff */
[--C-:B------:R-:W-:Y:S01]  /*4690*/  @!P3 IMAD.IADD R64, R64, 0x1, -R0.reuse ;  /* 0x000000014040b824 */ /* 0x100fe200078e0a00 */
[C---:B------:R-:W-:Y:S01]  /*46a0*/  ISETP.GT.U32.AND P3, PT, R0.reuse, R66, PT ;  /* 0x000000420000720c */ /* 0x040fe20003f64070 */
[C---:B------:R-:W-:Y:S01]  /*46b0*/  IMAD R68, R0.reuse, R68, R71 ;  /* 0x0000004400447224 */ /* 0x040fe200078e0247 */
[----:B------:R-:W-:Y:S01]  /*46c0*/  IABS R191, R188 ;  /* 0x000000bc00bf7213 */ /* 0x000fe20000000000 */
[----:B------:R-:W-:Y:S01]  /*46d0*/  @!P2 IMAD.IADD R65, R65, 0x1, -R0 ;  /* 0x000000014141a824 */ /* 0x000fe200078e0a00 */
[C---:B------:R-:W-:Y:S01]  /*46e0*/  ISETP.GT.U32.AND P2, PT, R0.reuse, R67, PT ;  /* 0x000000430000720c */ /* 0x040fe20003f44070 */
[----:B------:R-:W-:Y:S01]  /*46f0*/  @!P6 IMAD.MOV R64, RZ, RZ, -R64 ;  /* 0x000000ffff40e224 */ /* 0x000fe200078e0a40 */
[----:B------:R-:W-:Y:S01]  /*4700*/  ISETP.GT.U32.AND P6, PT, R0, R68, PT ;  /* 0x000000440000720c */ /* 0x000fe20003fc4070 */
[----:B------:R-:W-:Y:S01]  /*4710*/  IMAD.HI.U32 R69, R244, R73, RZ ;  /* 0x00000049f4457227 */ /* 0x000fe200078e00ff */
[----:B------:R-:W-:-:S02]  /*4720*/  LOP3.LUT R192, R243, 0x184, RZ, 0xfc, !PT ;  /* 0x00000184f3c07812 */ /* 0x000fc400078efcff */
[C---:B------:R-:W-:Y:S01]  /*4730*/  LOP3.LUT R196, R243.reuse, 0x186, RZ, 0xfc, !PT ;  /* 0x00000186f3c47812 */ /* 0x040fe200078efcff */
[----:B------:R-:W-:Y:S01]  /*4740*/  IMAD.HI.U32 R70, R244, R75, RZ ;  /* 0x0000004bf4467227 */ /* 0x000fe200078e00ff */
[C---:B------:R-:W-:Y:S02]  /*4750*/  LOP3.LUT R198, R243.reuse, 0x188, RZ, 0xfc, !PT ;  /* 0x00000188f3c67812 */ /* 0x040fe400078efcff */
[-C--:B------:R-:W-:Y:S01]  /*4760*/  @!P3 IADD3 R66, R66, -R0.reuse, RZ ;  /* 0x800000004242b210 */ /* 0x080fe20007ffe0ff */
[----:B------:R-:W-:Y:S01]  /*4770*/  IMAD.MOV R69, RZ, RZ, -R69 ;  /* 0x000000ffff457224 */ /* 0x000fe200078e0a45 */
[----:B------:R-:W-:Y:S01]  /*4780*/  LOP3.LUT R194, R243, 0x18c, RZ, 0xfc, !PT ;  /* 0x0000018cf3c27812 */ /* 0x000fe200078efcff */
[----:B------:R-:W-:Y:S01]  /*4790*/  IMAD.MOV R70, RZ, RZ, -R70 ;  /* 0x000000ffff467224 */ /* 0x000fe200078e0a46 */
[----:B------:R-:W-:Y:S01]  /*47a0*/  @!P2 IADD3 R67, R67, -R0, RZ ;  /* 0x800000004343a210 */ /* 0x000fe20007ffe0ff */
[----:B------:R-:W-:Y:S01]  /*47b0*/  @!P6 IMAD.IADD R68, R68, 0x1, -R0 ;  /* 0x000000014444e824 */ /* 0x000fe200078e0a00 */
[C---:B------:R-:W-:Y:S01]  /*47c0*/  ISETP.GT.U32.AND P3, PT, R0.reuse, R66, PT ;  /* 0x000000420000720c */ /* 0x040fe20003f64070 */
[C---:B------:R-:W-:Y:S01]  /*47d0*/  IMAD R69, R0.reuse, R69, R73 ;  /* 0x0000004500457224 */ /* 0x040fe200078e0249 */
[C---:B------:R-:W-:Y:S01]  /*47e0*/  ISETP.GT.U32.AND P2, PT, R0.reuse, R67, PT ;  /* 0x000000430000720c */ /* 0x040fe20003f44070 */
[C---:B------:R-:W-:Y:S01]  /*47f0*/  IMAD R70, R0.reuse, R70, R75 ;  /* 0x0000004600467224 */ /* 0x040fe200078e024b */
[----:B------:R-:W-:Y:S01]  /*4800*/  ISETP.GT.U32.AND P6, PT, R0, R68, PT ;  /* 0x000000440000720c */ /* 0x000fe20003fc4070 */
[----:B------:R-:W-:Y:S01]  /*4810*/  @!P5 IMAD.MOV R65, RZ, RZ, -R65 ;  /* 0x000000ffff41d224 */ /* 0x000fe200078e0a41 */
[----:B------:R-:W-:Y:S01]  /*4820*/  IABS R75, R76 ;  /* 0x0000004c004b7213 */ /* 0x000fe20000000000 */
[----:B------:R-:W-:Y:S01]  /*4830*/  IMAD.HI.U32 R73, R244, R79, RZ ;  /* 0x0000004ff4497227 */ /* 0x000fe200078e00ff */
[----:B------:R-:W-:-:S02]  /*4840*/  ISETP.GE.AND P5, PT, R72, RZ, PT ;  /* 0x000000ff4800720c */ /* 0x000fc40003fa6270 */
[----:B------:R-:W-:Y:S01]  /*4850*/  IABS R193, R198 ;  /* 0x000000c600c17213 */ /* 0x000fe20000000000 */
[----:B------:R-:W-:Y:S01]  /*4860*/  IMAD.HI.U32 R71, R244, R75, RZ ;  /* 0x0000004bf4477227 */ /* 0x000fe200078e00ff */
[----:B------:R-:W-:Y:S02]  /*4870*/  IABS R197, R194 ;  /* 0x000000c200c57213 */ /* 0x000fe40000000000 */
[----:B------:R-:W-:Y:S01]  /*4880*/  LOP3.LUT R199, R243, 0x18a, RZ, 0xfc, !PT ;  /* 0x0000018af3c77812 */ /* 0x000fe200078efcff */
[--C-:B------:R-:W-:Y:S01]  /*4890*/  @!P2 IMAD.IADD R67, R67, 0x1, -R0.reuse ;  /* 0x000000014343a824 */ /* 0x100fe200078e0a00 */
[----:B------:R-:W-:Y:S01]  /*48a0*/  ISETP.GT.U32.AND P2, PT, R0, R69, PT ;  /* 0x000000450000720c */ /* 0x000fe20003f44070 */
[----:B------:R-:W-:Y:S01]  /*48b0*/  @!P6 IMAD.IADD R68, R68, 0x1, -R0 ;  /* 0x000000014444e824 */ /* 0x000fe200078e0a00 */
[----:B------:R-:W-:Y:S01]  /*48c0*/  ISETP.GT.U32.AND P6, PT, R0, R70, PT ;  /* 0x000000460000720c */ /* 0x000fe20003fc4070 */
[----:B------:R-:W-:Y:S01]  /*48d0*/  IMAD.MOV R71, RZ, RZ, -R71 ;  /* 0x000000ffff477224 */ /* 0x000fe200078e0a47 */
[----:B------:R-:W-:Y:S01]  /*48e0*/  @!P4 IADD3 R67, -R67, RZ, RZ ;  /* 0x000000ff4343c210 */ /* 0x000fe20007ffe1ff */
[----:B------:R-:W-:Y:S01]  /*48f0*/  IMAD.HI.U32 R72, R244, R77, RZ ;  /* 0x0000004df4487227 */ /* 0x000fe200078e00ff */
[----:B------:R-:W-:-:S02]  /*4900*/  IABS R195, R199 ;  /* 0x000000c700c37213 */ /* 0x000fc40000000000 */
[C---:B------:R-:W-:Y:S01]  /*4910*/  LOP3.LUT R200, R243.reuse, 0x18e, RZ, 0xfc, !PT ;  /* 0x0000018ef3c87812 */ /* 0x040fe200078efcff */
[C---:B------:R-:W-:Y:S01]  /*4920*/  IMAD R71, R0.reuse, R71, R75 ;  /* 0x0000004700477224 */ /* 0x040fe200078e024b */
[C---:B------:R-:W-:Y:S01]  /*4930*/  LOP3.LUT R201, R243.reuse, 0x190, RZ, 0xfc, !PT ;  /* 0x00000190f3c97812 */ /* 0x040fe200078efcff */
[----:B------:R-:W-:Y:S01]  /*4940*/  IMAD.MOV R72, RZ, RZ, -R72 ;  /* 0x000000ffff487224 */ /* 0x000fe200078e0a48 */
[----:B------:R-:W-:Y:S01]  /*4950*/  LOP3.LUT R202, R243, 0x1a0, RZ, 0xfc, !PT ;  /* 0x000001a0f3ca7812 */ /* 0x000fe200078efcff */
[----:B------:R-:W-:Y:S01]  /*4960*/  IMAD.MOV R73, RZ, RZ, -R73 ;  /* 0x000000ffff497224 */ /* 0x000fe200078e0a49 */
[----:B------:R-:W-:Y:S01]  /*4970*/  @!P2 IADD3 R69, R69, -R0, RZ ;  /* 0x800000004545a210 */ /* 0x000fe20007ffe0ff */
[C---:B------:R-:W-:Y:S01]  /*4980*/  IMAD R72, R0.reuse, R72, R77 ;  /* 0x0000004800487224 */ /* 0x040fe200078e024d */
[----:B------:R-:W-:Y:S01]  /*4990*/  ISETP.GT.U32.AND P2, PT, R0, R71, PT ;  /* 0x000000470000720c */ /* 0x000fe20003f44070 */
[----:B------:R-:W-:Y:S01]  /*49a0*/  @!P6 IMAD.IADD R70, R70, 0x1, -R0 ;  /* 0x000000014646e824 */ /* 0x000fe200078e0a00 */
[----:B------:R-:W-:Y:S01]  /*49b0*/  LOP3.LUT R206, R243, 0x19e, RZ, 0xfc, !PT ;  /* 0x0000019ef3ce7812 */ /* 0x000fe200078efcff */
[C---:B------:R-:W-:Y:S01]  /*49c0*/  IMAD R73, R0.reuse, R73, R79 ;  /* 0x0000004900497224 */ /* 0x040fe200078e024f */
[----:B------:R-:W-:Y:S01]  /*49d0*/  ISETP.GT.U32.AND P6, PT, R0, R72, PT ;  /* 0x000000480000720c */ /* 0x000fe20003fc4070 */
[----:B------:R-:W-:Y:S01]  /*49e0*/  @!P0 IMAD.MOV R68, RZ, RZ, -R68 ;  /* 0x000000ffff448224 */ /* 0x000fe200078e0a44 */
[----:B------:R-:W-:Y:S01]  /*49f0*/  IABS R79, R85 ;  /* 0x00000055004f7213 */ /* 0x000fe20000000000 */
[----:B------:R-:W-:Y:S01]  /*4a00*/  @!P3 IMAD.IADD R66, R66, 0x1, -R0 ;  /* 0x000000014242b824 */ /* 0x000fe200078e0a00 */
[----:B------:R-:W-:Y:S01]  /*4a10*/  ISETP.GT.U32.AND P0, PT, R0, R73, PT ;  /* 0x000000490000720c */ /* 0x000fe20003f04070 */
[----:B------:R-:W-:Y:S01]  /*4a20*/  IMAD.HI.U32 R75, R244, R83, RZ ;  /* 0x00000053f44b7227 */ /* 0x000fe200078e00ff */
[----:B------:R-:W-:-:S02]  /*4a30*/  ISETP.GE.AND P3, PT, R74, RZ, PT ;  /* 0x000000ff4a00720c */ /* 0x000fc40003f66270 */
[----:B------:R-:W-:Y:S01]  /*4a40*/  LOP3.LUT R204, R243, 0x1a2, RZ, 0xfc, !PT ;  /* 0x000001a2f3cc7812 */ /* 0x000fe200078efcff */
[--C-:B------:R-:W-:Y:S01]  /*4a50*/  @!P2 IMAD.IADD R71, R71, 0x1, -R0.reuse ;  /* 0x000000014747a824 */ /* 0x100fe200078e0a00 */
[----:B------:R-:W-:Y:S01]  /*4a60*/  ISETP.GT.U32.AND P2, PT, R0, R69, PT ;  /* 0x000000450000720c */ /* 0x000fe20003f44070 */
[----:B------:R-:W-:Y:S01]  /*4a70*/  IMAD.HI.U32 R74, R244, R81, RZ ;  /* 0x00000051f44a7227 */ /* 0x000fe200078e00ff */
[----:B------:R-:W-:Y:S02]  /*4a80*/  IABS R205, R202 ;  /* 0x000000ca00cd7213 */ /* 0x000fe40000000000 */
[----:B------:R-:W-:Y:S01]  /*4a90*/  IABS R207, R204 ;  /* 0x000000cc00cf7213 */ /* 0x000fe20000000000 */
[----:B------:R-:W-:Y:S01]  /*4aa0*/  @!P6 IMAD.IADD R72, R72, 0x1, -R0 ;  /* 0x000000014848e824 */ /* 0x000fe200078e0a00 */
[C---:B------:R-:W-:Y:S01]  /*4ab0*/  ISETP.GT.U32.AND P6, PT, R0.reuse, R71, PT ;  /* 0x000000470000720c */ /* 0x040fe20003fc4070 */
[----:B------:R-:W-:Y:S01]  /*4ac0*/  IMAD.MOV R74, RZ, RZ, -R74 ;  /* 0x000000ffff4a7224 */ /* 0x000fe200078e0a4a */
[----:B------:R-:W-:Y:S01]  /*4ad0*/  LOP3.LUT R210, R243, 0x1a6, RZ, 0xfc, !PT ;  /* 0x000001a6f3d27812 */ /* 0x000fe200078efcff */
[----:B------:R-:W-:Y:S01]  /*4ae0*/  @!P1 IMAD.MOV R66, RZ, RZ, -R66 ;  /* 0x000000ffff429224 */ /* 0x000fe200078e0a42 */
[C---:B------:R-:W-:Y:S01]  /*4af0*/  ISETP.GT.U32.AND P1, PT, R0.reuse, R70, PT ;  /* 0x000000460000720c */ /* 0x040fe20003f24070 */
[----:B------:R-:W-:Y:S01]  /*4b00*/  IMAD.MOV R75, RZ, RZ, -R75 ;  /* 0x000000ffff4b7224 */ /* 0x000fe200078e0a4b */
[C---:B------:R-:W-:Y:S01]  /*4b10*/  ISETP.GT.U32.AND P4, PT, R0.reuse, R72, PT ;  /* 0x000000480000720c */ /* 0x040fe20003f84070 */
[C---:B------:R-:W-:Y:S01]  /*4b20*/  IMAD R74, R0.reuse, R74, R81 ;  /* 0x0000004a004a7224 */ /* 0x040fe200078e0251 */
[----:B------:R-:W-:Y:S01]  /*4b30*/  IABS R81, R86 ;  /* 0x0000005600517213 */ /* 0x000fe20000000000 */
[--C-:B------:R-:W-:Y:S01]  /*4b40*/  @!P2 IMAD.IADD R69, R69, 0x1, -R0.reuse ;  /* 0x000000014545a824 */ /* 0x100fe200078e0a00 */
[----:B------:R-:W-:Y:S01]  /*4b50*/  LOP3.LUT R212, R243, 0x1aa, RZ, 0xfc, !PT ;  /* 0x000001aaf3d47812 */ /* 0x000fe200078efcff */
[----:B------:R-:W-:Y:S01]  /*4b60*/  @!P0 IMAD.IADD R73, R73, 0x1, -R0 ;  /* 0x0000000149498824 */ /* 0x000fe200078e0a00 */
[C---:B------:R-:W-:Y:S01]  /*4b70*/  ISETP.GT.U32.AND P2, PT, R0.reuse, R74, PT ;  /* 0x0000004a0000720c */ /* 0x040fe20003f44070 */
[----:B------:R-:W-:Y:S01]  /*4b80*/  IMAD R75, R0, R75, R83 ;  /* 0x0000004b004b7224 */ /* 0x000fe200078e0253 */
[----:B------:R-:W-:Y:S01]  /*4b90*/  ISETP.GE.AND P0, PT, R80, RZ, PT ;  /* 0x000000ff5000720c */ /* 0x000fe20003f06270 */
[----:B------:R-:W-:Y:S01]  /*4ba0*/  IMAD.HI.U32 R77, R244, R81, RZ ;  /* 0x00000051f44d7227 */ /* 0x000fe200078e00ff */
[----:B------:R-:W-:-:S02]  /*4bb0*/  LOP3.LUT R80, R243, 0xae, RZ, 0xfc, !PT ;  /* 0x000000aef3507812 */ /* 0x000fc400078efcff */
[----:B------:R-:W-:Y:S01]  /*4bc0*/  IABS R209, R212 ;  /* 0x000000d400d17213 */ /* 0x000fe20000000000 */
[----:B------:R-:W-:Y:S01]  /*4bd0*/  @!P5 IMAD.MOV R69, RZ, RZ, -R69 ;  /* 0x000000ffff45d224 */ /* 0x000fe200078e0a45 */
[C---:B------:R-:W-:Y:S01]  /*4be0*/  ISETP.GT.U32.AND P5, PT, R0.reuse, R73, PT ;  /* 0x000000490000720c */ /* 0x040fe20003fa4070 */
[--C-:B------:R-:W-:Y:S01]  /*4bf0*/  @!P6 IMAD.IADD R71, R71, 0x1, -R0.reuse ;  /* 0x000000014747e824 */ /* 0x100fe200078e0a00 */
[----:B------:R-:W-:Y:S01]  /*4c00*/  ISETP.GT.U32.AND P6, PT, R0, R75, PT ;  /* 0x0000004b0000720c */ /* 0x000fe20003fc4070 */
[--C-:B------:R-:W-:Y:S01]  /*4c10*/  @!P1 IMAD.IADD R70, R70, 0x1, -R0.reuse ;  /* 0x0000000146469824 */ /* 0x100fe200078e0a00 */
[----:B------:R-:W-:Y:S01]  /*4c20*/  ISETP.GE.AND P1, PT, R76, RZ, PT ;  /* 0x000000ff4c00720c */ /* 0x000fe20003f26270 */
[----:B------:R-:W-:Y:S01]  /*4c30*/  IMAD.HI.U32 R76, R244, R79, RZ ;  /* 0x0000004ff44c7227 */ /* 0x000fe200078e00ff */
[----:B------:R-:W-:Y:S02]  /*4c40*/  IADD3 R77, -R77, RZ, RZ ;  /* 0x000000ff4d4d7210 */ /* 0x000fe40007ffe1ff */
[----:B------:R-:W-:Y:S01]  /*4c50*/  IABS R83, R80 ;  /* 0x0000005000537213 */ /* 0x000fe20000000000 */
[----:B------:R-:W-:Y:S01]  /*4c60*/  @!P4 IMAD.IADD R72, R72, 0x1, -R0 ;  /* 0x000000014848c824 */ /* 0x000fe200078e0a00 */
[----:B------:R-:W-:Y:S01]  /*4c70*/  ISETP.GE.AND P4, PT, R78, RZ, PT ;  /* 0x000000ff4e00720c */ /* 0x000fe20003f86270 */
[----:B------:R-:W-:Y:S01]  /*4c80*/  IMAD.MOV R76, RZ, RZ, -R76 ;  /* 0x000000ffff4c7224 */ /* 0x000fe200078e0a4c */
[C---:B------:R-:W-:Y:S01]  /*4c90*/  LOP3.LUT R208, R243.reuse, 0x1ac, RZ, 0xfc, !PT ;  /* 0x000001acf3d07812 */ /* 0x040fe200078efcff */
[C---:B------:R-:W-:Y:S01]  /*4ca0*/  IMAD R77, R0.reuse, R77, R81 ;  /* 0x0000004d004d7224 */ /* 0x040fe200078e0251 */
[C---:B------:R-:W-:Y:S01]  /*4cb0*/  LOP3.LUT R216, R243.reuse, 0x1b0, RZ, 0xfc, !PT ;  /* 0x000001b0f3d87812 */ /* 0x040fe200078efcff */
[C---:B------:R-:W-:Y:S01]  /*4cc0*/  IMAD R76, R0.reuse, R76, R79 ;  /* 0x0000004c004c7224 */ /* 0x040fe200078e024f */
[----:B------:R-:W-:Y:S01]  /*4cd0*/  LOP3.LUT R79, R243, 0xac, RZ, 0xfc, !PT ;  /* 0x000000acf34f7812 */ /* 0x000fe200078efcff */
[--C-:B------:R-:W-:Y:S01]  /*4ce0*/  @!P5 IMAD.IADD R73, R73, 0x1, -R0.reuse ;  /* 0x000000014949d824 */ /* 0x100fe200078e0a00 */
[C---:B------:R-:W-:Y:S01]  /*4cf0*/  ISETP.GT.U32.AND P5, PT, R0.reuse, R77, PT ;  /* 0x0000004d0000720c */ /* 0x040fe20003fa4070 */
[--C-:B------:R-:W-:Y:S01]  /*4d00*/  @!P6 IMAD.IADD R75, R75, 0x1, -R0.reuse ;  /* 0x000000014b4be824 */ /* 0x100fe200078e0a00 */
[----:B------:R-:W-:Y:S01]  /*4d10*/  IABS R81, R79 ;  /* 0x0000004f00517213 */ /* 0x000fe20000000000 */
[----:B------:R-:W-:Y:S01]  /*4d20*/  @!P1 IMAD.MOV R71, RZ, RZ, -R71 ;  /* 0x000000ffff479224 */ /* 0x000fe200078e0a47 */
[----:B------:R-:W-:Y:S01]  /*4d30*/  ISETP.GT.U32.AND P1, PT, R0, R76, PT ;  /* 0x0000004c0000720c */ /* 0x000fe20003f24070 */
[----:B------:R-:W-:Y:S01]  /*4d40*/  @!P2 IMAD.IADD R74, R74, 0x1, -R0 ;  /* 0x000000014a4aa824 */ /* 0x000fe200078e0a00 */
[----:B------:R-:W-:Y:S01]  /*4d50*/  ISETP.GT.U32.AND P6, PT, R0, R75, PT ;  /* 0x0000004b0000720c */ /* 0x000fe20003fc4070 */
[----:B------:R-:W-:Y:S01]  /*4d60*/  IMAD.HI.U32 R78, R244, R81, RZ ;  /* 0x00000051f44e7227 */ /* 0x000fe200078e00ff */
[----:B------:R-:W-:-:S02]  /*4d70*/  @!P4 IADD3 R72, -R72, RZ, RZ ;  /* 0x000000ff4848c210 */ /* 0x000fc40007ffe1ff */
[----:B------:R-:W-:Y:S01]  /*4d80*/  ISETP.GE.AND P4, PT, R84, RZ, PT ;  /* 0x000000ff5400720c */ /* 0x000fe20003f86270 */
[----:B------:R-:W-:Y:S01]  /*4d90*/  @!P3 IMAD.MOV R70, RZ, RZ, -R70 ;  /* 0x000000ffff46b224 */ /* 0x000fe200078e0a46 */
[----:B------:R-:W-:Y:S01]  /*4da0*/  ISETP.GT.U32.AND P3, PT, R0, R74, PT ;  /* 0x0000004a0000720c */ /* 0x000fe20003f64070 */
[----:B------:R-:W-:Y:S01]  /*4db0*/  @!P5 IMAD.IADD R77, R77, 0x1, -R0 ;  /* 0x000000014d4dd824 */ /* 0x000fe200078e0a00 */
[----:B------:R-:W-:Y:S01]  /*4dc0*/  ISETP.GE.AND P2, PT, R82, RZ, PT ;  /* 0x000000ff5200720c */ /* 0x000fe20003f46270 */
[----:B------:R-:W-:Y:S01]  /*4dd0*/  IMAD.MOV R78, RZ, RZ, -R78 ;  /* 0x000000ffff4e7224 */ /* 0x000fe200078e0a4e */
[----:B------:R-:W-:Y:S01]  /*4de0*/  @!P0 IADD3 R73, -R73, RZ, RZ ;  /* 0x000000ff49498210 */ /* 0x000fe20007ffe1ff */
[--C-:B------:R-:W-:Y:S01]  /*4df0*/  @!P1 IMAD.IADD R76, R76, 0x1, -R0.reuse ;  /* 0x000000014c4c9824 */ /* 0x100fe200078e0a00 */
[----:B------:R-:W-:Y:S01]  /*4e00*/  ISETP.GE.AND P1, PT, R79, RZ, PT ;  /* 0x000000ff4f00720c */ /* 0x000fe20003f26270 */
[----:B------:R-:W-:Y:S01]  /*4e10*/  @!P6 IMAD.IADD R75, R75, 0x1, -R0 ;  /* 0x000000014b4be824 */ /* 0x000fe200078e0a00 */
[C---:B------:R-:W-:Y:S01]  /*4e20*/  ISETP.GT.U32.AND P5, PT, R0.reuse, R77, PT ;  /* 0x0000004d0000720c */ /* 0x040fe20003fa4070 */
[C---:B------:R-:W-:Y:S01]  /*4e30*/  IMAD R78, R0.reuse, R78, R81 ;  /* 0x0000004e004e7224 */ /* 0x040fe200078e0251 */
[----:B------:R-:W-:Y:S01]  /*4e40*/  ISETP.GT.U32.AND P0, PT, R0, R76, PT ;  /* 0x0000004c0000720c */ /* 0x000fe20003f04070 */
[----:B------:R-:W-:Y:S01]  /*4e50*/  IMAD.HI.U32 R79, R244, R83, RZ ;  /* 0x00000053f44f7227 */ /* 0x000fe200078e00ff */
[----:B------:R-:W-:-:S02]  /*4e60*/  LOP3.LUT R84, R243, 0xb4, RZ, 0xfc, !PT ;  /* 0x000000b4f3547812 */ /* 0x000fc400078efcff */
[----:B------:R-:W-:Y:S01]  /*4e70*/  LOP3.LUT R81, R243, 0xb2, RZ, 0xfc, !PT ;  /* 0x000000b2f3517812 */ /* 0x000fe200078efcff */
[----:B------:R-:W-:Y:S01]  /*4e80*/  @!P4 IMAD.MOV R75, RZ, RZ, -R75 ;  /* 0x000000ffff4bc224 */ /* 0x000fe200078e0a4b */
[----:B------:R-:W-:Y:S01]  /*4e90*/  ISETP.GT.U32.AND P4, PT, R0, R78, PT ;  /* 0x0000004e0000720c */ /* 0x000fe20003f84070 */
[----:B------:R-:W-:Y:S01]  /*4ea0*/  IMAD.MOV R79, RZ, RZ, -R79 ;  /* 0x000000ffff4f7224 */ /* 0x000fe200078e0a4f */
[----:B------:R-:W-:Y:S01]  /*4eb0*/  IABS R87, R84 ;  /* 0x0000005400577213 */ /* 0x000fe20000000000 */
[----:B------:R-:W-:Y:S01]  /*4ec0*/  @!P3 IMAD.IADD R74, R74, 0x1, -R0 ;  /* 0x000000014a4ab824 */ /* 0x000fe200078e0a00 */
[----:B------:R-:W-:Y:S01]  /*4ed0*/  ISETP.GE.AND P3, PT, R85, RZ, PT ;  /* 0x000000ff5500720c */ /* 0x000fe20003f66270 */
[----:B------:R-:W-:Y:S01]  /*4ee0*/  IMAD R79, R0, R79, R83 ;  /* 0x0000004f004f7224 */ /* 0x000fe200078e0253 */
[----:B------:R-:W-:Y:S01]  /*4ef0*/  ISETP.GE.AND P6, PT, R86, RZ, PT ;  /* 0x000000ff5600720c */ /* 0x000fe20003fc6270 */
[----:B------:R-:W-:Y:S01]  /*4f00*/  @!P2 IMAD.MOV R74, RZ, RZ, -R74 ;  /* 0x000000ffff4aa224 */ /* 0x000fe200078e0a4a */
[----:B------:R-:W-:Y:S01]  /*4f10*/  ISETP.GE.AND P2, PT, R80, RZ, PT ;  /* 0x000000ff5000720c */ /* 0x000fe20003f46270 */
[--C-:B------:R-:W-:Y:S01]  /*4f20*/  @!P5 IMAD.IADD R77, R77, 0x1, -R0.reuse ;  /* 0x000000014d4dd824 */ /* 0x100fe200078e0a00 */
[----:B------:R-:W-:Y:S01]  /*4f30*/  ISETP.GT.U32.AND P5, PT, R0, R79, PT ;  /* 0x0000004f0000720c */ /* 0x000fe20003fa4070 */
[--C-:B------:R-:W-:Y:S01]  /*4f40*/  @!P0 IMAD.IADD R76, R76, 0x1, -R0.reuse ;  /* 0x000000014c4c8824 */ /* 0x100fe200078e0a00 */
[----:B------:R-:W-:Y:S01]  /*4f50*/  LOP3.LUT R80, R243, 0xb0, RZ, 0xfc, !PT ;  /* 0x000000b0f3507812 */ /* 0x000fe200078efcff */
[----:B------:R-:W-:Y:S01]  /*4f60*/  @!P4 IMAD.IADD R78, R78, 0x1, -R0 ;  /* 0x000000014e4ec824 */ /* 0x000fe200078e0a00 */
[----:B------:R-:W-:Y:S01]  /*4f70*/  IABS R85, R81 ;  /* 0x0000005100557213 */ /* 0x000fe20000000000 */
[----:B------:R-:W-:Y:S01]  /*4f80*/  IMAD.HI.U32 R82, R244, R87, RZ ;  /* 0x00000057f4527227 */ /* 0x000fe200078e00ff */
[----:B------:R-:W-:-:S02]  /*4f90*/  IABS R83, R80 ;  /* 0x0000005000537213 */ /* 0x000fc40000000000 */
[----:B------:R-:W-:Y:S01]  /*4fa0*/  @!P3 IADD3 R76, -R76, RZ, RZ ;  /* 0x000000ff4c4cb210 */ /* 0x000fe20007ffe1ff */
[----:B------:R-:W-:Y:S01]  /*4fb0*/  IMAD.MOV R82, RZ, RZ, -R82 ;  /* 0x000000ffff527224 */ /* 0x000fe200078e0a52 */
[----:B------:R-:W-:Y:S01]  /*4fc0*/  ISETP.GE.AND P0, PT, R80, RZ, PT ;  /* 0x000000ff5000720c */ /* 0x000fe20003f06270 */
[----:B------:R-:W-:Y:S01]  /*4fd0*/  IMAD.HI.U32 R80, R244, R83, RZ ;  /* 0x00000053f4507227 */ /* 0x000fe200078e00ff */
[----:B------:R-:W-:Y:S02]  /*4fe0*/  ISETP.GT.U32.AND P3, PT, R0, R78, PT ;  /* 0x0000004e0000720c */ /* 0x000fe40003f64070 */
[----:B------:R-:W-:Y:S01]  /*4ff0*/  ISETP.GE.AND P4, PT, R81, RZ, PT ;  /* 0x000000ff5100720c */ /* 0x000fe20003f86270 */
[----:B------:R-:W-:Y:S01]  /*5000*/  @!P5 IMAD.IADD R79, R79, 0x1, -R0 ;  /* 0x000000014f4fd824 */ /* 0x000fe200078e0a00 */
[----:B------:R-:W-:Y:S01]  /*5010*/  IABS R211, R208 ;  /* 0x000000d000d37213 */ /* 0x000fe20000000000 */
[----:B------:R-:W-:Y:S01]  /*5020*/  IMAD.MOV R80, RZ, RZ, -R80 ;  /* 0x000000ffff507224 */ /* 0x000fe200078e0a50 */
[----:B------:R-:W-:Y:S01]  /*5030*/  LOP3.LUT R214, R243, 0x1b4, RZ, 0xfc, !PT ;  /* 0x000001b4f3d67812 */ /* 0x000fe200078efcff */
[----:B------:R-:W-:Y:S01]  /*5040*/  IMAD.HI.U32 R81, R244, R85, RZ ;  /* 0x00000055f4517227 */ /* 0x000fe200078e00ff */
[----:B------:R-:W-:-:S02]  /*5050*/  ISETP.GT.U32.AND P5, PT, R0, R79, PT ;  /* 0x0000004f0000720c */ /* 0x000fc40003fa4070 */
[----:B------:R-:W-:Y:S01]  /*5060*/  IABS R215, R214 ;  /* 0x000000d600d77213 */ /* 0x000fe20000000000 */
[----:B------:R-:W-:Y:S01]  /*5070*/  IMAD R80, R0, R80, R83 ;  /* 0x0000005000507224 */ /* 0x000fe200078e0253 */
[C---:B------:R-:W-:Y:S01]  /*5080*/  LOP3.LUT R217, R243.reuse, 0x1b6, RZ, 0xfc, !PT ;  /* 0x000001b6f3d97812 */ /* 0x040fe200078efcff */
[----:B------:R-:W-:Y:S01]  /*5090*/  @!P3 IMAD.IADD R78, R78, 0x1, -R0 ;  /* 0x000000014e4eb824 */ /* 0x000fe200078e0a00 */
[C---:B------:R-:W-:Y:S01]  /*50a0*/  LOP3.LUT R218, R243.reuse, 0x1bc, RZ, 0xfc, !PT ;  /* 0x000001bcf3da7812 */ /* 0x040fe200078efcff */
[C---:B------:R-:W-:Y:S01]  /*50b0*/  IMAD R82, R0.reuse, R82, R87 ;  /* 0x0000005200527224 */ /* 0x040fe200078e0257 */
[----:B------:R-:W-:Y:S01]  /*50c0*/  ISETP.GT.U32.AND P3, PT, R0, R80, PT ;  /* 0x000000500000720c */ /* 0x000fe20003f64070 */
[----:B------:R-:W-:Y:S01]  /*50d0*/  IMAD.MOV R81, RZ, RZ, -R81 ;  /* 0x000000ffff517224 */ /* 0x000fe200078e0a51 */
[----:B------:R-:W-:Y:S01]  /*50e0*/  IABS R87, R88 ;  /* 0x0000005800577213 */ /* 0x000fe20000000000 */
[----:B------:R-:W-:Y:S01]  /*50f0*/  @!P6 IMAD.MOV R77, RZ, RZ, -R77 ;  /* 0x000000ffff4de224 */ /* 0x000fe200078e0a4d */
[----:B------:R-:W-:Y:S01]  /*5100*/  ISETP.GE.AND P6, PT, R84, RZ, PT ;  /* 0x000000ff5400720c */ /* 0x000fe20003fc6270 */
[----:B------:R-:W-:Y:S01]  /*5110*/  @!P1 IMAD.MOV R78, RZ, RZ, -R78 ;  /* 0x000000ffff4e9224 */ /* 0x000fe200078e0a4e */
[C---:B------:R-:W-:Y:S01]  /*5120*/  ISETP.GT.U32.AND P1, PT, R0.reuse, R82, PT ;  /* 0x000000520000720c */ /* 0x040fe20003f24070 */
[----:B------:R-:W-:Y:S01]  /*5130*/  IMAD R81, R0, R81, R85 ;  /* 0x0000005100517224 */ /* 0x000fe200078e0255 */
[----:B------:R-:W-:Y:S01]  /*5140*/  LOP3.LUT R84, R243, 0xb6, RZ, 0xfc, !PT ;  /* 0x000000b6f3547812 */ /* 0x000fe200078efcff */
[----:B------:R-:W-:Y:S01]  /*5150*/  IMAD.HI.U32 R86, R244, R91, RZ ;  /* 0x0000005bf4567227 */ /* 0x000fe200078e00ff */
[----:B------:R-:W-:-:S02]  /*5160*/  @!P5 IADD3 R79, R79, -R0, RZ ;  /* 0x800000004f4fd210 */ /* 0x000fc40007ffe0ff */
[----:B------:R-:W-:Y:S01]  /*5170*/  IABS R85, R84 ;  /* 0x0000005400557213 */ /* 0x000fe20000000000 */
[----:B------:R-:W-:Y:S01]  /*5180*/  @!P3 IMAD.IADD R80, R80, 0x1, -R0 ;  /* 0x000000015050b824 */ /* 0x000fe200078e0a00 */
[----:B------:R-:W-:Y:S01]  /*5190*/  ISETP.GT.U32.AND P5, PT, R0, R81, PT ;  /* 0x000000510000720c */ /* 0x000fe20003fa4070 */
[----:B------:R-:W-:Y:S01]  /*51a0*/  @!P2 IMAD.MOV R79, RZ, RZ, -R79 ;  /* 0x000000ffff4fa224 */ /* 0x000fe200078e0a4f */
[----:B------:R-:W-:Y:S01]  /*51b0*/  ISETP.GE.AND P2, PT, R84, RZ, PT ;  /* 0x000000ff5400720c */ /* 0x000fe20003f46270 */
[----:B------:R-:W-:Y:S01]  /*51c0*/  IMAD.HI.U32 R83, R244, R85, RZ ;  /* 0x00000055f4537227 */ /* 0x000fe200078e00ff */
[----:B------:R-:W-:Y:S02]  /*51d0*/  ISETP.GT.U32.AND P3, PT, R0, R80, PT ;  /* 0x000000500000720c */ /* 0x000fe40003f64070 */
[----:B------:R-:W-:Y:S01]  /*51e0*/  @!P1 IADD3 R82, R82, -R0, RZ ;  /* 0x8000000052529210 */ /* 0x000fe20007ffe0ff */
[----:B------:R-:W-:Y:S01]  /*51f0*/  IMAD.MOV R83, RZ, RZ, -R83 ;  /* 0x000000ffff537224 */ /* 0x000fe200078e0a53 */
[----:B------:R-:W-:Y:S01]  /*5200*/  IABS R219, R218 ;  /* 0x000000da00db7213 */ /* 0x000fe20000000000 */
[----:B------:R-:W-:Y:S01]  /*5210*/  IMAD.HI.U32 R84, R244, R87, RZ ;  /* 0x00000057f4547227 */ /* 0x000fe200078e00ff */
[----:B------:R-:W-:-:S02]  /*5220*/  ISETP.GT.U32.AND P1, PT, R0, R82, PT ;  /* 0x000000520000720c */ /* 0x000fc40003f24070 */
[----:B------:R-:W-:Y:S01]  /*5230*/  LOP3.LUT R224, R243, 0x1c0, RZ, 0xfc, !PT ;  /* 0x000001c0f3e07812 */ /* 0x000fe200078efcff */
[--C-:B------:R-:W-:Y:S01]  /*5240*/  @!P5 IMAD.IADD R81, R81, 0x1, -R0.reuse ;  /* 0x000000015151d824 */ /* 0x100fe200078e0a00 */
[C---:B------:R-:W-:Y:S01]  /*5250*/  LOP3.LUT R222, R243.reuse, 0x1c2, RZ, 0xfc, !PT ;  /* 0x000001c2f3de7812 */ /* 0x040fe200078efcff */
[----:B------:R-:W-:Y:S01]  /*5260*/  IMAD R83, R0, R83, R85 ;  /* 0x0000005300537224 */ /* 0x000fe200078e0255 */
[----:B------:R-:W-:Y:S01]  /*5270*/  IABS R225, R224 ;  /* 0x000000e000e17213 */ /* 0x000fe20000000000 */
[----:B------:R-:W-:Y:S01]  /*5280*/  IMAD.HI.U32 R85, R244, R89, RZ ;  /* 0x00000059f4557227 */ /* 0x000fe200078e00ff */
[----:B------:R-:W-:Y:S02]  /*5290*/  ISETP.GT.U32.AND P5, PT, R0, R81, PT ;  /* 0x000000510000720c */ /* 0x000fe40003fa4070 */
[C---:B------:R-:W-:Y:S01]  /*52a0*/  LOP3.LUT R220, R243.reuse, 0x1c4, RZ, 0xfc, !PT ;  /* 0x000001c4f3dc7812 */ /* 0x040fe200078efcff */
[----:B------:R-:W-:Y:S01]  /*52b0*/  IMAD.MOV R85, RZ, RZ, -R85 ;  /* 0x000000ffff557224 */ /* 0x000fe200078e0a55 */
[C---:B------:R-:W-:Y:S01]  /*52c0*/  LOP3.LUT R228, R243.reuse, 0x1d2, RZ, 0xfc, !PT ;  /* 0x000001d2f3e47812 */ /* 0x040fe200078efcff */
[----:B------:R-:W-:Y:S01]  /*52d0*/  @!P3 IMAD.IADD R80, R80, 0x1, -R0 ;  /* 0x000000015050b824 */ /* 0x000fe200078e0a00 */
[----:B------:R-:W-:Y:S01]  /*52e0*/  ISETP.GT.U32.AND P3, PT, R0, R83, PT ;  /* 0x000000530000720c */ /* 0x000fe20003f64070 */
[----:B------:R-:W-:Y:S01]  /*52f0*/  IMAD.MOV R84, RZ, RZ, -R84 ;  /* 0x000000ffff547224 */ /* 0x000fe200078e0a54 */
[----:B------:R-:W-:Y:S01]  /*5300*/  @!P1 IADD3 R82, R82, -R0, RZ ;  /* 0x8000000052529210 */ /* 0x000fe20007ffe0ff */
[----:B------:R-:W-:Y:S01]  /*5310*/  IMAD.MOV R86, RZ, RZ, -R86 ;  /* 0x000000ffff567224 */ /* 0x000fe200078e0a56 */
[----:B------:R-:W-:Y:S01]  /*5320*/  IABS R223, R220 ;  /* 0x000000dc00df7213 */ /* 0x000fe20000000000 */
[C---:B------:R-:W-:Y:S01]  /*5330*/  IMAD R85, R0.reuse, R85, R89 ;  /* 0x0000005500557224 */ /* 0x040fe200078e0259 */
[C---:B------:R-:W-:Y:S01]  /*5340*/  LOP3.LUT R235, R243.reuse, 0x1d8, RZ, 0xfc, !PT ;  /* 0x000001d8f3eb7812 */ /* 0x040fe200078efcff */
[C---:B------:R-:W-:Y:S01]  /*5350*/  IMAD R84, R0.reuse, R84, R87 ;  /* 0x0000005400547224 */ /* 0x040fe200078e0257 */
[----:B------:R-:W-:Y:S01]  /*5360*/  LOP3.LUT R229, R243, 0x1d6, RZ, 0xfc, !PT ;  /* 0x000001d6f3e57812 */ /* 0x000fe200078efcff */
[C---:B------:R-:W-:Y:S01]  /*5370*/  IMAD R86, R0.reuse, R86, R91 ;  /* 0x0000005600567224 */ /* 0x040fe200078e025b */
[C---:B------:R-:W-:Y:S01]  /*5380*/  ISETP.GT.U32.AND P1, PT, R0.reuse, R85, PT ;  /* 0x000000550000720c */ /* 0x040fe20003f24070 */
[----:B------:R-:W-:Y:S01]  /*5390*/  @!P0 IMAD.MOV R80, RZ, RZ, -R80 ;  /* 0x000000ffff508224 */ /* 0x000fe200078e0a50 */
[C---:B------:R-:W-:Y:S01]  /*53a0*/  ISETP.GT.U32.AND P0, PT, R0.reuse, R84, PT ;  /* 0x000000540000720c */ /* 0x040fe20003f04070 */
[----:B------:R-:W-:Y:S01]  /*53b0*/  @!P6 IMAD.MOV R82, RZ, RZ, -R82 ;  /* 0x000000ffff52e224 */ /* 0x000fe200078e0a52 */
[----:B------:R-:W-:Y:S01]  /*53c0*/  ISETP.GT.U32.AND P6, PT, R0, R86, PT ;  /* 0x000000560000720c */ /* 0x000fe20003fc4070 */
[--C-:B------:R-:W-:Y:S01]  /*53d0*/  @!P5 IMAD.IADD R81, R81, 0x1, -R0.reuse ;  /* 0x000000015151d824 */ /* 0x100fe200078e0a00 */
[----:B------:R-:W-:Y:S01]  /*53e0*/  ISETP.GE.AND P5, PT, R88, RZ, PT ;  /* 0x000000ff5800720c */ /* 0x000fe20003fa6270 */
[--C-:B------:R-:W-:Y:S01]  /*53f0*/  @!P3 IMAD.IADD R83, R83, 0x1, -R0.reuse ;  /* 0x000000015353b824 */ /* 0x100fe200078e0a00 */
[C---:B------:R-:W-:Y:S01]  /*5400*/  LOP3.LUT R88, R243.reuse, 0xbe, RZ, 0xfc, !PT ;  /* 0x000000bef3587812 */ /* 0x040fe200078efcff */
[----:B------:R-:W-:Y:S01]  /*5410*/  @!P4 IMAD.MOV R81, RZ, RZ, -R81 ;  /* 0x000000ffff51c224 */ /* 0x000fe200078e0a51 */
[----:B------:R-:W-:Y:S01]  /*5420*/  ISETP.GE.AND P4, PT, R90, RZ, PT ;  /* 0x000000ff5a00720c */ /* 0x000fe20003f86270 */
[C---:B------:R-:W-:Y:S01]  /*5430*/  IMAD R148, R0.reuse, R148, R153 ;  /* 0x0000009400947224 */ /* 0x040fe200078e0299 */
[----:B------:R-:W-:Y:S01]  /*5440*/  LOP3.LUT R90, R243, 0xc0, RZ, 0xfc, !PT ;  /* 0x000000c0f35a7812 */ /* 0x000fe200078efcff */
[--C-:B------:R-:W-:Y:S01]  /*5450*/  @!P1 IMAD.IADD R85, R85, 0x1, -R0.reuse ;  /* 0x0000000155559824 */ /* 0x100fe200078e0a00 */
[----:B------:R-:W-:Y:S01]  /*5460*/  ISETP.GT.U32.AND P3, PT, R0, R83, PT ;  /* 0x000000530000720c */ /* 0x000fe20003f64070 */
[----:B------:R-:W-:Y:S01]  /*5470*/  @!P0 IMAD.IADD R84, R84, 0x1, -R0 ;  /* 0x0000000154548824 */ /* 0x000fe200078e0a00 */
[----:B------:R-:W-:Y:S01]  /*5480*/  IABS R91, R90 ;  /* 0x0000005a005b7213 */ /* 0x000fe20000000000 */
[----:B------:R-:W-:Y:S01]  /*5490*/  IMAD.HI.U32 R190, R244, R197, RZ ;  /* 0x000000c5f4be7227 */ /* 0x000fe200078e00ff */
[----:B------:R-:W-:-:S02]  /*54a0*/  @!P6 IADD3 R86, R86, -R0, RZ ;  /* 0x800000005656e210 */ /* 0x000fc40007ffe0ff */
[----:B------:R-:W-:Y:S01]  /*54b0*/  IABS R89, R88 ;  /* 0x0000005800597213 */ /* 0x000fe20000000000 */
[----:B------:R-:W-:Y:S01]  /*54c0*/  IMAD.MOV R190, RZ, RZ, -R190 ;  /* 0x000000ffffbe7224 */ /* 0x000fe200078e0abe */
[----:B------:R-:W-:Y:S01]  /*54d0*/  ISETP.GE.AND P0, PT, R88, RZ, PT ;  /* 0x000000ff5800720c */ /* 0x000fe20003f06270 */
[----:B------:R-:W-:Y:S01]  /*54e0*/  IMAD.HI.U32 R88, R244, R91, RZ ;  /* 0x0000005bf4587227 */ /* 0x000fe200078e00ff */
[C---:B------:R-:W-:Y:S02]  /*54f0*/  ISETP.GT.U32.AND P6, PT, R0.reuse, R85, PT ;  /* 0x000000550000720c */ /* 0x040fe40003fc4070 */
[----:B------:R-:W-:Y:S01]  /*5500*/  ISETP.GT.U32.AND P1, PT, R0, R84, PT ;  /* 0x000000540000720c */ /* 0x000fe20003f24070 */
[----:B------:R-:W-:Y:S01]  /*5510*/  IMAD.MOV R88, RZ, RZ, -R88 ;  /* 0x000000ffff587224 */ /* 0x000fe200078e0a58 */
[----:B------:R-:W-:Y:S01]  /*5520*/  IABS R153, R158 ;  /* 0x0000009e00997213 */ /* 0x000fe20000000000 */
[----:B------:R-:W-:Y:S01]  /*5530*/  @!P3 IMAD.IADD R83, R83, 0x1, -R0 ;  /* 0x000000015353b824 */ /* 0x000fe200078e0a00 */
[----:B------:R-:W-:Y:S01]  /*5540*/  ISETP.GE.AND P3, PT, R92, RZ, PT ;  /* 0x000000ff5c00720c */ /* 0x000fe20003f66270 */
[C---:B------:R-:W-:Y:S01]  /*5550*/  IMAD R88, R0.reuse, R88, R91 ;  /* 0x0000005800587224 */ /* 0x040fe200078e025b */
[----:B------:R-:W-:Y:S01]  /*5560*/  LOP3.LUT R92, R243, 0xc2, RZ, 0xfc, !PT ;  /* 0x000000c2f35c7812 */ /* 0x000fe200078efcff */
[----:B------:R-:W-:Y:S01]  /*5570*/  @!P2 IMAD.MOV R83, RZ, RZ, -R83 ;  /* 0x000000ffff53a224 */ /* 0x000fe200078e0a53 */
[----:B------:R-:W-:Y:S01]  /*5580*/  ISETP.GT.U32.AND P2, PT, R0, R86, PT ;  /* 0x000000560000720c */ /* 0x000fe20003f44070 */
[----:B------:R-:W-:Y:S01]  /*5590*/  IMAD.HI.U32 R87, R244, R89, RZ ;  /* 0x00000059f4577227 */ /* 0x000fe200078e00ff */
[----:B------:R-:W-:-:S02]  /*55a0*/  IABS R93, R92 ;  /* 0x0000005c005d7213 */ /* 0x000fc40000000000 */
[----:B------:R-:W-:Y:S01]  /*55b0*/  LOP3.LUT R239, R243, 0x1dc, RZ, 0xfc, !PT ;  /* 0x000001dcf3ef7812 */ /* 0x000fe200078efcff */
[----:B------:R-:W-:Y:S01]  /*55c0*/  @!P6 IMAD.IADD R85, R85, 0x1, -R0 ;  /* 0x000000015555e824 */ /* 0x000fe200078e0a00 */
[----:B------:R-:W-:Y:S01]  /*55d0*/  ISETP.GT.U32.AND P6, PT, R0, R88, PT ;  /* 0x000000580000720c */ /* 0x000fe20003fc4070 */
[----:B------:R-:W-:Y:S01]  /*55e0*/  IMAD.MOV R87, RZ, RZ, -R87 ;  /* 0x000000ffff577224 */ /* 0x000fe200078e0a57 */
[----:B------:R-:W-:Y:S01]  /*55f0*/  IABS R233, R239 ;  /* 0x000000ef00e97213 */ /* 0x000fe20000000000 */
[----:B------:R-:W-:Y:S01]  /*5600*/  IMAD.HI.U32 R91, R244, R97, RZ ;  /* 0x00000061f45b7227 */ /* 0x000fe200078e00ff */
[C---:B------:R-:W-:Y:S02]  /*5610*/  LOP3.LUT R237, R243.reuse, 0x1da, RZ, 0xfc, !PT ;  /* 0x000001daf3ed7812 */ /* 0x040fe400078efcff */
[C---:B------:R-:W-:Y:S01]  /*5620*/  LOP3.LUT R236, R243.reuse, 0x1de, RZ, 0xfc, !PT ;  /* 0x000001def3ec7812 */ /* 0x040fe200078efcff */
[----:B------:R-:W-:Y:S01]  /*5630*/  IMAD R87, R0, R87, R89 ;  /* 0x0000005700577224 */ /* 0x000fe200078e0259 */
[----:B------:R-:W-:Y:S01]  /*5640*/  IABS R232, R237 ;  /* 0x000000ed00e87213 */ /* 0x000fe20000000000 */
[----:B------:R-:W-:Y:S01]  /*5650*/  IMAD.HI.U32 R89, R244, R93, RZ ;  /* 0x0000005df4597227 */ /* 0x000fe200078e00ff */
[----:B------:R-:W-:-:S02]  /*5660*/  LOP3.LUT R240, R243, 0x1e2, RZ, 0xfc, !PT ;  /* 0x000001e2f3f07812 */ /* 0x000fc400078efcff */
[----:B------:R-:W-:Y:S01]  /*5670*/  LOP3.LUT R238, R243, 0x1e0, RZ, 0xfc, !PT ;  /* 0x000001e0f3ee7812 */ /* 0x000fe200078efcff */
[--C-:B------:R-:W-:Y:S01]  /*5680*/  @!P2 IMAD.IADD R86, R86, 0x1, -R0.reuse ;  /* 0x000000015656a824 */ /* 0x100fe200078e0a00 */
[----:B------:R-:W-:Y:S01]  /*5690*/  ISETP.GE.AND P2, PT, R90, RZ, PT ;  /* 0x000000ff5a00720c */ /* 0x000fe20003f46270 */
[----:B------:R-:W-:Y:S01]  /*56a0*/  @!P6 IMAD.IADD R88, R88, 0x1, -R0 ;  /* 0x000000015858e824 */ /* 0x000fe200078e0a00 */
[----:B------:R-:W-:Y:S01]  /*56b0*/  IADD3 R89, -R89, RZ, RZ ;  /* 0x000000ff59597210 */ /* 0x000fe20007ffe1ff */
[----:B------:R-:W-:Y:S01]  /*56c0*/  IMAD.HI.U32 R90, R244, R95, RZ ;  /* 0x0000005ff45a7227 */ /* 0x000fe200078e00ff */
[C---:B------:R-:W-:Y:S02]  /*56d0*/  LOP3.LUT R241, R243.reuse, 0x1ec, RZ, 0xfc, !PT ;  /* 0x000001ecf3f17812 */ /* 0x040fe400078efcff */
[C---:B------:R-:W-:Y:S01]  /*56e0*/  ISETP.GT.U32.AND P6, PT, R0.reuse, R88, PT ;  /* 0x000000580000720c */ /* 0x040fe20003fc4070 */
[----:B------:R-:W-:Y:S01]  /*56f0*/  IMAD.MOV R90, RZ, RZ, -R90 ;  /* 0x000000ffff5a7224 */ /* 0x000fe200078e0a5a */
[C---:B------:R-:W-:Y:S01]  /*5700*/  LOP3.LUT R242, R243.reuse, 0x1ee, RZ, 0xfc, !PT ;  /* 0x000001eef3f27812 */ /* 0x040fe200078efcff */
[C---:B------:R-:W-:Y:S01]  /*5710*/  IMAD R89, R0.reuse, R89, R93 ;  /* 0x0000005900597224 */ /* 0x040fe200078e025d */
[C---:B------:R-:W-:Y:S01]  /*5720*/  LOP3.LUT R247, R243.reuse, 0x1f2, RZ, 0xfc, !PT ;  /* 0x000001f2f3f77812 */ /* 0x040fe200078efcff */
[----:B------:R-:W-:Y:S01]  /*5730*/  IMAD.MOV R91, RZ, RZ, -R91 ;  /* 0x000000ffff5b7224 */ /* 0x000fe200078e0a5b */
[C---:B-1----:R-:W-:Y:S01]  /*5740*/  LOP3.LUT R252, R243.reuse, 0x1f4, RZ, 0xfc, !PT ;  /* 0x000001f4f3fc7812 */ /* 0x042fe200078efcff */
[C---:B------:R-:W-:Y:S01]  /*5750*/  IMAD R90, R0.reuse, R90, R95 ;  /* 0x0000005a005a7224 */ /* 0x040fe200078e025f */
[----:B------:R-:W-:Y:S01]  /*5760*/  IABS R95, R98 ;  /* 0x00000062005f7213 */ /* 0x000fe20000000000 */
[----:B------:R-:W-:Y:S01]  /*5770*/  @!P4 IMAD.MOV R85, RZ, RZ, -R85 ;  /* 0x000000ffff55c224 */ /* 0x000fe200078e0a55 */
[----:B------:R-:W-:Y:S01]  /*5780*/  ISETP.GT.U32.AND P4, PT, R0, R89, PT ;  /* 0x000000590000720c */ /* 0x000fe20003f84070 */
[----:B------:R-:W-:Y:S01]  /*5790*/  @!P1 IMAD.IADD R84, R84, 0x1, -R0 ;  /* 0x0000000154549824 */ /* 0x000fe200078e0a00 */
[C---:B------:R-:W-:Y:S01]  /*57a0*/  ISETP.GT.U32.AND P1, PT, R0.reuse, R87, PT ;  /* 0x000000570000720c */ /* 0x040fe20003f24070 */
[C---:B------:R-:W-:Y:S01]  /*57b0*/  IMAD R91, R0.reuse, R91, R97 ;  /* 0x0000005b005b7224 */ /* 0x040fe200078e0261 */
[----:B------:R-:W-:Y:S01]  /*57c0*/  IABS R97, R100 ;  /* 0x0000006400617213 */ /* 0x000fe20000000000 */
[----:B------:R-:W-:Y:S01]  /*57d0*/  @!P3 IMAD.MOV R86, RZ, RZ, -R86 ;  /* 0x000000ffff56b224 */ /* 0x000fe200078e0a56 */
[----:B------:R-:W-:Y:S01]  /*57e0*/  ISETP.GT.U32.AND P3, PT, R0, R90, PT ;  /* 0x0000005a0000720c */ /* 0x000fe20003f64070 */
[----:B------:R-:W-:Y:S01]  /*57f0*/  @!P6 IMAD.IADD R88, R88, 0x1, -R0 ;  /* 0x000000015858e824 */ /* 0x000fe200078e0a00 */
[----:B------:R-:W-:Y:S01]  /*5800*/  ISETP.GT.U32.AND P6, PT, R0, R91, PT ;  /* 0x0000005b0000720c */ /* 0x000fe20003fc4070 */
[----:B------:R-:W-:Y:S01]  /*5810*/  IMAD.HI.U32 R93, R244, R97, RZ ;  /* 0x00000061f45d7227 */ /* 0x000fe200078e00ff */
[----:B--2---:R-:W-:-:S02]  /*5820*/  LOP3.LUT R250, R243, 0x1f6, RZ, 0xfc, !PT ;  /* 0x000001f6f3fa7812 */ /* 0x004fc400078efcff */
[----:B---3--:R-:W-:Y:S01]  /*5830*/  LOP3.LUT R249, R243, 0x1fa, RZ, 0xfc, !PT ;  /* 0x000001faf3f97812 */ /* 0x008fe200078efcff */
[--C-:B------:R-:W-:Y:S01]  /*5840*/  @!P4 IMAD.IADD R89, R89, 0x1, -R0.reuse ;  /* 0x000000015959c824 */ /* 0x100fe200078e0a00 */
[----:B------:R-:W-:Y:S01]  /*5850*/  IADD3 R93, -R93, RZ, RZ ;  /* 0x000000ff5d5d7210 */ /* 0x000fe20007ffe1ff */
[--C-:B------:R-:W-:Y:S01]  /*5860*/  @!P1 IMAD.IADD R87, R87, 0x1, -R0.reuse ;  /* 0x0000000157579824 */ /* 0x100fe200078e0a00 */
[----:B------:R-:W-:Y:S01]  /*5870*/  ISETP.GE.AND P1, PT, R92, RZ, PT ;  /* 0x000000ff5c00720c */ /* 0x000fe20003f26270 */
[----:B------:R-:W-:Y:S01]  /*5880*/  IMAD.HI.U32 R92, R244, R95, RZ ;  /* 0x0000005ff45c7227 */ /* 0x000fe200078e00ff */
[----:B------:R-:W-:Y:S02]  /*5890*/  ISETP.GE.AND P4, PT, R96, RZ, PT ;  /* 0x000000ff6000720c */ /* 0x000fe40003f86270 */
[----:B------:R-:W-:Y:S01]  /*58a0*/  IABS R96, R103 ;  /* 0x0000006700607213 */ /* 0x000fe20000000000 */
[--C-:B------:R-:W-:Y:S01]  /*58b0*/  @!P3 IMAD.IADD R90, R90, 0x1, -R0.reuse ;  /* 0x000000015a5ab824 */ /* 0x100fe200078e0a00 */
[C---:B------:R-:W-:Y:S01]  /*58c0*/  ISETP.GT.U32.AND P3, PT, R0.reuse, R89, PT ;  /* 0x000000590000720c */ /* 0x040fe20003f64070 */
[----:B------:R-:W-:Y:S01]  /*58d0*/  @!P6 IMAD.IADD R91, R91, 0x1, -R0 ;  /* 0x000000015b5be824 */ /* 0x000fe200078e0a00 */
[----:B----4-:R-:W-:Y:S01]  /*58e0*/  LOP3.LUT R3, R243, 0x1fc, RZ, 0xfc, !PT ;  /* 0x000001fcf3037812 */ /* 0x010fe200078efcff */
[----:B------:R-:W-:Y:S01]  /*58f0*/  IMAD.MOV R92, RZ, RZ, -R92 ;  /* 0x000000ffff5c7224 */ /* 0x000fe200078e0a5c */
[C---:B------:R-:W-:Y:S01]  /*5900*/  ISETP.GT.U32.AND P6, PT, R0.reuse, R90, PT ;  /* 0x0000005a0000720c */ /* 0x040fe20003fc4070 */
[----:B------:R-:W-:Y:S01]  /*5910*/  @!P5 IMAD.MOV R84, RZ, RZ, -R84 ;  /* 0x000000ffff54d224 */ /* 0x000fe200078e0a54 */
[C---:B------:R-:W-:Y:S01]  /*5920*/  ISETP.GT.U32.AND P5, PT, R0.reuse, R87, PT ;  /* 0x000000570000720c */ /* 0x040fe20003fa4070 */
[C---:B------:R-:W-:Y:S01]  /*5930*/  IMAD R92, R0.reuse, R92, R95 ;  /* 0x0000005c005c7224 */ /* 0x040fe200078e025f */
[----:B------:R1:W-:Y:S01]  /*5940*/  STL [R1+0x30], R3 ;  /* 0x0000300301007387 */ /* 0x0003e20000100800 */
[----:B------:R-:W-:Y:S01]  /*5950*/  IMAD R93, R0, R93, R97 ;  /* 0x0000005d005d7224 */ /* 0x000fe200078e0261 */
[----:B------:R-:W-:Y:S01]  /*5960*/  IABS R97, R102 ;  /* 0x0000006600617213 */ /* 0x000fe20000000000 */
[----:B------:R-:W-:-:S02]  /*5970*/  @!P2 IMAD.MOV R88, RZ, RZ, -R88 ;  /* 0x000000ffff58a224 */ /* 0x000fc400078e0a58 */
[----:B------:R-:W-:Y:S01]  /*5980*/  @!P3 IMAD.IADD R89, R89, 0x1, -R0 ;  /* 0x000000015959b824 */ /* 0x000fe200078e0a00 */
[----:B------:R-:W-:Y:S01]  /*5990*/  ISETP.GT.U32.AND P3, PT, R0, R92, PT ;  /* 0x0000005c0000720c */ /* 0x000fe20003f64070 */
[----:B------:R-:W-:Y:S01]  /*59a0*/  IMAD.HI.U32 R95, R244, R97, RZ ;  /* 0x00000061f45f7227 */ /* 0x000fe200078e00ff */
[----:B-1----:R-:W-:-:S03]  /*59b0*/  IABS R3, R3 ;  /* 0x0000000300037213 */ /* 0x002fc60000000000 */
[----:B------:R-:W-:Y:S01]  /*59c0*/  @!P6 IMAD.IADD R90, R90, 0x1, -R0 ;  /* 0x000000015a5ae824 */ /* 0x000fe200078e0a00 */
[C---:B------:R-:W-:Y:S01]  /*59d0*/  ISETP.GT.U32.AND P6, PT, R0.reuse, R93, PT ;  /* 0x0000005d0000720c */ /* 0x040fe20003fc4070 */
[----:B------:R-:W-:Y:S01]  /*59e0*/  @!P1 IMAD.MOV R89, RZ, RZ, -R89 ;  /* 0x000000ffff599224 */ /* 0x000fe200078e0a59 */
[----:B------:R-:W-:Y:S01]  /*59f0*/  @!P5 IADD3 R87, R87, -R0, RZ ;  /* 0x800000005757d210 */ /* 0x000fe20007ffe0ff */
[----:B------:R-:W-:Y:S01]  /*5a00*/  IMAD R190, R0, R190, R197 ;  /* 0x000000be00be7224 */ /* 0x000fe200078e02c5 */
[----:B------:R-:W-:Y:S01]  /*5a10*/  ISETP.GE.AND P5, PT, R94, RZ, PT ;  /* 0x000000ff5e00720c */ /* 0x000fe20003fa6270 */
[----:B------:R-:W-:Y:S01]  /*5a20*/  IMAD.HI.U32 R94, R244, R99, RZ ;  /* 0x00000063f45e7227 */ /* 0x000fe200078e00ff */
[----:B------:R-:W-:-:S03]  /*5a30*/  IADD3 R95, -R95, RZ, RZ ;  /* 0x000000ff5f5f7210 */ /* 0x000fc60007ffe1ff */
[--C-:B------:R-:W-:Y:S01]  /*5a40*/  @!P3 IMAD.IADD R92, R92, 0x1, -R0.reuse ;  /* 0x000000015c5cb824 */ /* 0x100fe200078e0a00 */
[----:B------:R-:W-:Y:S01]  /*5a50*/  ISETP.GE.AND P3, PT, R100, RZ, PT ;  /* 0x000000ff6400720c */ /* 0x000fe20003f66270 */
[----:B------:R-:W-:Y:S01]  /*5a60*/  @!P0 IMAD.MOV R87, RZ, RZ, -R87 ;  /* 0x000000ffff578224 */ /* 0x000fe200078e0a57 */
[C---:B------:R-:W-:Y:S01]  /*5a70*/  ISETP.GT.U32.AND P0, PT, R0.reuse, R91, PT ;  /* 0x0000005b0000720c */ /* 0x040fe20003f04070 */
[----:B------:R-:W-:Y:S01]  /*5a80*/  @!P6 IMAD.IADD R93, R93, 0x1, -R0 ;  /* 0x000000015d5de824 */ /* 0x000fe200078e0a00 */
[C---:B------:R-:W-:Y:S01]  /*5a90*/  ISETP.GT.U32.AND P6, PT, R0.reuse, R92, PT ;  /* 0x0000005c0000720c */ /* 0x040fe20003fc4070 */
[----:B------:R-:W-:Y:S01]  /*5aa0*/  IMAD.MOV R94, RZ, RZ, -R94 ;  /* 0x000000ffff5e7224 */ /* 0x000fe200078e0a5e */
[----:B------:R-:W-:Y:S01]  /*5ab0*/  LOP3.LUT R100, R243, 0xd4, RZ, 0xfc, !PT ;  /* 0x000000d4f3647812 */ /* 0x000fe200078efcff */
[C---:B------:R-:W-:Y:S01]  /*5ac0*/  IMAD R95, R0.reuse, R95, R97 ;  /* 0x0000005f005f7224 */ /* 0x040fe200078e0261 */
[C---:B------:R-:W-:Y:S01]  /*5ad0*/  ISETP.GT.U32.AND P1, PT, R0.reuse, R93, PT ;  /* 0x0000005d0000720c */ /* 0x040fe20003f24070 */
[----:B------:R-:W-:-:S02]  /*5ae0*/  IMAD R94, R0, R94, R99 ;  /* 0x0000005e005e7224 */ /* 0x000fc400078e0263 */
[----:B------:R-:W-:Y:S02]  /*5af0*/  IMAD.MOV.U32 R99, RZ, RZ, R96 ;  /* 0x000000ffff637224 */ /* 0x000fe400078e0060 */
[----:B------:R-:W-:Y:S01]  /*5b00*/  @!P5 IMAD.MOV R90, RZ, RZ, -R90 ;  /* 0x000000ffff5ad224 */ /* 0x000fe200078e0a5a */
[----:B------:R-:W-:Y:S01]  /*5b10*/  ISETP.GT.U32.AND P2, PT, R0, R94, PT ;  /* 0x0000005e0000720c */ /* 0x000fe20003f44070 */
[----:B------:R-:W-:Y:S01]  /*5b20*/  @!P0 IMAD.IADD R91, R91, 0x1, -R0 ;  /* 0x000000015b5b8824 */ /* 0x000fe200078e0a00 */
[----:B------:R-:W-:Y:S01]  /*5b30*/  ISETP.GE.AND P0, PT, R98, RZ, PT ;  /* 0x000000ff6200720c */ /* 0x000fe20003f06270 */
[----:B------:R-:W-:Y:S01]  /*5b40*/  IMAD.HI.U32 R96, R244, R99, RZ ;  /* 0x00000063f4607227 */ /* 0x000fe200078e00ff */
[----:B------:R-:W-:Y:S02]  /*5b50*/  @!P6 IADD3 R92, R92, -R0, RZ ;  /* 0x800000005c5ce210 */ /* 0x000fe40007ffe0ff */
[C---:B------:R-:W-:Y:S01]  /*5b60*/  ISETP.GT.U32.AND P6, PT, R0.reuse, R95, PT ;  /* 0x0000005f0000720c */ /* 0x040fe20003fc4070 */
[----:B------:R-:W-:Y:S01]  /*5b70*/  IMAD.MOV R96, RZ, RZ, -R96 ;  /* 0x000000ffff607224 */ /* 0x000fe200078e0a60 */
[----:B------:R-:W-:Y:S01]  /*5b80*/  LOP3.LUT R98, R243, 0xd2, RZ, 0xfc, !PT ;  /* 0x000000d2f3627812 */ /* 0x000fe200078efcff */
[--C-:B------:R-:W-:Y:S01]  /*5b90*/  @!P1 IMAD.IADD R93, R93, 0x1, -R0.reuse ;  /* 0x000000015d5d9824 */ /* 0x100fe200078e0a00 */
[----:B------:R-:W-:Y:S01]  /*5ba0*/  ISETP.GE.AND P5, PT, R101, RZ, PT ;  /* 0x000000ff6500720c */ /* 0x000fe20003fa6270 */
[----:B------:R-:W-:Y:S01]  /*5bb0*/  IMAD R96, R0, R96, R99 ;  /* 0x0000006000607224 */ /* 0x000fe200078e0263 */
[----:B------:R-:W-:Y:S01]  /*5bc0*/  IABS R97, R98 ;  /* 0x0000006200617213 */ /* 0x000fe20000000000 */
[--C-:B------:R-:W-:Y:S01]  /*5bd0*/  @!P2 IMAD.IADD R94, R94, 0x1, -R0.reuse ;  /* 0x000000015e5ea824 */ /* 0x100fe200078e0a00 */
[----:B------:R-:W-:Y:S01]  /*5be0*/  @!P3 IADD3 R93, -R93, RZ, RZ ;  /* 0x000000ff5d5db210 */ /* 0x000fe20007ffe1ff */
[----:B------:R-:W-:Y:S01]  /*5bf0*/  @!P4 IMAD.MOV R91, RZ, RZ, -R91 ;  /* 0x000000ffff5bc224 */ /* 0x000fe200078e0a5b */
[----:B------:R-:W-:Y:S01]  /*5c00*/  ISETP.GT.U32.AND P3, PT, R0, R96, PT ;  /* 0x000000600000720c */ /* 0x000fe20003f64070 */
[----:B------:R-:W-:Y:S01]  /*5c10*/  IMAD.MOV.U32 R99, RZ, RZ, R97 ;  /* 0x000000ffff637224 */ /* 0x000fe200078e0061 */
[----:B------:R-:W-:Y:S01]  /*5c20*/  ISETP.GE.AND P4, PT, R102, RZ, PT ;  /* 0x000000ff6600720c */ /* 0x000fe20003f86270 */
[----:B------:R-:W-:Y:S01]  /*5c30*/  @!P6 IMAD.IADD R95, R95, 0x1, -R0 ;  /* 0x000000015f5fe824 */ /* 0x000fe200078e0a00 */
[----:B------:R-:W-:Y:S01]  /*5c40*/  ISETP.GT.U32.AND P6, PT, R0, R94, PT ;  /* 0x0000005e0000720c */ /* 0x000fe20003fc4070 */
[----:B------:R-:W-:Y:S01]  /*5c50*/  IMAD.HI.U32 R97, R244, R99, RZ ;  /* 0x00000063f4617227 */ /* 0x000fe200078e00ff */
[----:B------:R-:W-:-:S02]  /*5c60*/  LOP3.LUT R102, R243, 0xd6, RZ, 0xfc, !PT ;  /* 0x000000d6f3667812 */ /* 0x000fc400078efcff */
[----:B------:R-:W-:Y:S01]  /*5c70*/  IABS R101, R100 ;  /* 0x0000006400657213 */ /* 0x000fe20000000000 */
[----:B------:R-:W-:Y:S01]  /*5c80*/  IMAD.MOV R97, RZ, RZ, -R97 ;  /* 0x000000ffff617224 */ /* 0x000fe200078e0a61 */
[----:B------:R-:W-:Y:S01]  /*5c90*/  ISETP.GE.AND P1, PT, R103, RZ, PT ;  /* 0x000000ff6700720c */ /* 0x000fe20003f26270 */
[----:B------:R-:W-:Y:S01]  /*5ca0*/  @!P0 IMAD.MOV R92, RZ, RZ, -R92 ;  /* 0x000000ffff5c8224 */ /* 0x000fe200078e0a5c */
[C---:B------:R-:W-:Y:S01]  /*5cb0*/  ISETP.GT.U32.AND P0, PT, R0.reuse, R95, PT ;  /* 0x0000005f0000720c */ /* 0x040fe20003f04070 */
[----:B------:R-:W-:Y:S01]  /*5cc0*/  IMAD R97, R0, R97, R99 ;  /* 0x0000006100617224 */ /* 0x000fe200078e0263 */
[----:B------:R-:W-:Y:S01]  /*5cd0*/  ISETP.GE.AND P2, PT, R98, RZ, PT ;  /* 0x000000ff6200720c */ /* 0x000fe20003f46270 */
[--C-:B------:R-:W-:Y:S01]  /*5ce0*/  @!P3 IMAD.IADD R96, R96, 0x1, -R0.reuse ;  /* 0x000000016060b824 */ /* 0x100fe200078e0a00 */
[----:B------:R-:W-:Y:S01]  /*5cf0*/  IABS R103, R102 ;  /* 0x0000006600677213 */ /* 0x000fe20000000000 */
[----:B------:R-:W-:Y:S01]  /*5d00*/  @!P6 IMAD.IADD R94, R94, 0x1, -R0 ;  /* 0x000000015e5ee824 */ /* 0x000fe200078e0a00 */
[----:B------:R-:W-:Y:S01]  /*5d10*/  ISETP.GT.U32.AND P6, PT, R0, R97, PT ;  /* 0x000000610000720c */ /* 0x000fe20003fc4070 */
[----:B------:R-:W-:Y:S01]  /*5d20*/  IMAD.HI.U32 R98, R244, R101, RZ ;  /* 0x00000065f4627227 */ /* 0x000fe200078e00ff */
[----:B------:R-:W-:-:S03]  /*5d30*/  ISETP.GE.AND P3, PT, R102, RZ, PT ;  /* 0x000000ff6600720c */ /* 0x000fc60003f66270 */
[----:B------:R-:W-:Y:S01]  /*5d40*/  @!P5 IMAD.MOV R94, RZ, RZ, -R94 ;  /* 0x000000ffff5ed224 */ /* 0x000fe200078e0a5e */
[----:B------:R-:W-:Y:S01]  /*5d50*/  ISETP.GT.U32.AND P5, PT, R0, R96, PT ;  /* 0x000000600000720c */ /* 0x000fe20003fa4070 */
[----:B------:R-:W-:-:S04]  /*5d60*/  IMAD.HI.U32 R99, R244, R103, RZ ;  /* 0x00000067f4637227 */ /* 0x000fc800078e00ff */
[----:B------:R-:W-:Y:S02]  /*5d70*/  IMAD.MOV R98, RZ, RZ, -R98 ;  /* 0x000000ffff627224 */ /* 0x000fe400078e0a62 */
[--C-:B------:R-:W-:Y:S01]  /*5d80*/  @!P0 IMAD.IADD R95, R95, 0x1, -R0.reuse ;  /* 0x000000015f5f8824 */ /* 0x100fe200078e0a00 */
[----:B------:R-:W-:Y:S01]  /*5d90*/  @!P6 IADD3 R97, R97, -R0, RZ ;  /* 0x800000006161e210 */ /* 0x000fe20007ffe0ff */
[----:B------:R-:W-:Y:S01]  /*5da0*/  IMAD.MOV R99, RZ, RZ, -R99 ;  /* 0x000000ffff637224 */ /* 0x000fe200078e0a63 */
[----:B------:R-:W-:Y:S01]  /*5db0*/  ISETP.GE.AND P0, PT, R100, RZ, PT ;  /* 0x000000ff6400720c */ /* 0x000fe20003f06270 */
[C---:B------:R-:W-:Y:S01]  /*5dc0*/  IMAD R98, R0.reuse, R98, R101 ;  /* 0x0000006200627224 */ /* 0x040fe200078e0265 */
[C---:B------:R-:W-:Y:S01]  /*5dd0*/  ISETP.GT.U32.AND P6, PT, R0.reuse, R97, PT ;  /* 0x000000610000720c */ /* 0x040fe20003fc4070 */
[C---:B------:R-:W-:Y:S01]  /*5de0*/  IMAD R99, R0.reuse, R99, R103 ;  /* 0x0000006300637224 */ /* 0x040fe200078e0267 */
[----:B------:R-:W-:Y:S01]  /*5df0*/  IABS R103, R106 ;  /* 0x0000006a00677213 */ /* 0x000fe20000000000 */
[----:B------:R-:W-:Y:S01]  /*5e00*/  @!P4 IMAD.MOV R95, RZ, RZ, -R95 ;  /* 0x000000ffff5fc224 */ /* 0x000fe200078e0a5f */
[----:B------:R-:W-:Y:S01]  /*5e10*/  ISETP.GT.U32.AND P4, PT, R0, R98, PT ;  /* 0x000000620000720c */ /* 0x000fe20003f84070 */
[----:B------:R-:W-:Y:S01]  /*5e20*/  @!P5 IMAD.IADD R96, R96, 0x1, -R0 ;  /* 0x000000016060d824 */ /* 0x000fe200078e0a00 */
[----:B------:R-:W-:Y:S01]  /*5e30*/  ISETP.GT.U32.AND P5, PT, R0, R99, PT ;  /* 0x000000630000720c */ /* 0x000fe20003fa4070 */
[----:B------:R-:W-:-:S04]  /*5e40*/  IMAD.HI.U32 R100, R244, R105, RZ ;  /* 0x00000069f4647227 */ /* 0x000fc800078e00ff */
[----:B------:R-:W-:Y:S02]  /*5e50*/  IMAD.MOV R100, RZ, RZ, -R100 ;  /* 0x000000ffff647224 */ /* 0x000fe400078e0a64 */
[--C-:B------:R-:W-:Y:S02]  /*5e60*/  @!P6 IMAD.IADD R97, R97, 0x1, -R0.reuse ;  /* 0x000000016161e824 */ /* 0x100fe400078e0a00 */
[----:B------:R-:W-:Y:S01]  /*5e70*/  IMAD R100, R0, R100, R105 ;  /* 0x0000006400647224 */ /* 0x000fe200078e0269 */
[----:B------:R-:W-:Y:S01]  /*5e80*/  IABS R105, R108 ;  /* 0x0000006c00697213 */ /* 0x000fe20000000000 */
[----:B------:R-:W-:Y:S01]  /*5e90*/  @!P4 IMAD.IADD R98, R98, 0x1, -R0 ;  /* 0x000000016262c824 */ /* 0x000fe200078e0a00 */
[----:B------:R-:W-:Y:S01]  /*5ea0*/  ISETP.GE.AND P4, PT, R104, RZ, PT ;  /* 0x000000ff6800720c */ /* 0x000fe20003f86270 */
[----:B------:R-:W-:Y:S01]  /*5eb0*/  IMAD.HI.U32 R101, R244, R103, RZ ;  /* 0x00000067f4657227 */ /* 0x000fe200078e00ff */
[C---:B------:R-:W-:Y:S02]  /*5ec0*/  ISETP.GT.U32.AND P6, PT, R0.reuse, R100, PT ;  /* 0x000000640000720c */ /* 0x040fe40003fc4070 */
[----:B------:R-:W-:Y:S01]  /*5ed0*/  @!P5 IADD3 R99, R99, -R0, RZ ;  /* 0x800000006363d210 */ /* 0x000fe20007ffe0ff */
[----:B------:R-:W-:Y:S01]  /*5ee0*/  IMAD.MOV R101, RZ, RZ, -R101 ;  /* 0x000000ffff657224 */ /* 0x000fe200078e0a65 */
[----:B------:R-:W-:Y:S01]  /*5ef0*/  ISETP.GT.U32.AND P5, PT, R0, R98, PT ;  /* 0x000000620000720c */ /* 0x000fe20003fa4070 */
[----:B------:R-:W-:-:S04]  /*5f00*/  IMAD.HI.U32 R102, R244, R105, RZ ;  /* 0x00000069f4667227 */ /* 0x000fc800078e00ff */
[----:B------:R-:W-:Y:S02]  /*5f10*/  IMAD R101, R0, R101, R103 ;  /* 0x0000006500657224 */ /* 0x000fe400078e0267 */
[----:B------:R-:W-:-:S04]  /*5f20*/  IMAD.HI.U32 R104, R244, R109, RZ ;  /* 0x0000006df4687227 */ /* 0x000fc800078e00ff */
[--C-:B------:R-:W-:Y:S01]  /*5f30*/  @!P6 IMAD.IADD R100, R100, 0x1, -R0.reuse ;  /* 0x000000016464e824 */ /* 0x100fe200078e0a00 */
[----:B------:R-:W-:Y:S01]  /*5f40*/  ISETP.GT.U32.AND P6, PT, R0, R99, PT ;  /* 0x000000630000720c */ /* 0x000fe20003fc4070 */
[----:B------:R-:W-:Y:S01]  /*5f50*/  @!P5 IMAD.IADD R98, R98, 0x1, -R0 ;  /* 0x000000016262d824 */ /* 0x000fe200078e0a00 */
[----:B------:R-:W-:Y:S01]  /*5f60*/  ISETP.GT.U32.AND P5, PT, R0, R101, PT ;  /* 0x000000650000720c */ /* 0x000fe20003fa4070 */
[----:B------:R-:W-:Y:S01]  /*5f70*/  IMAD.MOV R102, RZ, RZ, -R102 ;  /* 0x000000ffff667224 */ /* 0x000fe200078e0a66 */
[----:B------:R-:W-:Y:S01]  /*5f80*/  IADD3 R104, -R104, RZ, RZ ;  /* 0x000000ff68687210 */ /* 0x000fe20007ffe1ff */
[----:B------:R-:W-:Y:S01]  /*5f90*/  @!P1 IMAD.MOV R96, RZ, RZ, -R96 ;  /* 0x000000ffff609224 */ /* 0x000fe200078e0a60 */
[C---:B------:R-:W-:Y:S01]  /*5fa0*/  ISETP.GT.U32.AND P1, PT, R0.reuse, R100, PT ;  /* 0x000000640000720c */ /* 0x040fe20003f24070 */
[C---:B------:R-:W-:Y:S01]  /*5fb0*/  IMAD R102, R0.reuse, R102, R105 ;  /* 0x0000006600667224 */ /* 0x040fe200078e0269 */
[----:B------:R-:W-:Y:S01]  /*5fc0*/  IABS R105, R112 ;  /* 0x0000007000697213 */ /* 0x000fe20000000000 */
[----:B------:R-:W-:-:S02]  /*5fd0*/  IMAD R104, R0, R104, R109 ;  /* 0x0000006800687224 */ /* 0x000fc400078e026d */
[----:B------:R-:W-:-:S04]  /*5fe0*/  IMAD.HI.U32 R103, R244, R107, RZ ;  /* 0x0000006bf4677227 */ /* 0x000fc800078e00ff */
[--C-:B------:R-:W-:Y:S01]  /*5ff0*/  @!P6 IMAD.IADD R99, R99, 0x1, -R0.reuse ;  /* 0x000000016363e824 */ /* 0x100fe200078e0a00 */
[C---:B------:R-:W-:Y:S01]  /*6000*/  ISETP.GT.U32.AND P6, PT, R0.reuse, R102, PT ;  /* 0x000000660000720c */ /* 0x040fe20003fc4070 */
[----:B------:R-:W-:Y:S02]  /*6010*/  @!P5 IMAD.IADD R101, R101, 0x1, -R0 ;  /* 0x000000016565d824 */ /* 0x000fe400078e0a00 */
[----:B------:R-:W-:Y:S02]  /*6020*/  @!P0 IMAD.MOV R98, RZ, RZ, -R98 ;  /* 0x000000ffff628224 */ /* 0x000fe400078e0a62 */
[----:B------:R-:W-:Y:S01]  /*6030*/  @!P3 IMAD.MOV R99, RZ, RZ, -R99 ;  /* 0x000000ffff63b224 */ /* 0x000fe200078e0a63 */
[C---:B------:R-:W-:Y:S01]  /*6040*/  ISETP.GT.U32.AND P0, PT, R0.reuse, R101, PT ;  /* 0x000000650000720c */ /* 0x040fe20003f04070 */
[----:B------:R-:W-:Y:S01]  /*6050*/  @!P2 IMAD.MOV R97, RZ, RZ, -R97 ;  /* 0x000000ffff61a224 */ /* 0x000fe200078e0a61 */
[----:B------:R-:W-:Y:S01]  /*6060*/  ISETP.GT.U32.AND P3, PT, R0, R104, PT ;  /* 0x000000680000720c */ /* 0x000fe20003f64070 */
[----:B------:R-:W-:Y:S01]  /*6070*/  IMAD.MOV R103, RZ, RZ, -R103 ;  /* 0x000000ffff677224 */ /* 0x000fe200078e0a67 */
[----:B------:R-:W-:Y:S01]  /*6080*/  ISETP.GE.AND P2, PT, R106, RZ, PT ;  /* 0x000000ff6a00720c */ /* 0x000fe20003f46270 */
[----:B------:R-:W-:Y:S01]  /*6090*/  @!P1 IMAD.IADD R100, R100, 0x1, -R0 ;  /* 0x0000000164649824 */ /* 0x000fe200078e0a00 */
[----:B------:R-:W-:Y:S01]  /*60a0*/  ISETP.GE.AND P1, PT, R108, RZ, PT ;  /* 0x000000ff6c00720c */ /* 0x000fe20003f26270 */
[----:B------:R-:W-:Y:S01]  /*60b0*/  IMAD R103, R0, R103, R107 ;  /* 0x0000006700677224 */ /* 0x000fe200078e026b */
[----:B------:R-:W-:Y:S01]  /*60c0*/  LOP3.LUT R108, R243, 0xe4, RZ, 0xfc, !PT ;  /* 0x000000e4f36c7812 */ /* 0x000fe200078efcff */
[----:B------:R-:W-:-:S02]  /*60d0*/  IMAD.MOV.U32 R107, RZ, RZ, R105 ;  /* 0x000000ffff6b7224 */ /* 0x000fc400078e0069 */
[--C-:B------:R-:W-:Y:S01]  /*60e0*/  @!P6 IMAD.IADD R102, R102, 0x1, -R0.reuse ;  /* 0x000000016666e824 */ /* 0x100fe200078e0a00 */
[----:B------:R-:W-:Y:S01]  /*60f0*/  IABS R109, R108 ;  /* 0x0000006c006d7213 */ /* 0x000fe20000000000 */
[----:B------:R-:W-:Y:S01]  /*6100*/  IMAD.HI.U32 R105, R244, R107, RZ ;  /* 0x0000006bf4697227 */ /* 0x000fe200078e00ff */
[C---:B------:R-:W-:Y:S02]  /*6110*/  ISETP.GT.U32.AND P5, PT, R0.reuse, R103, PT ;  /* 0x000000670000720c */ /* 0x040fe40003fa4070 */
[----:B------:R-:W-:Y:S01]  /*6120*/  ISETP.GT.U32.AND P6, PT, R0, R102, PT ;  /* 0x000000660000720c */ /* 0x000fe20003fc4070 */
[--C-:B------:R-:W-:Y:S01]  /*6130*/  @!P0 IMAD.IADD R101, R101, 0x1, -R0.reuse ;  /* 0x0000000165658824 */ /* 0x100fe200078e0a00 */
[----:B------:R-:W-:Y:S01]  /*6140*/  IADD3 R105, -R105, RZ, RZ ;  /* 0x000000ff69697210 */ /* 0x000fe20007ffe1ff */
[----:B------:R-:W-:Y:S01]  /*6150*/  @!P3 IMAD.IADD R104, R104, 0x1, -R0 ;  /* 0x000000016868b824 */ /* 0x000fe200078e0a00 */
[----:B------:R-:W-:Y:S01]  /*6160*/  ISETP.GE.AND P0, PT, R111, RZ, PT ;  /* 0x000000ff6f00720c */ /* 0x000fe20003f06270 */
[----:B------:R-:W-:Y:S01]  /*6170*/  IMAD.HI.U32 R106, R244, R109, RZ ;  /* 0x0000006df46a7227 */ /* 0x000fe200078e00ff */
[----:B------:R-:W-:-:S03]  /*6180*/  ISETP.GE.AND P3, PT, R112, RZ, PT ;  /* 0x000000ff7000720c */ /* 0x000fc60003f66270 */
[----:B------:R-:W-:Y:S01]  /*6190*/  @!P2 IMAD.MOV R101, RZ, RZ, -R101 ;  /* 0x000000ffff65a224 */ /* 0x000fe200078e0a65 */
[C---:B------:R-:W-:Y:S01]  /*61a0*/  ISETP.GT.U32.AND P2, PT, R0.reuse, R104, PT ;  /* 0x000000680000720c */ /* 0x040fe20003f44070 */
[----:B------:R-:W-:Y:S01]  /*61b0*/  IMAD R105, R0, R105, R107 ;  /* 0x0000006900697224 */ /* 0x000fe200078e026b */
[----:B------:R-:W-:Y:S01]  /*61c0*/  IADD3 R106, -R106, RZ, RZ ;  /* 0x000000ff6a6a7210 */ /* 0x000fe20007ffe1ff */
[--C-:B------:R-:W-:Y:S01]  /*61d0*/  @!P6 IMAD.IADD R102, R102, 0x1, -R0.reuse ;  /* 0x000000016666e824 */ /* 0x100fe200078e0a00 */
[----:B------:R-:W-:Y:S01]  /*61e0*/  LOP3.LUT R107, R243, 0xe6, RZ, 0xfc, !PT ;  /* 0x000000e6f36b7812 */ /* 0x000fe200078efcff */
[----:B------:R-:W-:Y:S01]  /*61f0*/  @!P5 IMAD.IADD R103, R103, 0x1, -R0 ;  /* 0x000000016767d824 */ /* 0x000fe200078e0a00 */
[C---:B------:R-:W-:Y:S01]  /*6200*/  ISETP.GT.U32.AND P6, PT, R0.reuse, R105, PT ;  /* 0x000000690000720c */ /* 0x040fe20003fc4070 */
[C---:B------:R-:W-:Y:S01]  /*6210*/  IMAD R106, R0.reuse, R106, R109 ;  /* 0x0000006a006a7224 */ /* 0x040fe200078e026d */
[----:B------:R-:W-:Y:S01]  /*6220*/  IABS R111, R107 ;  /* 0x0000006b006f7213 */ /* 0x000fe20000000000 */
[----:B------:R-:W-:Y:S01]  /*6230*/  @!P1 IMAD.MOV R102, RZ, RZ, -R102 ;  /* 0x000000ffff669224 */ /* 0x000fe200078e0a66 */
[----:B------:R-:W-:Y:S01]  /*6240*/  ISETP.GT.U32.AND P5, PT, R0, R103, PT ;  /* 0x000000670000720c */ /* 0x000fe20003fa4070 */
[----:B------:R-:W-:Y:S01]  /*6250*/  @!P4 IMAD.MOV R100, RZ, RZ, -R100 ;  /* 0x000000ffff64c224 */ /* 0x000fe200078e0a64 */
[----:B------:R-:W-:Y:S01]  /*6260*/  LOP3.LUT R109, R243, 0xea, RZ, 0xfc, !PT ;  /* 0x000000eaf36d7812 */ /* 0x000fe200078efcff */
[----:B------:R-:W-:Y:S01]  /*6270*/  @!P2 IMAD.IADD R104, R104, 0x1, -R0 ;  /* 0x000000016868a824 */ /* 0x000fe200078e0a00 */
[----:B------:R-:W-:-:S02]  /*6280*/  ISETP.GT.U32.AND P2, PT, R0, R106, PT ;  /* 0x0000006a0000720c */ /* 0x000fc40003f44070 */
[----:B------:R-:W-:Y:S01]  /*6290*/  ISETP.GE.AND P1, PT, R107, RZ, PT ;  /* 0x000000ff6b00720c */ /* 0x000fe20003f26270 */
[----:B------:R-:W-:Y:S01]  /*62a0*/  IMAD.HI.U32 R107, R244, R111, RZ ;  /* 0x0000006ff46b7227 */ /* 0x000fe200078e00ff */
[----:B------:R-:W-:Y:S02]  /*62b0*/  IABS R115, R109 ;  /* 0x0000006d00737213 */ /* 0x000fe40000000000 */
[----:B------:R-:W-:Y:S01]  /*62c0*/  ISETP.GE.AND P4, PT, R110, RZ, PT ;  /* 0x000000ff6e00720c */ /* 0x000fe20003f86270 */
[--C-:B------:R-:W-:Y:S01]  /*62d0*/  @!P6 IMAD.IADD R105, R105, 0x1, -R0.reuse ;  /* 0x000000016969e824 */ /* 0x100fe200078e0a00 */
[----:B------:R-:W-:Y:S01]  /*62e0*/  @!P0 IADD3 R104, -R104, RZ, RZ ;  /* 0x000000ff68688210 */ /* 0x000fe20007ffe1ff */
[--C-:B------:R-:W-:Y:S01]  /*62f0*/  @!P5 IMAD.IADD R103, R103, 0x1, -R0.reuse ;  /* 0x000000016767d824 */ /* 0x100fe200078e0a00 */
[----:B------:R-:W-:Y:S01]  /*6300*/  ISETP.GE.AND P5, PT, R108, RZ, PT ;  /* 0x000000ff6c00720c */ /* 0x000fe20003fa6270 */
[----:B------:R-:W-:Y:S01]  /*6310*/  IMAD.MOV R107, RZ, RZ, -R107 ;  /* 0x000000ffff6b7224 */ /* 0x000fe200078e0a6b */
[----:B------:R-:W-:Y:S01]  /*6320*/  ISETP.GT.U32.AND P6, PT, R0, R105, PT ;  /* 0x000000690000720c */ /* 0x000fe20003fc4070 */
[----:B------:R-:W-:Y:S01]  /*6330*/  @!P2 IMAD.IADD R106, R106, 0x1, -R0 ;  /* 0x000000016a6aa824 */ /* 0x000fe200078e0a00 */
[----:B------:R-:W-:Y:S01]  /*6340*/  ISETP.GE.AND P0, PT, R109, RZ, PT ;  /* 0x000000ff6d00720c */ /* 0x000fe20003f06270 */
[----:B------:R-:W-:Y:S01]  /*6350*/  IMAD.HI.U32 R109, R244, R115, RZ ;  /* 0x00000073f46d7227 */ /* 0x000fe200078e00ff */
[----:B------:R-:W-:-:S02]  /*6360*/  LOP3.LUT R108, R243, 0xe8, RZ, 0xfc, !PT ;  /* 0x000000e8f36c7812 */ /* 0x000fc400078efcff */
[C---:B------:R-:W-:Y:S01]  /*6370*/  ISETP.GT.U32.AND P2, PT, R0.reuse, R106, PT ;  /* 0x0000006a0000720c */ /* 0x040fe20003f44070 */
[----:B------:R-:W-:Y:S01]  /*6380*/  IMAD R107, R0, R107, R111 ;  /* 0x0000006b006b7224 */ /* 0x000fe200078e026f */
[----:B------:R-:W-:Y:S01]  /*6390*/  IABS R113, R108 ;  /* 0x0000006c00717213 */ /* 0x000fe20000000000 */
[----:B------:R-:W-:Y:S01]  /*63a0*/  IMAD.MOV R109, RZ, RZ, -R109 ;  /* 0x000000ffff6d7224 */ /* 0x000fe200078e0a6d */
[----:B------:R-:W-:Y:S01]  /*63b0*/  LOP3.LUT R110, R243, 0xec, RZ, 0xfc, !PT ;  /* 0x000000ecf36e7812 */ /* 0x000fe200078efcff */
[----:B------:R-:W-:Y:S01]  /*63c0*/  @!P4 IMAD.MOV R103, RZ, RZ, -R103 ;  /* 0x000000ffff67c224 */ /* 0x000fe200078e0a67 */
[----:B------:R-:W-:Y:S01]  /*63d0*/  ISETP.GE.AND P4, PT, R108, RZ, PT ;  /* 0x000000ff6c00720c */ /* 0x000fe20003f86270 */
[--C-:B------:R-:W-:Y:S01]  /*63e0*/  @!P6 IMAD.IADD R105, R105, 0x1, -R0.reuse ;  /* 0x000000016969e824 */ /* 0x100fe200078e0a00 */
[----:B------:R-:W-:Y:S01]  /*63f0*/  IABS R117, R110 ;  /* 0x0000006e00757213 */ /* 0x000fe20000000000 */
[----:B------:R-:W-:Y:S01]  /*6400*/  IMAD R109, R0, R109, R115 ;  /* 0x0000006d006d7224 */ /* 0x000fe200078e0273 */
[----:B------:R-:W-:Y:S01]  /*6410*/  ISETP.GE.AND P6, PT, R110, RZ, PT ;  /* 0x000000ff6e00720c */ /* 0x000fe20003fc6270 */
[----:B------:R-:W-:Y:S01]  /*6420*/  @!P3 IMAD.MOV R105, RZ, RZ, -R105 ;  /* 0x000000ffff69b224 */ /* 0x000fe200078e0a69 */
[----:B------:R-:W-:Y:S01]  /*6430*/  ISETP.GT.U32.AND P3, PT, R0, R107, PT ;  /* 0x0000006b0000720c */ /* 0x000fe20003f64070 */
[----:B------:R-:W-:Y:S01]  /*6440*/  @!P2 IMAD.IADD R106, R106, 0x1, -R0 ;  /* 0x000000016a6aa824 */ /* 0x000fe200078e0a00 */
[----:B------:R-:W-:Y:S01]  /*6450*/  IABS R115, R118 ;  /* 0x0000007600737213 */ /* 0x000fe20000000000 */
[----:B------:R-:W-:-:S04]  /*6460*/  IMAD.HI.U32 R108, R244, R113, RZ ;  /* 0x00000071f46c7227 */ /* 0x000fc800078e00ff */
[----:B------:R-:W-:Y:S01]  /*6470*/  @!P5 IMAD.MOV R106, RZ, RZ, -R106 ;  /* 0x000000ffff6ad224 */ /* 0x000fe200078e0a6a */
[----:B------:R-:W-:Y:S01]  /*6480*/  ISETP.GT.U32.AND P5, PT, R0, R109, PT ;  /* 0x0000006d0000720c */ /* 0x000fe20003fa4070 */
[----:B------:R-:W-:Y:S02]  /*6490*/  IMAD.MOV R108, RZ, RZ, -R108 ;  /* 0x000000ffff6c7224 */ /* 0x000fe400078e0a6c */
[----:B------:R-:W-:-:S04]  /*64a0*/  IMAD.HI.U32 R110, R244, R117, RZ ;  /* 0x00000075f46e7227 */ /* 0x000fc800078e00ff */
[----:B------:R-:W-:Y:S01]  /*64b0*/  IMAD R108, R0, R108, R113 ;  /* 0x0000006c006c7224 */ /* 0x000fe200078e0271 */
[----:B------:R-:W-:Y:S01]  /*64c0*/  IADD3 R110, -R110, RZ, RZ ;  /* 0x000000ff6e6e7210 */ /* 0x000fe20007ffe1ff */
[--C-:B------:R-:W-:Y:S01]  /*64d0*/  @!P3 IMAD.IADD R107, R107, 0x1, -R0.reuse ;  /* 0x000000016b6bb824 */ /* 0x100fe200078e0a00 */
[----:B------:R-:W-:Y:S01]  /*64e0*/  IABS R113, R116 ;  /* 0x0000007400717213 */ /* 0x000fe20000000000 */
[----:B------:R-:W-:Y:S01]  /*64f0*/  IMAD.HI.U32 R112, R244, R115, RZ ;  /* 0x00000073f4707227 */ /* 0x000fe200078e00ff */
[C---:B------:R-:W-:Y:S02]  /*6500*/  ISETP.GT.U32.AND P2, PT, R0.reuse, R108, PT ;  /* 0x0000006c0000720c */ /* 0x040fe40003f44070 */
[----:B------:R-:W-:Y:S01]  /*6510*/  ISETP.GT.U32.AND P3, PT, R0, R107, PT ;  /* 0x0000006b0000720c */ /* 0x000fe20003f64070 */
[----:B------:R-:W-:Y:S01]  /*6520*/  @!P5 IMAD.IADD R109, R109, 0x1, -R0 ;  /* 0x000000016d6dd824 */ /* 0x000fe200078e0a00 */
[----:B------:R-:W-:Y:S01]  /*6530*/  IADD3 R112, -R112, RZ, RZ ;  /* 0x000000ff70707210 */ /* 0x000fe20007ffe1ff */
[----:B------:R-:W-:Y:S01]  /*6540*/  IMAD R110, R0, R110, R117 ;  /* 0x0000006e006e7224 */ /* 0x000fe200078e0275 */
[----:B------:R-:W-:Y:S01]  /*6550*/  IABS R117, R121 ;  /* 0x0000007900757213 */ /* 0x000fe20000000000 */
[----:B------:R-:W-:Y:S01]  /*6560*/  IMAD.HI.U32 R111, R244, R113, RZ ;  /* 0x00000071f46f7227 */ /* 0x000fe200078e00ff */
[----:B------:R-:W-:-:S03]  /*6570*/  ISETP.GT.U32.AND P5, PT, R0, R109, PT ;  /* 0x0000006d0000720c */ /* 0x000fc60003fa4070 */
[----:B------:R-:W-:Y:S02]  /*6580*/  IMAD R112, R0, R112, R115 ;  /* 0x0000007000707224 */ /* 0x000fe400078e0273 */
[--C-:B------:R-:W-:Y:S02]  /*6590*/  @!P2 IMAD.IADD R108, R108, 0x1, -R0.reuse ;  /* 0x000000016c6ca824 */ /* 0x100fe400078e0a00 */
[----:B------:R-:W-:Y:S01]  /*65a0*/  @!P3 IMAD.IADD R107, R107, 0x1, -R0 ;  /* 0x000000016b6bb824 */ /* 0x000fe200078e0a00 */
[C---:B------:R-:W-:Y:S01]  /*65b0*/  ISETP.GT.U32.AND P3, PT, R0.reuse, R110, PT ;  /* 0x0000006e0000720c */ /* 0x040fe20003f64070 */
[----:B------:R-:W-:Y:S01]  /*65c0*/  IMAD.MOV R111, RZ, RZ, -R111 ;  /* 0x000000ffff6f7224 */ /* 0x000fe200078e0a6f */
[C---:B------:R-:W-:Y:S01]  /*65d0*/  ISETP.GT.U32.AND P2, PT, R0.reuse, R108, PT ;  /* 0x0000006c0000720c */ /* 0x040fe20003f44070 */
[----:B------:R-:W-:Y:S02]  /*65e0*/  IMAD.MOV.U32 R115, RZ, RZ, R114 ;  /* 0x000000ffff737224 */ /* 0x000fe400078e0072 */
[----:B------:R-:W-:Y:S01]  /*65f0*/  @!P5 IMAD.IADD R109, R109, 0x1, -R0 ;  /* 0x000000016d6dd824 */ /* 0x000fe200078e0a00 */
[C---:B------:R-:W-:Y:S01]  /*6600*/  ISETP.GT.U32.AND P5, PT, R0.reuse, R112, PT ;  /* 0x000000700000720c */ /* 0x040fe20003fa4070 */
[----:B------:R-:W-:-:S02]  /*6610*/  IMAD R111, R0, R111, R113 ;  /* 0x0000006f006f7224 */ /* 0x000fc400078e0271 */
[----:B------:R-:W-:Y:S01]  /*6620*/  IMAD.HI.U32 R113, R244, R115, RZ ;  /* 0x00000073f4717227 */ /* 0x000fe200078e00ff */
[----:B------:R-:W-:Y:S02]  /*6630*/  @!P0 IADD3 R109, -R109, RZ, RZ ;  /* 0x000000ff6d6d8210 */ /* 0x000fe40007ffe1ff */
[----:B------:R-:W-:Y:S01]  /*6640*/  ISETP.GE.AND P0, PT, R120, RZ, PT ;  /* 0x000000ff7800720c */ /* 0x000fe20003f06270 */
[--C-:B------:R-:W-:Y:S01]  /*6650*/  @!P3 IMAD.IADD R110, R110, 0x1, -R0.reuse ;  /* 0x000000016e6eb824 */ /* 0x100fe200078e0a00 */
[----:B------:R-:W-:Y:S01]  /*6660*/  IADD3 R113, -R113, RZ, RZ ;  /* 0x000000ff71717210 */ /* 0x000fe20007ffe1ff */
[--C-:B------:R-:W-:Y:S01]  /*6670*/  @!P2 IMAD.IADD R108, R108, 0x1, -R0.reuse ;  /* 0x000000016c6ca824 */ /* 0x100fe200078e0a00 */
[C---:B------:R-:W-:Y:S01]  /*6680*/  ISETP.GT.U32.AND P2, PT, R0.reuse, R111, PT ;  /* 0x0000006f0000720c */ /* 0x040fe20003f44070 */
[----:B------:R-:W-:Y:S01]  /*6690*/  @!P1 IMAD.MOV R107, RZ, RZ, -R107 ;  /* 0x000000ffff6b9224 */ /* 0x000fe200078e0a6b */
[----:B------:R-:W-:Y:S01]  /*66a0*/  ISETP.GT.U32.AND P1, PT, R0, R110, PT ;  /* 0x0000006e0000720c */ /* 0x000fe20003f24070 */
[----:B------:R-:W-:Y:S01]  /*66b0*/  @!P5 IMAD.IADD R112, R112, 0x1, -R0 ;  /* 0x000000017070d824 */ /* 0x000fe200078e0a00 */
[----:B------:R-:W-:Y:S01]  /*66c0*/  ISETP.GE.AND P3, PT, R116, RZ, PT ;  /* 0x000000ff7400720c */ /* 0x000fe20003f66270 */
[----:B------:R-:W-:Y:S01]  /*66d0*/  IMAD.HI.U32 R114, R244, R117, RZ ;  /* 0x00000075f4727227 */ /* 0x000fe200078e00ff */
[----:B------:R-:W-:-:S02]  /*66e0*/  LOP3.LUT R120, R243, 0xfa, RZ, 0xfc, !PT ;  /* 0x000000faf3787812 */ /* 0x000fc400078efcff */
[C---:B------:R-:W-:Y:S01]  /*66f0*/  ISETP.GT.U32.AND P5, PT, R0.reuse, R112, PT ;  /* 0x000000700000720c */ /* 0x040fe20003fa4070 */
[----:B------:R-:W-:Y:S02]  /*6700*/  IMAD R113, R0, R113, R115 ;  /* 0x0000007100717224 */ /* 0x000fe400078e0273 */
[----:B------:R-:W-:-:S04]  /*6710*/  IMAD.HI.U32 R115, R244, R119, RZ ;  /* 0x00000077f4737227 */ /* 0x000fc800078e00ff */
[----:B------:R-:W-:Y:S02]  /*6720*/  IMAD.MOV R114, RZ, RZ, -R114 ;  /* 0x000000ffff727224 */ /* 0x000fe400078e0a72 */
[----:B------:R-:W-:Y:S02]  /*6730*/  IMAD.MOV R115, RZ, RZ, -R115 ;  /* 0x000000ffff737224 */ /* 0x000fe400078e0a73 */
[--C-:B------:R-:W-:Y:S01]  /*6740*/  @!P2 IMAD.IADD R111, R111, 0x1, -R0.reuse ;  /* 0x000000016f6fa824 */ /* 0x100fe200078e0a00 */
[----:B------:R-:W-:Y:S01]  /*6750*/  ISETP.GE.AND P2, PT, R118, RZ, PT ;  /* 0x000000ff7600720c */ /* 0x000fe20003f46270 */
[----:B------:R-:W-:Y:S01]  /*6760*/  IMAD R114, R0, R114, R117 ;  /* 0x0000007200727224 */ /* 0x000fe200078e0275 */
        /* <DEDUP_REMOVED lines=9> */
[----:B------:R-:W-:Y:S01]  /*6800*/  @!P5 IMAD.IADD R112, R112, 0x1, -R0 ;  /* 0x000000017070d824 */ /* 0x000fe200078e0a00 */
[----:B------:R-:W-:Y:S01]  /*6810*/  ISETP.GT.U32.AND P5, PT, R0, R115, PT ;  /* 0x000000730000720c */ /* 0x000fe20003fa4070 */
[----:B------:R-:W-:-:S04]  /*6820*/  IMAD.HI.U32 R116, R244, R119, RZ ;  /* 0x00000077f4747227 */ /* 0x000fc800078e00ff */
[----:B------:R-:W-:Y:S01]  /*6830*/  @!P1 IMAD.IADD R113, R113, 0x1, -R0 ;  /* 0x0000000171719824 */ /* 0x000fe200078e0a00 */
[----:B------:R-:W-:Y:S01]  /*6840*/  ISETP.GE.AND P1, PT, R122, RZ, PT ;  /* 0x000000ff7a00720c */ /* 0x000fe20003f26270 */
[----:B------:R-:W-:Y:S01]  /*6850*/  IMAD.MOV R116, RZ, RZ, -R116 ;  /* 0x000000ffff747224 */ /* 0x000fe200078e0a74 */
[----:B------:R-:W-:Y:S01]  /*6860*/  LOP3.LUT R122, R243, 0xfc, RZ, 0xfc, !PT ;  /* 0x000000fcf37a7812 */ /* 0x000fe200078efcff */
[--C-:B------:R-:W-:Y:S01]  /*6870*/  @!P4 IMAD.IADD R111, R111, 0x1, -R0.reuse ;  /* 0x000000016f6fc824 */ /* 0x100fe200078e0a00 */
[----:B------:R-:W-:Y:S01]  /*6880*/  ISETP.GE.AND P4, PT, R121, RZ, PT ;  /* 0x000000ff7900720c */ /* 0x000fe20003f86270 */
[----:B------:R-:W-:Y:S01]  /*6890*/  @!P6 IMAD.IADD R114, R114, 0x1, -R0 ;  /* 0x000000017272e824 */ /* 0x000fe200078e0a00 */
[----:B------:R-:W-:Y:S01]  /*68a0*/  IABS R121, R120 ;  /* 0x0000007800797213 */ /* 0x000fe20000000000 */
[----:B------:R-:W-:Y:S01]  /*68b0*/  @!P3 IMAD.MOV R111, RZ, RZ, -R111 ;  /* 0x000000ffff6fb224 */ /* 0x000fe200078e0a6f */
[C---:B------:R-:W-:Y:S01]  /*68c0*/  ISETP.GT.U32.AND P6, PT, R0.reuse, R113, PT ;  /* 0x000000710000720c */ /* 0x040fe20003fc4070 */
[----:B------:R-:W-:Y:S01]  /*68d0*/  IMAD R116, R0, R116, R119 ;  /* 0x0000007400747224 */ /* 0x000fe200078e0277 */
[----:B------:R-:W-:Y:S01]  /*68e0*/  @!P5 IADD3 R115, R115, -R0, RZ ;  /* 0x800000007373d210 */ /* 0x000fe20007ffe0ff */
[----:B------:R-:W-:Y:S01]  /*68f0*/  IMAD.HI.U32 R117, R244, R121, RZ ;  /* 0x00000079f4757227 */ /* 0x000fe200078e00ff */
[----:B------:R-:W-:-:S02]  /*6900*/  ISETP.GT.U32.AND P5, PT, R0, R114, PT ;  /* 0x000000720000720c */ /* 0x000fc40003fa4070 */
[----:B------:R-:W-:Y:S01]  /*6910*/  ISETP.GT.U32.AND P3, PT, R0, R115, PT ;  /* 0x000000730000720c */ /* 0x000fe20003f64070 */
[----:B------:R-:W-:Y:S01]  /*6920*/  IMAD.MOV R117, RZ, RZ, -R117 ;  /* 0x000000ffff757224 */ /* 0x000fe200078e0a75 */
[----:B------:R-:W-:Y:S01]  /*6930*/  IABS R123, R122 ;  /* 0x0000007a007b7213 */ /* 0x000fe20000000000 */
[----:B------:R-:W-:-:S04]  /*6940*/  IMAD.HI.U32 R119, R244, R125, RZ ;  /* 0x0000007df4777227 */ /* 0x000fc800078e00ff */
[--C-:B------:R-:W-:Y:S01]  /*6950*/  @!P6 IMAD.IADD R113, R113, 0x1, -R0.reuse ;  /* 0x000000017171e824 */ /* 0x100fe200078e0a00 */
[C---:B------:R-:W-:Y:S01]  /*6960*/  ISETP.GT.U32.AND P6, PT, R0.reuse, R116, PT ;  /* 0x000000740000720c */ /* 0x040fe20003fc4070 */
[----:B------:R-:W-:Y:S01]  /*6970*/  IMAD R117, R0, R117, R121 ;  /* 0x0000007500757224 */ /* 0x000fe200078e0279 */
[----:B------:R-:W-:Y:S01]  /*6980*/  IADD3 R119, -R119, RZ, RZ ;  /* 0x000000ff77777210 */ /* 0x000fe20007ffe1ff */
[--C-:B------:R-:W-:Y:S01]  /*6990*/  @!P5 IMAD.IADD R114, R114, 0x1, -R0.reuse ;  /* 0x000000017272d824 */ /* 0x100fe200078e0a00 */
[----:B------:R-:W-:Y:S01]  /*69a0*/  ISETP.GE.AND P5, PT, R118, RZ, PT ;  /* 0x000000ff7600720c */ /* 0x000fe20003fa6270 */
[----:B------:R-:W-:Y:S01]  /*69b0*/  @!P3 IMAD.IADD R115, R115, 0x1, -R0 ;  /* 0x000000017373b824 */ /* 0x000fe200078e0a00 */
[----:B------:R-:W-:Y:S01]  /*69c0*/  ISETP.GT.U32.AND P3, PT, R0, R117, PT ;  /* 0x000000750000720c */ /* 0x000fe20003f64070 */
[----:B------:R-:W-:-:S04]  /*69d0*/  IMAD.HI.U32 R118, R244, R123, RZ ;  /* 0x0000007bf4767227 */ /* 0x000fc800078e00ff */
[----:B------:R-:W-:Y:S02]  /*69e0*/  IMAD.MOV R118, RZ, RZ, -R118 ;  /* 0x000000ffff767224 */ /* 0x000fe400078e0a76 */
[----:B------:R-:W-:Y:S01]  /*69f0*/  @!P6 IMAD.IADD R116, R116, 0x1, -R0 ;  /* 0x000000017474e824 */ /* 0x000fe200078e0a00 */
[----:B------:R-:W-:Y:S01]  /*6a00*/  ISETP.GE.AND P6, PT, R120, RZ, PT ;  /* 0x000000ff7800720c */ /* 0x000fe20003fc6270 */
[----:B------:R-:W-:Y:S02]  /*6a10*/  @!P2 IMAD.MOV R112, RZ, RZ, -R112 ;  /* 0x000000ffff70a224 */ /* 0x000fe400078e0a70 */
[C---:B------:R-:W-:Y:S01]  /*6a20*/  IMAD R118, R0.reuse, R118, R123 ;  /* 0x0000007600767224 */ /* 0x040fe200078e027b */
[C---:B------:R-:W-:Y:S01]  /*6a30*/  ISETP.GT.U32.AND P2, PT, R0.reuse, R116, PT ;  /* 0x000000740000720c */ /* 0x040fe20003f44070 */
[----:B------:R-:W-:Y:S01]  /*6a40*/  @!P3 IMAD.IADD R117, R117, 0x1, -R0 ;  /* 0x000000017575b824 */ /* 0x000fe200078e0a00 */
[----:B------:R-:W-:Y:S01]  /*6a50*/  IABS R123, R126 ;  /* 0x0000007e007b7213 */ /* 0x000fe20000000000 */
[C---:B------:R-:W-:Y:S01]  /*6a60*/  IMAD R119, R0.reuse, R119, R125 ;  /* 0x0000007700777224 */ /* 0x040fe200078e027d */
[----:B------:R-:W-:Y:S01]  /*6a70*/  IABS R125, R128 ;  /* 0x00000080007d7213 */ /* 0x000fe20000000000 */
[----:B------:R-:W-:Y:S01]  /*6a80*/  @!P4 IMAD.MOV R114, RZ, RZ, -R114 ;  /* 0x000000ffff72c224 */ /* 0x000fe200078e0a72 */
[----:B------:R-:W-:Y:S01]  /*6a90*/  ISETP.GT.U32.AND P3, PT, R0, R117, PT ;  /* 0x000000750000720c */ /* 0x000fe20003f64070 */
[----:B------:R-:W-:Y:S01]  /*6aa0*/  IMAD.HI.U32 R120, R244, R123, RZ ;  /* 0x0000007bf4787227 */ /* 0x000fe200078e00ff */
[----:B------:R-:W-:-:S03]  /*6ab0*/  ISETP.GT.U32.AND P4, PT, R0, R119, PT ;  /* 0x000000770000720c */ /* 0x000fc60003f84070 */
[----:B------:R-:W-:Y:S02]  /*6ac0*/  IMAD.HI.U32 R121, R244, R125, RZ ;  /* 0x0000007df4797227 */ /* 0x000fe400078e00ff */
[----:B------:R-:W-:Y:S02]  /*6ad0*/  @!P2 IADD3 R116, R116, -R0, RZ ;  /* 0x800000007474a210 */ /* 0x000fe40007ffe0ff */
[----:B------:R-:W-:Y:S01]  /*6ae0*/  IMAD.MOV R120, RZ, RZ, -R120 ;  /* 0x000000ffff787224 */ /* 0x000fe200078e0a78 */
[----:B------:R-:W-:Y:S01]  /*6af0*/  ISETP.GE.AND P2, PT, R124, RZ, PT ;  /* 0x000000ff7c00720c */ /* 0x000fe20003f46270 */
[----:B------:R-:W-:Y:S01]  /*6b00*/  @!P0 IMAD.MOV R113, RZ, RZ, -R113 ;  /* 0x000000ffff718224 */ /* 0x000fe200078e0a71 */
[C---:B------:R-:W-:Y:S01]  /*6b10*/  ISETP.GT.U32.AND P0, PT, R0.reuse, R118, PT ;  /* 0x000000760000720c */ /* 0x040fe20003f04070 */
[----:B------:R-:W-:Y:S02]  /*6b20*/  IMAD.MOV R121, RZ, RZ, -R121 ;  /* 0x000000ffff797224 */ /* 0x000fe400078e0a79 */
[----:B------:R-:W-:Y:S01]  /*6b30*/  IMAD R120, R0, R120, R123 ;  /* 0x0000007800787224 */ /* 0x000fe200078e027b */
[----:B------:R-:W-:Y:S01]  /*6b40*/  LOP3.LUT R123, R243, 0x104, RZ, 0xfc, !PT ;  /* 0x00000104f37b7812 */ /* 0x000fe200078efcff */
[----:B------:R-:W-:Y:S01]  /*6b50*/  @!P3 IMAD.IADD R117, R117, 0x1, -R0 ;  /* 0x000000017575b824 */ /* 0x000fe200078e0a00 */
[----:B------:R-:W-:Y:S01]  /*6b60*/  ISETP.GE.AND P3, PT, R126, RZ, PT ;  /* 0x000000ff7e00720c */ /* 0x000fe20003f66270 */
[C---:B------:R-:W-:Y:S01]  /*6b70*/  IMAD R121, R0.reuse, R121, R125 ;  /* 0x0000007900797224 */ /* 0x040fe200078e027d */
[----:B------:R-:W-:Y:S01]  /*6b80*/  LOP3.LUT R126, R243, 0x106, RZ, 0xfc, !PT ;  /* 0x00000106f37e7812 */ /* 0x000fe200078efcff */
[----:B------:R-:W-:Y:S01]  /*6b90*/  @!P5 IMAD.MOV R116, RZ, RZ, -R116 ;  /* 0x000000ffff74d224 */ /* 0x000fe200078e0a74 */
[----:B------:R-:W-:Y:S01]  /*6ba0*/  ISETP.GT.U32.AND P5, PT, R0, R120, PT ;  /* 0x000000780000720c */ /* 0x000fe20003fa4070 */
[--C-:B------:R-:W-:Y:S01]  /*6bb0*/  @!P4 IMAD.IADD R119, R119, 0x1, -R0.reuse ;  /* 0x000000017777c824 */ /* 0x100fe200078e0a00 */
[----:B------:R-:W-:Y:S01]  /*6bc0*/  @!P6 IADD3 R117, -R117, RZ, RZ ;  /* 0x000000ff7575e210 */ /* 0x000fe20007ffe1ff */
[----:B------:R-:W-:Y:S01]  /*6bd0*/  @!P0 IMAD.IADD R118, R118, 0x1, -R0 ;  /* 0x0000000176768824 */ /* 0x000fe200078e0a00 */
[C---:B------:R-:W-:Y:S01]  /*6be0*/  ISETP.GT.U32.AND P6, PT, R0.reuse, R121, PT ;  /* 0x000000790000720c */ /* 0x040fe20003fc4070 */
[----:B------:R-:W-:Y:S01]  /*6bf0*/  @!P1 IMAD.MOV R115, RZ, RZ, -R115 ;  /* 0x000000ffff739224 */ /* 0x000fe200078e0a73 */
[----:B------:R-:W-:-:S02]  /*6c00*/  ISETP.GT.U32.AND P4, PT, R0, R119, PT ;  /* 0x000000770000720c */ /* 0x000fc40003f84070 */
[----:B------:R-:W-:Y:S02]  /*6c10*/  ISETP.GT.U32.AND P0, PT, R0, R118, PT ;  /* 0x000000760000720c */ /* 0x000fe40003f04070 */
[----:B------:R-:W-:Y:S02]  /*6c20*/  IABS R125, R123 ;  /* 0x0000007b007d7213 */ /* 0x000fe40000000000 */
[----:B------:R-:W-:Y:S01]  /*6c30*/  ISETP.GE.AND P1, PT, R122, RZ, PT ;  /* 0x000000ff7a00720c */ /* 0x000fe20003f26270 */
[----:B------:R-:W-:Y:S01]  /*6c40*/  @!P5 IMAD.IADD R120, R120, 0x1, -R0 ;  /* 0x000000017878d824 */ /* 0x000fe200078e0a00 */
[----:B------:R-:W-:Y:S01]  /*6c50*/  IABS R127, R126 ;  /* 0x0000007e007f7213 */ /* 0x000fe20000000000 */
[----:B------:R-:W-:-:S03]  /*6c60*/  IMAD.HI.U32 R122, R244, R125, RZ ;  /* 0x0000007df47a7227 */ /* 0x000fc600078e00ff */
[----:B------:R-:W-:Y:S01]  /*6c70*/  ISETP.GT.U32.AND P5, PT, R0, R120, PT ;  /* 0x000000780000720c */ /* 0x000fe20003fa4070 */
[--C-:B------:R-:W-:Y:S02]  /*6c80*/  @!P6 IMAD.IADD R121, R121, 0x1, -R0.reuse ;  /* 0x000000017979e824 */ /* 0x100fe400078e0a00 */
[----:B------:R-:W-:Y:S01]  /*6c90*/  @!P4 IMAD.IADD R119, R119, 0x1, -R0 ;  /* 0x000000017777c824 */ /* 0x000fe200078e0a00 */
[----:B------:R-:W-:Y:S01]  /*6ca0*/  ISETP.GE.AND P4, PT, R123, RZ, PT ;  /* 0x000000ff7b00720c */ /* 0x000fe20003f86270 */
[----:B------:R-:W-:Y:S01]  /*6cb0*/  IMAD.HI.U32 R123, R244, R127, RZ ;  /* 0x0000007ff47b7227 */ /* 0x000fe200078e00ff */
[----:B------:R-:W-:-:S03]  /*6cc0*/  ISETP.GT.U32.AND P6, PT, R0, R121, PT ;  /* 0x000000790000720c */ /* 0x000fc60003fc4070 */
[----:B------:R-:W-:Y:S02]  /*6cd0*/  IMAD.MOV R122, RZ, RZ, -R122 ;  /* 0x000000ffff7a7224 */ /* 0x000fe400078e0a7a */
[--C-:B------:R-:W-:Y:S01]  /*6ce0*/  @!P0 IMAD.IADD R118, R118, 0x1, -R0.reuse ;  /* 0x0000000176768824 */ /* 0x100fe200078e0a00 */
[----:B------:R-:W-:Y:S01]  /*6cf0*/  ISETP.GE.AND P0, PT, R128, RZ, PT ;  /* 0x000000ff8000720c */ /* 0x000fe20003f06270 */
[----:B------:R-:W-:Y:S01]  /*6d00*/  IMAD.MOV R123, RZ, RZ, -R123 ;  /* 0x000000ffff7b7224 */ /* 0x000fe200078e0a7b */
[----:B------:R-:W-:Y:S01]  /*6d10*/  LOP3.LUT R128, R243, 0x108, RZ, 0xfc, !PT ;  /* 0x00000108f3807812 */ /* 0x000fe200078efcff */
[----:B------:R-:W-:Y:S01]  /*6d20*/  IMAD R122, R0, R122, R125 ;  /* 0x0000007a007a7224 */ /* 0x000fe200078e027d */
[----:B------:R-:W-:Y:S01]  /*6d30*/  @!P1 IADD3 R118, -R118, RZ, RZ ;  /* 0x000000ff76769210 */ /* 0x000fe20007ffe1ff */
[----:B------:R-:W-:Y:S01]  /*6d40*/  IMAD R123, R0, R123, R127 ;  /* 0x0000007b007b7224 */ /* 0x000fe200078e027f */
[----:B------:R-:W-:Y:S01]  /*6d50*/  IABS R124, R128 ;  /* 0x00000080007c7213 */ /* 0x000fe20000000000 */
[--C-:B------:R-:W-:Y:S01]  /*6d60*/  @!P5 IMAD.IADD R120, R120, 0x1, -R0.reuse ;  /* 0x000000017878d824 */ /* 0x100fe200078e0a00 */
[C---:B------:R-:W-:Y:S01]  /*6d70*/  ISETP.GT.U32.AND P5, PT, R0.reuse, R122, PT ;  /* 0x0000007a0000720c */ /* 0x040fe20003fa4070 */
[----:B------:R-:W-:Y:S01]  /*6d80*/  @!P6 IMAD.IADD R121, R121, 0x1, -R0 ;  /* 0x000000017979e824 */ /* 0x000fe200078e0a00 */
[----:B------:R-:W-:Y:S01]  /*6d90*/  ISETP.GT.U32.AND P6, PT, R0, R123, PT ;  /* 0x0000007b0000720c */ /* 0x000fe20003fc4070 */
[----:B------:R-:W-:Y:S01]  /*6da0*/  IMAD.MOV.U32 R125, RZ, RZ, R124 ;  /* 0x000000ffff7d7224 */ /* 0x000fe200078e007c */
[----:B------:R-:W-:Y:S01]  /*6db0*/  IABS R127, R130 ;  /* 0x00000082007f7213 */ /* 0x000fe20000000000 */
[----:B------:R-:W-:Y:S01]  /*6dc0*/  @!P2 IMAD.MOV R119, RZ, RZ, -R119 ;  /* 0x000000ffff77a224 */ /* 0x000fe200078e0a77 */
[----:B------:R-:W-:Y:S01]  /*6dd0*/  ISETP.GE.AND P1, PT, R126, RZ, PT ;  /* 0x000000ff7e00720c */ /* 0x000fe20003f26270 */
[----:B------:R-:W-:Y:S01]  /*6de0*/  IMAD.HI.U32 R124, R244, R125, RZ ;  /* 0x0000007df47c7227 */ /* 0x000fe200078e00ff */
[----:B------:R-:W-:-:S02]  /*6df0*/  ISETP.GE.AND P2, PT, R128, RZ, PT ;  /* 0x000000ff8000720c */ /* 0x000fc40003f46270 */
[----:B------:R-:W-:Y:S01]  /*6e00*/  @!P0 IADD3 R121, -R121, RZ, RZ ;  /* 0x000000ff79798210 */ /* 0x000fe20007ffe1ff */
[----:B------:R-:W-:Y:S01]  /*6e10*/  IMAD.MOV R124, RZ, RZ, -R124 ;  /* 0x000000ffff7c7224 */ /* 0x000fe200078e0a7c */
[----:B------:R-:W-:Y:S01]  /*6e20*/  ISETP.GE.AND P0, PT, R130, RZ, PT ;  /* 0x000000ff8200720c */ /* 0x000fe20003f06270 */
[--C-:B------:R-:W-:Y:S02]  /*6e30*/  @!P5 IMAD.IADD R122, R122, 0x1, -R0.reuse ;  /* 0x000000017a7ad824 */ /* 0x100fe400078e0a00 */
[C---:B------:R-:W-:Y:S02]  /*6e40*/  IMAD R124, R0.reuse, R124, R125 ;  /* 0x0000007c007c7224 */ /* 0x040fe400078e027d */
[----:B------:R-:W-:Y:S01]  /*6e50*/  @!P6 IMAD.IADD R123, R123, 0x1, -R0 ;  /* 0x000000017b7be824 */ /* 0x000fe200078e0a00 */
[----:B------:R-:W-:Y:S01]  /*6e60*/  ISETP.GT.U32.AND P6, PT, R0, R122, PT ;  /* 0x0000007a0000720c */ /* 0x000fe20003fc4070 */
[----:B------:R-:W-:Y:S01]  /*6e70*/  IMAD.HI.U32 R125, R244, R127, RZ ;  /* 0x0000007ff47d7227 */ /* 0x000fe200078e00ff */
[----:B------:R-:W-:-:S03]  /*6e80*/  ISETP.GT.U32.AND P5, PT, R0, R124, PT ;  /* 0x0000007c0000720c */ /* 0x000fc60003fa4070 */
[----:B------:R-:W-:-:S04]  /*6e90*/  IMAD.HI.U32 R126, R244, R129, RZ ;  /* 0x00000081f47e7227 */ /* 0x000fc800078e00ff */
[----:B------:R-:W-:Y:S01]  /*6ea0*/  IMAD.MOV R125, RZ, RZ, -R125 ;  /* 0x000000ffff7d7224 */ /* 0x000fe200078e0a7d */
[----:B------:R-:W-:Y:S01]  /*6eb0*/  IADD3 R126, -R126, RZ, RZ ;  /* 0x000000ff7e7e7210 */ /* 0x000fe20007ffe1ff */
[----:B------:R-:W-:Y:S02]  /*6ec0*/  @!P3 IMAD.MOV R120, RZ, RZ, -R120 ;  /* 0x000000ffff78b224 */ /* 0x000fe400078e0a78 */
[C---:B------:R-:W-:Y:S01]  /*6ed0*/  IMAD R125, R0.reuse, R125, R127 ;  /* 0x0000007d007d7224 */ /* 0x040fe200078e027f */
[----:B------:R-:W-:Y:S01]  /*6ee0*/  IABS R127, R134 ;  /* 0x00000086007f7213 */ /* 0x000fe20000000000 */
[----:B------:R-:W-:Y:S02]  /*6ef0*/  IMAD R126, R0, R126, R129 ;  /* 0x0000007e007e7224 */ /* 0x000fe400078e0281 */
[----:B------:R-:W-:Y:S01]  /*6f00*/  @!P6 IMAD.IADD R122, R122, 0x1, -R0 ;  /* 0x000000017a7ae824 */ /* 0x000fe200078e0a00 */
[----:B------:R-:W-:Y:S01]  /*6f10*/  ISETP.GT.U32.AND P6, PT, R0, R125, PT ;  /* 0x0000007d0000720c */ /* 0x000fe20003fc4070 */
[----:B------:R-:W-:-:S02]  /*6f20*/  IMAD.MOV.U32 R129, RZ, RZ, R127 ;  /* 0x000000ffff817224 */ /* 0x000fc400078e007f */
[----:B------:R-:W-:-:S04]  /*6f30*/  IMAD.HI.U32 R127, R244, R131, RZ ;  /* 0x00000083f47f7227 */ /* 0x000fc800078e00ff */
[----:B------:R-:W-:Y:S02]  /*6f40*/  IMAD.MOV R127, RZ, RZ, -R127 ;  /* 0x000000ffff7f7224 */ /* 0x000fe400078e0a7f */
[----:B------:R-:W-:Y:S01]  /*6f50*/  @!P4 IMAD.MOV R122, RZ, RZ, -R122 ;  /* 0x000000ffff7ac224 */ /* 0x000fe200078e0a7a */
[C---:B------:R-:W-:Y:S01]  /*6f60*/  ISETP.GT.U32.AND P4, PT, R0.reuse, R126, PT ;  /* 0x0000007e0000720c */ /* 0x040fe20003f84070 */
[----:B------:R-:W-:Y:S01]  /*6f70*/  IMAD R127, R0, R127, R131 ;  /* 0x0000007f007f7224 */ /* 0x000fe200078e0283 */
[----:B------:R-:W-:Y:S01]  /*6f80*/  IABS R131, R136 ;  /* 0x0000008800837213 */ /* 0x000fe20000000000 */
[----:B------:R-:W-:Y:S02]  /*6f90*/  @!P6 IMAD.IADD R125, R125, 0x1, -R0 ;  /* 0x000000017d7de824 */ /* 0x000fe400078e0a00 */
[----:B------:R-:W-:Y:S01]  /*6fa0*/  IMAD.HI.U32 R128, R244, R129, RZ ;  /* 0x00000081f4807227 */ /* 0x000fe200078e00ff */
[----:B------:R-:W-:-:S03]  /*6fb0*/  ISETP.GT.U32.AND P6, PT, R0, R127, PT ;  /* 0x0000007f0000720c */ /* 0x000fc60003fc4070 */
[----:B------:R-:W-:Y:S02]  /*6fc0*/  IMAD.MOV R128, RZ, RZ, -R128 ;  /* 0x000000ffff807224 */ /* 0x000fe400078e0a80 */
[--C-:B------:R-:W-:Y:S01]  /*6fd0*/  @!P5 IMAD.IADD R124, R124, 0x1, -R0.reuse ;  /* 0x000000017c7cd824 */ /* 0x100fe200078e0a00 */
[C---:B------:R-:W-:Y:S01]  /*6fe0*/  ISETP.GT.U32.AND P5, PT, R0.reuse, R123, PT ;  /* 0x0000007b0000720c */ /* 0x040fe20003fa4070 */
[----:B------:R-:W-:Y:S01]  /*6ff0*/  IMAD R128, R0, R128, R129 ;  /* 0x0000008000807224 */ /* 0x000fe200078e0281 */
[----:B------:R-:W-:Y:S01]  /*7000*/  @!P4 IADD3 R126, R126, -R0, RZ ;  /* 0x800000007e7ec210 */ /* 0x000fe20007ffe0ff */
[----:B------:R-:W-:Y:S01]  /*7010*/  IMAD.HI.U32 R129, R244, R131, RZ ;  /* 0x00000083f4817227 */ /* 0x000fe200078e00ff */
[C---:B------:R-:W-:Y:S02]  /*7020*/  ISETP.GT.U32.AND P4, PT, R0.reuse, R125, PT ;  /* 0x0000007d0000720c */ /* 0x040fe40003f84070 */
[----:B------:R-:W-:Y:S01]  /*7030*/  ISETP.GT.U32.AND P3, PT, R0, R124, PT ;  /* 0x0000007c0000720c */ /* 0x000fe20003f64070 */
[----:B------:R-:W-:-:S02]  /*7040*/  @!P6 IMAD.IADD R127, R127, 0x1, -R0 ;  /* 0x000000017f7fe824 */ /* 0x000fc400078e0a00 */
[----:B------:R-:W-:-:S03]  /*7050*/  IMAD.MOV R129, RZ, RZ, -R129 ;  /* 0x000000ffff817224 */ /* 0x000fc600078e0a81 */
[C---:B------:R-:W-:Y:S01]  /*7060*/  ISETP.GT.U32.AND P6, PT, R0.reuse, R127, PT ;  /* 0x0000007f0000720c */ /* 0x040fe20003fc4070 */
[----:B------:R-:W-:Y:S02]  /*7070*/  IMAD R129, R0, R129, R131 ;  /* 0x0000008100817224 */ /* 0x000fe400078e0283 */
[--C-:B------:R-:W-:Y:S01]  /*7080*/  @!P5 IMAD.IADD R123, R123, 0x1, -R0.reuse ;  /* 0x000000017b7bd824 */ /* 0x100fe200078e0a00 */
[----:B------:R-:W-:Y:S01]  /*7090*/  ISETP.GE.AND P5, PT, R132, RZ, PT ;  /* 0x000000ff8400720c */ /* 0x000fe20003fa6270 */
[--C-:B------:R-:W-:Y:S01]  /*70a0*/  @!P4 IMAD.IADD R125, R125, 0x1, -R0.reuse ;  /* 0x000000017d7dc824 */ /* 0x100fe200078e0a00 */
[----:B------:R-:W-:Y:S01]  /*70b0*/  ISETP.GT.U32.AND P4, PT, R0, R128, PT ;  /* 0x000000800000720c */ /* 0x000fe20003f84070 */
[----:B------:R-:W-:Y:S01]  /*70c0*/  @!P3 IMAD.IADD R124, R124, 0x1, -R0 ;  /* 0x000000017c7cb824 */ /* 0x000fe200078e0a00 */
[----:B------:R-:W-:Y:S01]  /*70d0*/  ISETP.GE.AND P3, PT, R133, RZ, PT ;  /* 0x000000ff8500720c */ /* 0x000fe20003f66270 */
[----:B------:R-:W-:Y:S01]  /*70e0*/  @!P1 IMAD.MOV R123, RZ, RZ, -R123 ;  /* 0x000000ffff7b9224 */ /* 0x000fe200078e0a7b */
[----:B------:R-:W-:Y:S01]  /*70f0*/  ISETP.GT.U32.AND P1, PT, R0, R126, PT ;  /* 0x0000007e0000720c */ /* 0x000fe20003f24070 */
[----:B------:R-:W-:Y:S01]  /*7100*/  IMAD.HI.U32 R131, R244, R135, RZ ;  /* 0x00000087f4837227 */ /* 0x000fe200078e00ff */
[----:B------:R-:W-:-:S03]  /*7110*/  IABS R133, R138 ;  /* 0x0000008a00857213 */ /* 0x000fc60000000000 */
[----:B------:R-:W-:Y:S01]  /*7120*/  @!P6 IMAD.IADD R127, R127, 0x1, -R0 ;  /* 0x000000017f7fe824 */ /* 0x000fe200078e0a00 */
[----:B------:R-:W-:Y:S01]  /*7130*/  ISETP.GT.U32.AND P6, PT, R0, R129, PT ;  /* 0x000000810000720c */ /* 0x000fe20003fc4070 */
[----:B------:R-:W-:-:S04]  /*7140*/  IMAD.HI.U32 R130, R244, R133, RZ ;  /* 0x00000085f4827227 */ /* 0x000fc800078e00ff */
[--C-:B------:R-:W-:Y:S01]  /*7150*/  @!P4 IMAD.IADD R128, R128, 0x1, -R0.reuse ;  /* 0x000000018080c824 */ /* 0x100fe200078e0a00 */
[----:B------:R-:W-:Y:S01]  /*7160*/  IADD3 R130, -R130, RZ, RZ ;  /* 0x000000ff82827210 */ /* 0x000fe20007ffe1ff */
[----:B------:R-:W-:Y:S01]  /*7170*/  IMAD.HI.U32 R132, R244, R137, RZ ;  /* 0x00000089f4847227 */ /* 0x000fe200078e00ff */
[----:B------:R-:W-:Y:S02]  /*7180*/  ISETP.GE.AND P4, PT, R136, RZ, PT ;  /* 0x000000ff8800720c */ /* 0x000fe40003f86270 */
[----:B------:R-:W-:Y:S01]  /*7190*/  LOP3.LUT R136, R243, 0x11a, RZ, 0xfc, !PT ;  /* 0x0000011af3887812 */ /* 0x000fe200078efcff */
[----:B------:R-:W-:Y:S02]  /*71a0*/  IMAD.MOV R131, RZ, RZ, -R131 ;  /* 0x000000ffff837224 */ /* 0x000fe400078e0a83 */
[----:B------:R-:W-:Y:S01]  /*71b0*/  @!P6 IMAD.IADD R129, R129, 0x1, -R0 ;  /* 0x000000018181e824 */ /* 0x000fe200078e0a00 */
[----:B------:R-:W-:Y:S01]  /*71c0*/  ISETP.GT.U32.AND P6, PT, R0, R128, PT ;  /* 0x000000800000720c */ /* 0x000fe20003fc4070 */
[----:B------:R-:W-:-:S02]  /*71d0*/  IMAD.MOV R132, RZ, RZ, -R132 ;  /* 0x000000ffff847224 */ /* 0x000fc400078e0a84 */
[----:B------:R-:W-:Y:S01]  /*71e0*/  @!P1 IMAD.IADD R126, R126, 0x1, -R0 ;  /* 0x000000017e7e9824 */ /* 0x000fe200078e0a00 */
[----:B------:R-:W-:Y:S01]  /*71f0*/  ISETP.GE.AND P1, PT, R134, RZ, PT ;  /* 0x000000ff8600720c */ /* 0x000fe20003f26270 */
[C---:B------:R-:W-:Y:S01]  /*7200*/  IMAD R131, R0.reuse, R131, R135 ;  /* 0x0000008300837224 */ /* 0x040fe200078e0287 */
[----:B------:R-:W-:Y:S01]  /*7210*/  IABS R135, R136 ;  /* 0x0000008800877213 */ /* 0x000fe20000000000 */
[----:B------:R-:W-:Y:S01]  /*7220*/  IMAD R130, R0, R130, R133 ;  /* 0x0000008200827224 */ /* 0x000fe200078e0285 */
[----:B------:R-:W-:Y:S01]  /*7230*/  @!P5 IADD3 R126, -R126, RZ, RZ ;  /* 0x000000ff7e7ed210 */ /* 0x000fe20007ffe1ff */
[C---:B------:R-:W-:Y:S01]  /*7240*/  IMAD R132, R0.reuse, R132, R137 ;  /* 0x0000008400847224 */ /* 0x040fe200078e0289 */
[C---:B------:R-:W-:Y:S01]  /*7250*/  ISETP.GT.U32.AND P5, PT, R0.reuse, R131, PT ;  /* 0x000000830000720c */ /* 0x040fe20003fa4070 */
[----:B------:R-:W-:Y:S01]  /*7260*/  @!P0 IMAD.MOV R125, RZ, RZ, -R125 ;  /* 0x000000ffff7d8224 */ /* 0x000fe200078e0a7d */
[C---:B------:R-:W-:Y:S01]  /*7270*/  ISETP.GT.U32.AND P0, PT, R0.reuse, R130, PT ;  /* 0x000000820000720c */ /* 0x040fe20003f04070 */
[----:B------:R-:W-:Y:S01]  /*7280*/  @!P2 IMAD.MOV R124, RZ, RZ, -R124 ;  /* 0x000000ffff7ca224 */ /* 0x000fe200078e0a7c */
[----:B------:R-:W-:Y:S01]  /*7290*/  ISETP.GT.U32.AND P2, PT, R0, R129, PT ;  /* 0x000000810000720c */ /* 0x000fe20003f44070 */
[----:B------:R-:W-:Y:S01]  /*72a0*/  @!P6 IMAD.IADD R128, R128, 0x1, -R0 ;  /* 0x000000018080e824 */ /* 0x000fe200078e0a00 */
[----:B------:R-:W-:Y:S01]  /*72b0*/  ISETP.GT.U32.AND P6, PT, R0, R132, PT ;  /* 0x000000840000720c */ /* 0x000fe20003fc4070 */
[----:B------:R-:W-:Y:S01]  /*72c0*/  IMAD.HI.U32 R133, R244, R135, RZ ;  /* 0x00000087f4857227 */ /* 0x000fe200078e00ff */
[----:B------:R-:W-:-:S03]  /*72d0*/  IABS R137, R141 ;  /* 0x0000008d00897213 */ /* 0x000fc60000000000 */
[----:B------:R-:W-:Y:S02]  /*72e0*/  IMAD.MOV R133, RZ, RZ, -R133 ;  /* 0x000000ffff857224 */ /* 0x000fe400078e0a85 */
[--C-:B------:R-:W-:Y:S02]  /*72f0*/  @!P5 IMAD.IADD R131, R131, 0x1, -R0.reuse ;  /* 0x000000018383d824 */ /* 0x100fe400078e0a00 */
[--C-:B------:R-:W-:Y:S01]  /*7300*/  @!P0 IMAD.IADD R130, R130, 0x1, -R0.reuse ;  /* 0x0000000182828824 */ /* 0x100fe200078e0a00 */
[----:B------:R-:W-:Y:S01]  /*7310*/  ISETP.GE.AND P0, PT, R140, RZ, PT ;  /* 0x000000ff8c00720c */ /* 0x000fe20003f06270 */
[--C-:B------:R-:W-:Y:S01]  /*7320*/  @!P2 IMAD.IADD R129, R129, 0x1, -R0.reuse ;  /* 0x000000018181a824 */ /* 0x100fe200078e0a00 */
[----:B------:R-:W-:Y:S01]  /*7330*/  LOP3.LUT R140, R243, 0x120, RZ, 0xfc, !PT ;  /* 0x00000120f38c7812 */ /* 0x000fe200078efcff */
[----:B------:R-:W-:Y:S01]  /*7340*/  IMAD.HI.U32 R134, R244, R137, RZ ;  /* 0x00000089f4867227 */ /* 0x000fe200078e00ff */
[C---:B------:R-:W-:Y:S02]  /*7350*/  ISETP.GT.U32.AND P5, PT, R0.reuse, R130, PT ;  /* 0x000000820000720c */ /* 0x040fe40003fa4070 */
[----:B------:R-:W-:Y:S01]  /*7360*/  ISETP.GE.AND P2, PT, R139, RZ, PT ;  /* 0x000000ff8b00720c */ /* 0x000fe20003f46270 */
[----:B------:R-:W-:Y:S01]  /*7370*/  IMAD R133, R0, R133, R135 ;  /* 0x0000008500857224 */ /* 0x000fe200078e0287 */
[----:B------:R-:W-:Y:S01]  /*7380*/  IADD3 R134, -R134, RZ, RZ ;  /* 0x000000ff86867210 */ /* 0x000fe20007ffe1ff */
[----:B------:R-:W-:Y:S01]  /*7390*/  @!P6 IMAD.IADD R132, R132, 0x1, -R0 ;  /* 0x000000018484e824 */ /* 0x000fe200078e0a00 */
[C---:B------:R-:W-:Y:S01]  /*73a0*/  ISETP.GT.U32.AND P6, PT, R0.reuse, R131, PT ;  /* 0x000000830000720c */ /* 0x040fe20003fc4070 */
[----:B------:R-:W-:Y:S01]  /*73b0*/  @!P1 IMAD.MOV R128, RZ, RZ, -R128 ;  /* 0x000000ffff809224 */ /* 0x000fe200078e0a80 */
[----:B------:R-:W-:Y:S01]  /*73c0*/  IABS R139, R140 ;  /* 0x0000008c008b7213 */ /* 0x000fe20000000000 */
[----:B------:R-:W-:Y:S01]  /*73d0*/  @!P4 IMAD.MOV R129, RZ, RZ, -R129 ;  /* 0x000000ffff81c224 */ /* 0x000fe200078e0a81 */
[C---:B------:R-:W-:Y:S01]  /*73e0*/  ISETP.GT.U32.AND P1, PT, R0.reuse, R132, PT ;  /* 0x000000840000720c */ /* 0x040fe20003f24070 */
[----:B------:R-:W-:Y:S01]  /*73f0*/  @!P3 IMAD.MOV R127, RZ, RZ, -R127 ;  /* 0x000000ffff7fb224 */ /* 0x000fe200078e0a7f */
[C---:B------:R-:W-:Y:S01]  /*7400*/  ISETP.GT.U32.AND P4, PT, R0.reuse, R133, PT ;  /* 0x000000850000720c */ /* 0x040fe20003f84070 */
[----:B------:R-:W-:Y:S01]  /*7410*/  IMAD R134, R0, R134, R137 ;  /* 0x0000008600867224 */ /* 0x000fe200078e0289 */
[----:B------:R-:W-:Y:S01]  /*7420*/  ISETP.GE.AND P3, PT, R138, RZ, PT ;  /* 0x000000ff8a00720c */ /* 0x000fe20003f66270 */
[----:B------:R-:W-:Y:S01]  /*7430*/  @!P5 IMAD.IADD R130, R130, 0x1, -R0 ;  /* 0x000000018282d824 */ /* 0x000fe200078e0a00 */
[----:B------:R-:W-:-:S02]  /*7440*/  LOP3.LUT R138, R243, 0x11e, RZ, 0xfc, !PT ;  /* 0x0000011ef38a7812 */ /* 0x000fc400078efcff */
[----:B------:R-:W-:Y:S01]  /*7450*/  ISETP.GE.AND P5, PT, R136, RZ, PT ;  /* 0x000000ff8800720c */ /* 0x000fe20003fa6270 */
[----:B------:R-:W-:Y:S01]  /*7460*/  @!P6 IMAD.IADD R131, R131, 0x1, -R0 ;  /* 0x000000018383e824 */ /* 0x000fe200078e0a00 */
[----:B------:R-:W-:Y:S01]  /*7470*/  IABS R137, R138 ;  /* 0x0000008a00897213 */ /* 0x000fe20000000000 */
[----:B------:R-:W-:Y:S01]  /*7480*/  IMAD.HI.U32 R136, R244, R139, RZ ;  /* 0x0000008bf4887227 */ /* 0x000fe200078e00ff */
[----:B------:R-:W-:-:S03]  /*7490*/  ISETP.GT.U32.AND P6, PT, R0, R134, PT ;  /* 0x000000860000720c */ /* 0x000fc60003fc4070 */
[----:B------:R-:W-:Y:S01]  /*74a0*/  IMAD.HI.U32 R135, R244, R137, RZ ;  /* 0x00000089f4877227 */ /* 0x000fe200078e00ff */
[----:B------:R-:W-:Y:S02]  /*74b0*/  @!P4 IADD3 R133, R133, -R0, RZ ;  /* 0x800000008585c210 */ /* 0x000fe40007ffe0ff */
[----:B------:R-:W-:Y:S01]  /*74c0*/  ISETP.GE.AND P4, PT, R138, RZ, PT ;  /* 0x000000ff8a00720c */ /* 0x000fe20003f86270 */
[----:B------:R-:W-:Y:S01]  /*74d0*/  @!P1 IMAD.IADD R132, R132, 0x1, -R0 ;  /* 0x0000000184849824 */ /* 0x000fe200078e0a00 */
[----:B------:R-:W-:Y:S01]  /*74e0*/  ISETP.GE.AND P1, PT, R141, RZ, PT ;  /* 0x000000ff8d00720c */ /* 0x000fe20003f26270 */
[----:B------:R-:W-:Y:S01]  /*74f0*/  IMAD.MOV R135, RZ, RZ, -R135 ;  /* 0x000000ffff877224 */ /* 0x000fe200078e0a87 */
[----:B------:R-:W-:Y:S01]  /*7500*/  IABS R141, R142 ;  /* 0x0000008e008d7213 */ /* 0x000fe20000000000 */
[----:B------:R-:W-:Y:S01]  /*7510*/  @!P3 IMAD.MOV R130, RZ, RZ, -R130 ;  /* 0x000000ffff82b224 */ /* 0x000fe200078e0a82 */
[C---:B------:R-:W-:Y:S01]  /*7520*/  ISETP.GT.U32.AND P3, PT, R0.reuse, R133, PT ;  /* 0x000000850000720c */ /* 0x040fe20003f64070 */
[----:B------:R-:W-:Y:S01]  /*7530*/  IMAD R135, R0, R135, R137 ;  /* 0x0000008700877224 */ /* 0x000fe200078e0289 */
[----:B------:R-:W-:Y:S01]  /*7540*/  LOP3.LUT R138, R243, 0x124, RZ, 0xfc, !PT ;  /* 0x00000124f38a7812 */ /* 0x000fe200078efcff */
[----:B------:R-:W-:-:S04]  /*7550*/  IMAD.HI.U32 R137, R244, R141, RZ ;  /* 0x0000008df4897227 */ /* 0x000fc800078e00ff */
[----:B------:R-:W-:Y:S01]  /*7560*/  @!P6 IMAD.IADD R134, R134, 0x1, -R0 ;  /* 0x000000018686e824 */ /* 0x000fe200078e0a00 */
[----:B------:R-:W-:Y:S01]  /*7570*/  IADD3 R137, -R137, RZ, RZ ;  /* 0x000000ff89897210 */ /* 0x000fe20007ffe1ff */
[----:B------:R-:W-:Y:S02]  /*7580*/  IMAD.MOV R136, RZ, RZ, -R136 ;  /* 0x000000ffff887224 */ /* 0x000fe400078e0a88 */
[----:B------:R-:W-:Y:S01]  /*7590*/  @!P2 IMAD.MOV R131, RZ, RZ, -R131 ;  /* 0x000000ffff83a224 */ /* 0x000fe200078e0a83 */
[C---:B------:R-:W-:Y:S01]  /*75a0*/  ISETP.GT.U32.AND P6, PT, R0.reuse, R134, PT ;  /* 0x000000860000720c */ /* 0x040fe20003fc4070 */
[----:B------:R-:W-:Y:S01]  /*75b0*/  @!P3 IMAD.IADD R133, R133, 0x1, -R0 ;  /* 0x000000018585b824 */ /* 0x000fe200078e0a00 */
[C---:B------:R-:W-:Y:S01]  /*75c0*/  ISETP.GT.U32.AND P2, PT, R0.reuse, R135, PT ;  /* 0x000000870000720c */ /* 0x040fe20003f44070 */
[----:B------:R-:W-:Y:S01]  /*75d0*/  IMAD R137, R0, R137, R141 ;  /* 0x0000008900897224 */ /* 0x000fe200078e028d */
[----:B------:R-:W-:Y:S01]  /*75e0*/  IABS R141, R138 ;  /* 0x0000008a008d7213 */ /* 0x000fe20000000000 */
[----:B------:R-:W-:-:S02]  /*75f0*/  @!P5 IMAD.MOV R133, RZ, RZ, -R133 ;  /* 0x000000ffff85d224 */ /* 0x000fc400078e0a85 */
[C---:B------:R-:W-:Y:S01]  /*7600*/  IMAD R136, R0.reuse, R136, R139 ;  /* 0x0000008800887224 */ /* 0x040fe200078e028b */
[----:B------:R-:W-:Y:S01]  /*7610*/  ISETP.GT.U32.AND P5, PT, R0, R137, PT ;  /* 0x000000890000720c */ /* 0x000fe20003fa4070 */
[----:B------:R-:W-:Y:S01]  /*7620*/  @!P0 IMAD.MOV R132, RZ, RZ, -R132 ;  /* 0x000000ffff848224 */ /* 0x000fe200078e0a84 */
[----:B------:R-:W-:Y:S01]  /*7630*/  ISETP.GE.AND P0, PT, R140, RZ, PT ;  /* 0x000000ff8c00720c */ /* 0x000fe20003f06270 */
[----:B------:R-:W-:Y:S01]  /*7640*/  IMAD.HI.U32 R140, R244, R145, RZ ;  /* 0x00000091f48c7227 */ /* 0x000fe200078e00ff */
[----:B------:R-:W-:-:S03]  /*7650*/  ISETP.GT.U32.AND P3, PT, R0, R136, PT ;  /* 0x000000880000720c */ /* 0x000fc60003f64070 */
[--C-:B------:R-:W-:Y:S01]  /*7660*/  @!P6 IMAD.IADD R134, R134, 0x1, -R0.reuse ;  /* 0x000000018686e824 */ /* 0x100fe200078e0a00 */
[----:B------:R-:W-:Y:S01]  /*7670*/  ISETP.GE.AND P6, PT, R142, RZ, PT ;  /* 0x000000ff8e00720c */ /* 0x000fe20003fc6270 */
[----:B------:R-:W-:Y:S01]  /*7680*/  @!P2 IMAD.IADD R135, R135, 0x1, -R0 ;  /* 0x000000018787a824 */ /* 0x000fe200078e0a00 */
[----:B------:R-:W-:Y:S01]  /*7690*/  LOP3.LUT R142, R243, 0x126, RZ, 0xfc, !PT ;  /* 0x00000126f38e7812 */ /* 0x000fe200078efcff */
[----:B------:R-:W-:Y:S01]  /*76a0*/  @!P1 IMAD.MOV R134, RZ, RZ, -R134 ;  /* 0x000000ffff869224 */ /* 0x000fe200078e0a86 */
[----:B------:R-:W-:Y:S01]  /*76b0*/  ISETP.GE.AND P1, PT, R138, RZ, PT ;  /* 0x000000ff8a00720c */ /* 0x000fe20003f26270 */
[----:B------:R-:W-:Y:S01]  /*76c0*/  @!P5 IMAD.IADD R137, R137, 0x1, -R0 ;  /* 0x000000018989d824 */ /* 0x000fe200078e0a00 */
[----:B------:R-:W-:Y:S01]  /*76d0*/  IABS R143, R142 ;  /* 0x0000008e008f7213 */ /* 0x000fe20000000000 */
[----:B------:R-:W-:Y:S01]  /*76e0*/  IMAD.HI.U32 R138, R244, R141, RZ ;  /* 0x0000008df48a7227 */ /* 0x000fe200078e00ff */
[C---:B------:R-:W-:Y:S02]  /*76f0*/  ISETP.GT.U32.AND P2, PT, R0.reuse, R135, PT ;  /* 0x000000870000720c */ /* 0x040fe40003f44070 */
[----:B------:R-:W-:Y:S01]  /*7700*/  ISETP.GT.U32.AND P5, PT, R0, R137, PT ;  /* 0x000000890000720c */ /* 0x000fe20003fa4070 */
[----:B------:R-:W-:-:S04]  /*7710*/  IMAD.HI.U32 R139, R244, R143, RZ ;  /* 0x0000008ff48b7227 */ /* 0x000fc800078e00ff */
[----:B------:R-:W-:Y:S02]  /*7720*/  IMAD.MOV R139, RZ, RZ, -R139 ;  /* 0x000000ffff8b7224 */ /* 0x000fe400078e0a8b */
[----:B------:R-:W-:Y:S02]  /*7730*/  @!P3 IMAD.IADD R136, R136, 0x1, -R0 ;  /* 0x000000018888b824 */ /* 0x000fe400078e0a00 */
[C---:B------:R-:W-:Y:S02]  /*7740*/  IMAD R139, R0.reuse, R139, R143 ;  /* 0x0000008b008b7224 */ /* 0x040fe400078e028f */
[----:B------:R-:W-:Y:S01]  /*7750*/  IMAD.MOV R138, RZ, RZ, -R138 ;  /* 0x000000ffff8a7224 */ /* 0x000fe200078e0a8a */
[C---:B------:R-:W-:Y:S01]  /*7760*/  ISETP.GT.U32.AND P3, PT, R0.reuse, R136, PT ;  /* 0x000000880000720c */ /* 0x040fe20003f64070 */
[----:B------:R-:W-:Y:S01]  /*7770*/  @!P5 IMAD.IADD R137, R137, 0x1, -R0 ;  /* 0x000000018989d824 */ /* 0x000fe200078e0a00 */
[C---:B------:R-:W-:Y:S01]  /*7780*/  ISETP.GT.U32.AND P5, PT, R0.reuse, R139, PT ;  /* 0x0000008b0000720c */ /* 0x040fe20003fa4070 */
[----:B------:R-:W-:Y:S01]  /*7790*/  IMAD R138, R0, R138, R141 ;  /* 0x0000008a008a7224 */ /* 0x000fe200078e028d */
[----:B------:R-:W-:Y:S01]  /*77a0*/  @!P2 IADD3 R135, R135, -R0, RZ ;  /* 0x800000008787a210 */ /* 0x000fe20007ffe0ff */
[----:B------:R-:W-:Y:S01]  /*77b0*/  IMAD.MOV R140, RZ, RZ, -R140 ;  /* 0x000000ffff8c7224 */ /* 0x000fe200078e0a8c */
[----:B------:R-:W-:Y:S01]  /*77c0*/  LOP3.LUT R141, R243, 0x12a, RZ, 0xfc, !PT ;  /* 0x0000012af38d7812 */ /* 0x000fe200078efcff */
[----:B------:R-:W-:Y:S01]  /*77d0*/  @!P6 IMAD.MOV R137, RZ, RZ, -R137 ;  /* 0x000000ffff89e224 */ /* 0x000fe200078e0a89 */
[----:B------:R-:W-:Y:S01]  /*77e0*/  ISETP.GE.AND P2, PT, R142, RZ, PT ;  /* 0x000000ff8e00720c */ /* 0x000fe20003f46270 */
[----:B------:R-:W-:Y:S01]  /*77f0*/  @!P4 IMAD.MOV R135, RZ, RZ, -R135 ;  /* 0x000000ffff87c224 */ /* 0x000fe200078e0a87 */
[C---:B------:R-:W-:Y:S01]  /*7800*/  ISETP.GT.U32.AND P4, PT, R0.reuse, R138, PT ;  /* 0x0000008a0000720c */ /* 0x040fe20003f84070 */
[----:B------:R-:W-:Y:S01]  /*7810*/  IMAD R140, R0, R140, R145 ;  /* 0x0000008c008c7224 */ /* 0x000fe200078e0291 */
[----:B------:R-:W-:Y:S01]  /*7820*/  IABS R145, R141 ;  /* 0x0000008d00917213 */ /* 0x000fe20000000000 */
[--C-:B------:R-:W-:Y:S01]  /*7830*/  @!P3 IMAD.IADD R136, R136, 0x1, -R0.reuse ;  /* 0x000000018888b824 */ /* 0x100fe200078e0a00 */
[----:B------:R-:W-:Y:S01]  /*7840*/  ISETP.GE.AND P3, PT, R144, RZ, PT ;  /* 0x000000ff9000720c */ /* 0x000fe20003f66270 */
[----:B------:R-:W-:Y:S01]  /*7850*/  @!P5 IMAD.IADD R139, R139, 0x1, -R0 ;  /* 0x000000018b8bd824 */ /* 0x000fe200078e0a00 */
[----:B------:R-:W-:Y:S01]  /*7860*/  ISETP.GT.U32.AND P6, PT, R0, R140, PT ;  /* 0x0000008c0000720c */ /* 0x000fe20003fc4070 */
[----:B------:R-:W-:Y:S01]  /*7870*/  IMAD.HI.U32 R142, R244, R147, RZ ;  /* 0x00000093f48e7227 */ /* 0x000fe200078e00ff */
[----:B------:R-:W-:-:S02]  /*7880*/  @!P0 IADD3 R136, -R136, RZ, RZ ;  /* 0x000000ff88888210 */ /* 0x000fc40007ffe1ff */
[----:B------:R-:W-:Y:S01]  /*7890*/  ISETP.GE.AND P0, PT, R141, RZ, PT ;  /* 0x000000ff8d00720c */ /* 0x000fe20003f06270 */
[----:B------:R-:W-:Y:S01]  /*78a0*/  IMAD.HI.U32 R141, R244, R145, RZ ;  /* 0x00000091f48d7227 */ /* 0x000fe200078e00ff */
[----:B------:R-:W-:-:S03]  /*78b0*/  ISETP.GT.U32.AND P5, PT, R0, R139, PT ;  /* 0x0000008b0000720c */ /* 0x000fc60003fa4070 */
[----:B------:R-:W-:Y:S02]  /*78c0*/  IMAD.MOV R141, RZ, RZ, -R141 ;  /* 0x000000ffff8d7224 */ /* 0x000fe400078e0a8d */
[----:B------:R-:W-:Y:S02]  /*78d0*/  IMAD.MOV R142, RZ, RZ, -R142 ;  /* 0x000000ffff8e7224 */ /* 0x000fe400078e0a8e */
[--C-:B------:R-:W-:Y:S02]  /*78e0*/  @!P4 IMAD.IADD R138, R138, 0x1, -R0.reuse ;  /* 0x000000018a8ac824 */ /* 0x100fe400078e0a00 */
[C---:B------:R-:W-:Y:S02]  /*78f0*/  IMAD R141, R0.reuse, R141, R145 ;  /* 0x0000008d008d7224 */ /* 0x040fe400078e0291 */
[C---:B------:R-:W-:Y:S01]  /*7900*/  IMAD R142, R0.reuse, R142, R147 ;  /* 0x0000008e008e7224 */ /* 0x040fe200078e0293 */
[C---:B------:R-:W-:Y:S01]  /*7910*/  ISETP.GT.U32.AND P4, PT, R0.reuse, R138, PT ;  /* 0x0000008a0000720c */ /* 0x040fe20003f84070 */
[--C-:B------:R-:W-:Y:S01]  /*7920*/  @!P5 IMAD.IADD R139, R139, 0x1, -R0.reuse ;  /* 0x000000018b8bd824 */ /* 0x100fe200078e0a00 */
[----:B------:R-:W-:Y:S01]  /*7930*/  ISETP.GT.U32.AND P5, PT, R0, R141, PT ;  /* 0x0000008d0000720c */ /* 0x000fe20003fa4070 */
[----:B------:R-:W-:Y:S01]  /*7940*/  @!P6 IMAD.IADD R140, R140, 0x1, -R0 ;  /* 0x000000018c8ce824 */ /* 0x000fe200078e0a00 */
[----:B------:R-:W-:Y:S01]  /*7950*/  ISETP.GT.U32.AND P6, PT, R0, R142, PT ;  /* 0x0000008e0000720c */ /* 0x000fe20003fc4070 */
[----:B------:R-:W-:Y:S01]  /*7960*/  IMAD.HI.U32 R143, R244, R149, RZ ;  /* 0x00000095f48f7227 */ /* 0x000fe200078e00ff */
[----:B------:R-:W-:-:S03]  /*7970*/  IABS R147, R154 ;  /* 0x0000009a00937213 */ /* 0x000fc60000000000 */
[----:B------:R-:W-:Y:S02]  /*7980*/  IMAD.MOV R143, RZ, RZ, -R143 ;  /* 0x000000ffff8f7224 */ /* 0x000fe400078e0a8f */
[----:B------:R-:W-:-:S04]  /*7990*/  IMAD.HI.U32 R144, R244, R151, RZ ;  /* 0x00000097f4907227 */ /* 0x000fc800078e00ff */
[--C-:B------:R-:W-:Y:S01]  /*79a0*/  @!P4 IMAD.IADD R138, R138, 0x1, -R0.reuse ;  /* 0x000000018a8ac824 */ /* 0x100fe200078e0a00 */
[----:B------:R-:W-:Y:S01]  /*79b0*/  IADD3 R144, -R144, RZ, RZ ;  /* 0x000000ff90907210 */ /* 0x000fe20007ffe1ff */
[C---:B------:R-:W-:Y:S01]  /*79c0*/  IMAD R143, R0.reuse, R143, R149 ;  /* 0x0000008f008f7224 */ /* 0x040fe200078e0295 */
[----:B------:R-:W-:Y:S01]  /*79d0*/  IABS R149, R155 ;  /* 0x0000009b00957213 */ /* 0x000fe20000000000 */
[--C-:B------:R-:W-:Y:S01]  /*79e0*/  @!P5 IMAD.IADD R141, R141, 0x1, -R0.reuse ;  /* 0x000000018d8dd824 */ /* 0x100fe200078e0a00 */
[----:B------:R-:W-:Y:S01]  /*79f0*/  ISETP.GT.U32.AND P5, PT, R0, R140, PT ;  /* 0x0000008c0000720c */ /* 0x000fe20003fa4070 */
[----:B------:R-:W-:Y:S01]  /*7a00*/  @!P6 IMAD.IADD R142, R142, 0x1, -R0 ;  /* 0x000000018e8ee824 */ /* 0x000fe200078e0a00 */
[----:B------:R-:W-:Y:S01]  /*7a10*/  @!P1 IADD3 R138, -R138, RZ, RZ ;  /* 0x000000ff8a8a9210 */ /* 0x000fe20007ffe1ff */
[----:B------:R-:W-:Y:S01]  /*7a20*/  IMAD.HI.U32 R145, R244, R147, RZ ;  /* 0x00000093f4917227 */ /* 0x000fe200078e00ff */
[----:B------:R-:W-:Y:S02]  /*7a30*/  ISETP.GE.AND P4, PT, R146, RZ, PT ;  /* 0x000000ff9200720c */ /* 0x000fe40003f86270 */
[----:B------:R-:W-:Y:S01]  /*7a40*/  ISETP.GT.U32.AND P1, PT, R0, R141, PT ;  /* 0x0000008d0000720c */ /* 0x000fe20003f24070 */
[----:B------:R-:W-:Y:S01]  /*7a50*/  IMAD.HI.U32 R146, R244, R149, RZ ;  /* 0x00000095f4927227 */ /* 0x000fe200078e00ff */
[----:B------:R-:W-:-:S03]  /*7a60*/  ISETP.GT.U32.AND P6, PT, R0, R142, PT ;  /* 0x0000008e0000720c */ /* 0x000fc60003fc4070 */
[C---:B------:R-:W-:Y:S01]  /*7a70*/  IMAD R144, R0.reuse, R144, R151 ;  /* 0x0000009000907224 */ /* 0x040fe200078e0297 */
[----:B------:R-:W-:Y:S01]  /*7a80*/  IABS R151, R156 ;  /* 0x0000009c00977213 */ /* 0x000fe20000000000 */
[----:B------:R-:W-:Y:S02]  /*7a90*/  IMAD.MOV R145, RZ, RZ, -R145 ;  /* 0x000000ffff917224 */ /* 0x000fe400078e0a91 */
[----:B------:R-:W-:Y:S02]  /*7aa0*/  IMAD.MOV R146, RZ, RZ, -R146 ;  /* 0x000000ffff927224 */ /* 0x000fe400078e0a92 */
[----:B------:R-:W-:Y:S01]  /*7ab0*/  @!P2 IMAD.MOV R139, RZ, RZ, -R139 ;  /* 0x000000ffff8ba224 */ /* 0x000fe200078e0a8b */
[----:B------:R-:W-:Y:S01]  /*7ac0*/  ISETP.GT.U32.AND P2, PT, R0, R143, PT ;  /* 0x0000008f0000720c */ /* 0x000fe20003f44070 */
[----:B------:R-:W-:Y:S01]  /*7ad0*/  @!P5 IMAD.IADD R140, R140, 0x1, -R0 ;  /* 0x000000018c8cd824 */ /* 0x000fe200078e0a00 */
[C---:B------:R-:W-:Y:S01]  /*7ae0*/  ISETP.GT.U32.AND P5, PT, R0.reuse, R144, PT ;  /* 0x000000900000720c */ /* 0x040fe20003fa4070 */
[----:B------:R-:W-:-:S02]  /*7af0*/  IMAD R145, R0, R145, R147 ;  /* 0x0000009100917224 */ /* 0x000fc400078e0293 */
[C---:B------:R-:W-:Y:S02]  /*7b00*/  IMAD R146, R0.reuse, R146, R149 ;  /* 0x0000009200927224 */ /* 0x040fe400078e0295 */
[--C-:B------:R-:W-:Y:S01]  /*7b10*/  @!P1 IMAD.IADD R141, R141, 0x1, -R0.reuse ;  /* 0x000000018d8d9824 */ /* 0x100fe200078e0a00 */
[----:B------:R-:W-:Y:S01]  /*7b20*/  ISETP.GT.U32.AND P1, PT, R0, R145, PT ;  /* 0x000000910000720c */ /* 0x000fe20003f24070 */
[----:B------:R-:W-:Y:S01]  /*7b30*/  @!P6 IMAD.IADD R142, R142, 0x1, -R0 ;  /* 0x000000018e8ee824 */ /* 0x000fe200078e0a00 */
[----:B------:R-:W-:Y:S01]  /*7b40*/  ISETP.GT.U32.AND P6, PT, R0, R146, PT ;  /* 0x000000920000720c */ /* 0x000fe20003fc4070 */
[----:B------:R-:W-:Y:S01]  /*7b50*/  IMAD.HI.U32 R147, R244, R151, RZ ;  /* 0x00000097f4937227 */ /* 0x000fe200078e00ff */
[----:B------:R-:W-:-:S03]  /*7b60*/  @!P0 IADD3 R141, -R141, RZ, RZ ;  /* 0x000000ff8d8d8210 */ /* 0x000fc60007ffe1ff */
[--C-:B------:R-:W-:Y:S01]  /*7b70*/  @!P2 IMAD.IADD R143, R143, 0x1, -R0.reuse ;  /* 0x000000018f8fa824 */ /* 0x100fe200078e0a00 */
[----:B------:R-:W-:Y:S01]  /*7b80*/  ISETP.GE.AND P2, PT, R150, RZ, PT ;  /* 0x000000ff9600720c */ /* 0x000fe20003f46270 */
[--C-:B------:R-:W-:Y:S01]  /*7b90*/  @!P5 IMAD.IADD R144, R144, 0x1, -R0.reuse ;  /* 0x000000019090d824 */ /* 0x100fe200078e0a00 */
[----:B------:R-:W-:Y:S01]  /*7ba0*/  ISETP.GE.AND P5, PT, R152, RZ, PT ;  /* 0x000000ff9800720c */ /* 0x000fe20003fa6270 */
[----:B------:R-:W-:Y:S01]  /*7bb0*/  IMAD.MOV R147, RZ, RZ, -R147 ;  /* 0x000000ffff937224 */ /* 0x000fe200078e0a93 */
[----:B------:R-:W-:Y:S01]  /*7bc0*/  LOP3.LUT R152, R243, 0x13a, RZ, 0xfc, !PT ;  /* 0x0000013af3987812 */ /* 0x000fe200078efcff */
[--C-:B------:R-:W-:Y:S01]  /*7bd0*/  @!P1 IMAD.IADD R145, R145, 0x1, -R0.reuse ;  /* 0x0000000191919824 */ /* 0x100fe200078e0a00 */
[----:B------:R-:W-:Y:S01]  /*7be0*/  ISETP.GT.U32.AND P1, PT, R0, R143, PT ;  /* 0x0000008f0000720c */ /* 0x000fe20003f24070 */
[----:B------:R-:W-:Y:S01]  /*7bf0*/  @!P6 IMAD.IADD R146, R146, 0x1, -R0 ;  /* 0x000000019292e824 */ /* 0x000fe200078e0a00 */
[C---:B------:R-:W-:Y:S01]  /*7c00*/  ISETP.GT.U32.AND P6, PT, R0.reuse, R144, PT ;  /* 0x000000900000720c */ /* 0x040fe20003fc4070 */
[----:B------:R-:W-:Y:S01]  /*7c10*/  @!P3 IMAD.MOV R140, RZ, RZ, -R140 ;  /* 0x000000ffff8cb224 */ /* 0x000fe200078e0a8c */
[C---:B------:R-:W-:Y:S01]  /*7c20*/  ISETP.GT.U32.AND P3, PT, R0.reuse, R145, PT ;  /* 0x000000910000720c */ /* 0x040fe20003f64070 */
[----:B------:R-:W-:Y:S01]  /*7c30*/  IMAD R147, R0, R147, R151 ;  /* 0x0000009300937224 */ /* 0x000fe200078e0297 */
[----:B------:R-:W-:Y:S01]  /*7c40*/  IABS R151, R152 ;  /* 0x0000009800977213 */ /* 0x000fe20000000000 */
[----:B------:R-:W-:Y:S01]  /*7c50*/  IMAD.HI.U32 R150, R244, R153, RZ ;  /* 0x00000099f4967227 */ /* 0x000fe200078e00ff */
[----:B------:R-:W-:-:S03]  /*7c60*/  ISETP.GT.U32.AND P0, PT, R0, R146, PT ;  /* 0x000000920000720c */ /* 0x000fc60003f04070 */
[----:B------:R-:W-:-:S04]  /*7c70*/  IMAD.HI.U32 R149, R244, R151, RZ ;  /* 0x00000097f4957227 */ /* 0x000fc800078e00ff */
[--C-:B------:R-:W-:Y:S01]  /*7c80*/  @!P1 IMAD.IADD R143, R143, 0x1, -R0.reuse ;  /* 0x000000018f8f9824 */ /* 0x100fe200078e0a00 */
[----:B------:R-:W-:Y:S01]  /*7c90*/  ISETP.GE.AND P1, PT, R154, RZ, PT ;  /* 0x000000ff9a00720c */ /* 0x000fe20003f26270 */
[--C-:B------:R-:W-:Y:S01]  /*7ca0*/  @!P6 IMAD.IADD R144, R144, 0x1, -R0.reuse ;  /* 0x000000019090e824 */ /* 0x100fe200078e0a00 */
[C---:B------:R-:W-:Y:S01]  /*7cb0*/  ISETP.GT.U32.AND P6, PT, R0.reuse, R148, PT ;  /* 0x000000940000720c */ /* 0x040fe20003fc4070 */
[----:B------:R-:W-:Y:S01]  /*7cc0*/  @!P3 IMAD.IADD R145, R145, 0x1, -R0 ;  /* 0x000000019191b824 */ /* 0x000fe200078e0a00 */
[----:B------:R-:W-:Y:S01]  /*7cd0*/  ISETP.GE.AND P3, PT, R155, RZ, PT ;  /* 0x000000ff9b00720c */ /* 0x000fe20003f66270 */
[----:B------:R-:W-:Y:S01]  /*7ce0*/  @!P4 IMAD.MOV R142, RZ, RZ, -R142 ;  /* 0x000000ffff8ec224 */ /* 0x000fe200078e0a8e */
[----:B------:R-:W-:Y:S01]  /*7cf0*/  IADD3 R149, -R149, RZ, RZ ;  /* 0x000000ff95957210 */ /* 0x000fe20007ffe1ff */
[----:B------:R-:W-:Y:S01]  /*7d00*/  IMAD.MOV R150, RZ, RZ, -R150 ;  /* 0x000000ffff967224 */ /* 0x000fe200078e0a96 */
[----:B------:R-:W-:Y:S01]  /*7d10*/  ISETP.GT.U32.AND P4, PT, R0, R147, PT ;  /* 0x000000930000720c */ /* 0x000fe20003f84070 */
[--C-:B------:R-:W-:Y:S01]  /*7d20*/  @!P0 IMAD.IADD R146, R146, 0x1, -R0.reuse ;  /* 0x0000000192928824 */ /* 0x100fe200078e0a00 */
[----:B------:R-:W-:Y:S01]  /*7d30*/  ISETP.GE.AND P0, PT, R156, RZ, PT ;  /* 0x000000ff9c00720c */ /* 0x000fe20003f06270 */
[C---:B------:R-:W-:Y:S01]  /*7d40*/  IMAD R149, R0.reuse, R149, R151 ;  /* 0x0000009500957224 */ /* 0x040fe200078e0297 */
[C---:B------:R-:W-:Y:S01]  /*7d50*/  LOP3.LUT R151, R243.reuse, 0x13e, RZ, 0xfc, !PT ;  /* 0x0000013ef3977812 */ /* 0x040fe200078efcff */
[----:B------:R-:W-:Y:S01]  /*7d60*/  IMAD R150, R0, R150, R153 ;  /* 0x0000009600967224 */ /* 0x000fe200078e0299 */
[----:B------:R-:W-:Y:S01]  /*7d70*/  LOP3.LUT R154, R243, 0x142, RZ, 0xfc, !PT ;  /* 0x00000142f39a7812 */ /* 0x000fe200078efcff */
[----:B------:R-:W-:Y:S01]  /*7d80*/  @!P6 IMAD.IADD R148, R148, 0x1, -R0 ;  /* 0x000000019494e824 */ /* 0x000fe200078e0a00 */
[----:B------:R-:W-:Y:S01]  /*7d90*/  IABS R153, R151 ;  /* 0x0000009700997213 */ /* 0x000fe20000000000 */
[----:B------:R-:W-:Y:S01]  /*7da0*/  @!P1 IMAD.MOV R145, RZ, RZ, -R145 ;  /* 0x000000ffff919224 */ /* 0x000fe200078e0a91 */
[C---:B------:R-:W-:Y:S01]  /*7db0*/  ISETP.GT.U32.AND P1, PT, R0.reuse, R149, PT ;  /* 0x000000950000720c */ /* 0x040fe20003f24070 */
[----:B------:R-:W-:Y:S01]  /*7dc0*/  @!P3 IMAD.MOV R146, RZ, RZ, -R146 ;  /* 0x000000ffff92b224 */ /* 0x000fe200078e0a92 */
[C---:B------:R-:W-:Y:S01]  /*7dd0*/  ISETP.GT.U32.AND P6, PT, R0.reuse, R148, PT ;  /* 0x000000940000720c */ /* 0x040fe20003fc4070 */
[----:B------:R-:W-:Y:S01]  /*7de0*/  @!P4 IMAD.IADD R147, R147, 0x1, -R0 ;  /* 0x000000019393c824 */ /* 0x000fe200078e0a00 */
[C---:B------:R-:W-:Y:S01]  /*7df0*/  ISETP.GT.U32.AND P3, PT, R0.reuse, R150, PT ;  /* 0x000000960000720c */ /* 0x040fe20003f64070 */
[----:B------:R-:W-:Y:S01]  /*7e00*/  @!P2 IMAD.MOV R143, RZ, RZ, -R143 ;  /* 0x000000ffff8fa224 */ /* 0x000fe200078e0a8f */
[----:B------:R-:W-:Y:S01]  /*7e10*/  ISETP.GE.AND P4, PT, R157, RZ, PT ;  /* 0x000000ff9d00720c */ /* 0x000fe20003f86270 */
[----:B------:R-:W-:Y:S01]  /*7e20*/  @!P5 IMAD.MOV R144, RZ, RZ, -R144 ;  /* 0x000000ffff90d224 */ /* 0x000fe200078e0a90 */
[----:B------:R-:W-:-:S02]  /*7e30*/  ISETP.GT.U32.AND P2, PT, R0, R147, PT ;  /* 0x000000930000720c */ /* 0x000fc40003f44070 */
[----:B------:R-:W-:Y:S02]  /*7e40*/  ISETP.GE.AND P5, PT, R152, RZ, PT ;  /* 0x000000ff9800720c */ /* 0x000fe40003fa6270 */
[----:B------:R-:W-:Y:S01]  /*7e50*/  LOP3.LUT R152, R243, 0x140, RZ, 0xfc, !PT ;  /* 0x00000140f3987812 */ /* 0x000fe200078efcff */
[--C-:B------:R-:W-:Y:S01]  /*7e60*/  @!P1 IMAD.IADD R149, R149, 0x1, -R0.reuse ;  /* 0x0000000195959824 */ /* 0x100fe200078e0a00 */
[----:B------:R-:W-:Y:S01]  /*7e70*/  LOP3.LUT R156, R243, 0x146, RZ, 0xfc, !PT ;  /* 0x00000146f39c7812 */ /* 0x000fe200078efcff */
[--C-:B------:R-:W-:Y:S01]  /*7e80*/  @!P6 IMAD.IADD R148, R148, 0x1, -R0.reuse ;  /* 0x000000019494e824 */ /* 0x100fe200078e0a00 */
[----:B------:R-:W-:Y:S01]  /*7e90*/  ISETP.GE.AND P6, PT, R151, RZ, PT ;  /* 0x000000ff9700720c */ /* 0x000fe20003fc6270 */
[----:B------:R-:W-:Y:S01]  /*7ea0*/  @!P3 IMAD.IADD R150, R150, 0x1, -R0 ;  /* 0x000000019696b824 */ /* 0x000fe200078e0a00 */
[----:B------:R-:W-:Y:S01]  /*7eb0*/  ISETP.GT.U32.AND P3, PT, R0, R149, PT ;  /* 0x000000950000720c */ /* 0x000fe20003f64070 */
[----:B------:R-:W-:Y:S01]  /*7ec0*/  IMAD.HI.U32 R151, R244, R153, RZ ;  /* 0x00000099f4977227 */ /* 0x000fe200078e00ff */
[----:B------:R-:W-:-:S02]  /*7ed0*/  IABS R155, R152 ;  /* 0x00000098009b7213 */ /* 0x000fc40000000000 */
[----:B------:R-:W-:Y:S01]  /*7ee0*/  @!P2 IADD3 R147, R147, -R0, RZ ;  /* 0x800000009393a210 */ /* 0x000fe20007ffe0ff */
[----:B------:R-:W-:Y:S01]  /*7ef0*/  IMAD.MOV R151, RZ, RZ, -R151 ;  /* 0x000000ffff977224 */ /* 0x000fe200078e0a97 */
[----:B------:R-:W-:Y:S01]  /*7f00*/  ISETP.GE.AND P1, PT, R152, RZ, PT ;  /* 0x000000ff9800720c */ /* 0x000fe20003f26270 */
[----:B------:R-:W-:Y:S01]  /*7f10*/  IMAD.HI.U32 R152, R244, R155, RZ ;  /* 0x0000009bf4987227 */ /* 0x000fe200078e00ff */
[----:B------:R-:W-:Y:S02]  /*7f20*/  ISETP.GE.AND P2, PT, R158, RZ, PT ;  /* 0x000000ff9e00720c */ /* 0x000fe40003f46270 */
[----:B------:R-:W-:Y:S01]  /*7f30*/  @!P4 IADD3 R148, -R148, RZ, RZ ;  /* 0x000000ff9494c210 */ /* 0x000fe20007ffe1ff */
[----:B------:R-:W-:Y:S01]  /*7f40*/  IMAD R151, R0, R151, R153 ;  /* 0x0000009700977224 */ /* 0x000fe200078e0299 */
[----:B------:R-:W-:Y:S01]  /*7f50*/  ISETP.GE.AND P4, PT, R154, RZ, PT ;  /* 0x000000ff9a00720c */ /* 0x000fe20003f86270 */
[----:B------:R-:W-:Y:S01]  /*7f60*/  @!P0 IMAD.MOV R147, RZ, RZ, -R147 ;  /* 0x000000ffff938224 */ /* 0x000fe200078e0a93 */
[C---:B------:R-:W-:Y:S01]  /*7f70*/  ISETP.GT.U32.AND P0, PT, R0.reuse, R150, PT ;  /* 0x000000960000720c */ /* 0x040fe20003f04070 */
[----:B------:R-:W-:Y:S01]  /*7f80*/  @!P3 IMAD.IADD R149, R149, 0x1, -R0 ;  /* 0x000000019595b824 */ /* 0x000fe200078e0a00 */
[C---:B------:R-:W-:Y:S01]  /*7f90*/  ISETP.GT.U32.AND P3, PT, R0.reuse, R151, PT ;  /* 0x000000970000720c */ /* 0x040fe20003f64070 */
[----:B------:R-:W-:Y:S01]  /*7fa0*/  IMAD.MOV R152, RZ, RZ, -R152 ;  /* 0x000000ffff987224 */ /* 0x000fe200078e0a98 */
[----:B------:R-:W-:Y:S01]  /*7fb0*/  IABS R154, R154 ;  /* 0x0000009a009a7213 */ /* 0x000fe20000000000 */
[----:B------:R-:W-:Y:S01]  /*7fc0*/  @!P5 IMAD.MOV R149, RZ, RZ, -R149 ;  /* 0x000000ffff95d224 */ /* 0x000fe200078e0a95 */
[----:B------:R-:W-:Y:S01]  /*7fd0*/  LOP3.LUT R153, R243, 0x144, RZ, 0xfc, !PT ;  /* 0x00000144f3997812 */ /* 0x000fe200078efcff */
[----:B------:R-:W-:Y:S01]  /*7fe0*/  IMAD R152, R0, R152, R155 ;  /* 0x0000009800987224 */ /* 0x000fe200078e029b */
[----:B------:R-:W-:Y:S01]  /*7ff0*/  IABS R159, R156 ;  /* 0x0000009c009f7213 */ /* 0x000fe20000000000 */
[----:B------:R-:W-:Y:S01]  /*8000*/  IMAD.MOV.U32 R155, RZ, RZ, R154 ;  /* 0x000000ffff9b7224 */ /* 0x000fe200078e009a */
[----:B------:R-:W-:-:S02]  /*8010*/  IABS R157, R153 ;  /* 0x00000099009d7213 */ /* 0x000fc40000000000 */
[----:B------:R-:W-:Y:S01]  /*8020*/  ISETP.GT.U32.AND P5, PT, R0, R152, PT ;  /* 0x000000980000720c */ /* 0x000fe20003fa4070 */
[--C-:B------:R-:W-:Y:S01]  /*8030*/  @!P0 IMAD.IADD R150, R150, 0x1, -R0.reuse ;  /* 0x0000000196968824 */ /* 0x100fe200078e0a00 */
[----:B------:R-:W-:Y:S01]  /*8040*/  ISETP.GE.AND P0, PT, R153, RZ, PT ;  /* 0x000000ff9900720c */ /* 0x000fe20003f06270 */
[----:B------:R-:W-:Y:S01]  /*8050*/  @!P3 IMAD.IADD R151, R151, 0x1, -R0 ;  /* 0x000000019797b824 */ /* 0x000fe200078e0a00 */
[----:B------:R-:W-:Y:S01]  /*8060*/  ISETP.GE.AND P3, PT, R156, RZ, PT ;  /* 0x000000ff9c00720c */ /* 0x000fe20003f66270 */
[----:B------:R-:W-:Y:S01]  /*8070*/  IMAD.HI.U32 R153, R244, R155, RZ ;  /* 0x0000009bf4997227 */ /* 0x000fe200078e00ff */
[----:B------:R-:W-:Y:S02]  /*8080*/  @!P2 IADD3 R150, -R150, RZ, RZ ;  /* 0x000000ff9696a210 */ /* 0x000fe40007ffe1ff */
[----:B------:R-:W-:Y:S01]  /*8090*/  ISETP.GT.U32.AND P2, PT, R0, R151, PT ;  /* 0x000000970000720c */ /* 0x000fe20003f44070 */
[----:B------:R-:W-:Y:S02]  /*80a0*/  IMAD.MOV R153, RZ, RZ, -R153 ;  /* 0x000000ffff997224 */ /* 0x000fe400078e0a99 */
[----:B------:R-:W-:-:S04]  /*80b0*/  IMAD.HI.U32 R156, R244, R161, RZ ;  /* 0x000000a1f49c7227 */ /* 0x000fc800078e00ff */
[----:B------:R-:W-:Y:S02]  /*80c0*/  @!P5 IMAD.IADD R152, R152, 0x1, -R0 ;  /* 0x000000019898d824 */ /* 0x000fe400078e0a00 */
[----:B------:R-:W-:Y:S02]  /*80d0*/  IMAD R153, R0, R153, R155 ;  /* 0x0000009900997224 */ /* 0x000fe400078e029b */
[----:B------:R-:W-:Y:S01]  /*80e0*/  IMAD.HI.U32 R155, R244, R159, RZ ;  /* 0x0000009ff49b7227 */ /* 0x000fe200078e00ff */
[----:B------:R-:W-:-:S03]  /*80f0*/  ISETP.GT.U32.AND P5, PT, R0, R152, PT ;  /* 0x000000980000720c */ /* 0x000fc60003fa4070 */
[----:B------:R-:W-:Y:S01]  /*8100*/  @!P2 IMAD.IADD R151, R151, 0x1, -R0 ;  /* 0x000000019797a824 */ /* 0x000fe200078e0a00 */
[C---:B------:R-:W-:Y:S01]  /*8110*/  ISETP.GT.U32.AND P2, PT, R0.reuse, R153, PT ;  /* 0x000000990000720c */ /* 0x040fe20003f44070 */
[----:B------:R-:W-:Y:S02]  /*8120*/  IMAD.MOV R155, RZ, RZ, -R155 ;  /* 0x000000ffff9b7224 */ /* 0x000fe400078e0a9b */
[----:B------:R-:W-:Y:S02]  /*8130*/  IMAD.MOV R156, RZ, RZ, -R156 ;  /* 0x000000ffff9c7224 */ /* 0x000fe400078e0a9c */
[C---:B------:R-:W-:Y:S01]  /*8140*/  IMAD R155, R0.reuse, R155, R159 ;  /* 0x0000009b009b7224 */ /* 0x040fe200078e029f */
[----:B------:R-:W-:Y:S01]  /*8150*/  IABS R159, R164 ;  /* 0x000000a4009f7213 */ /* 0x000fe20000000000 */
[----:B------:R-:W-:Y:S01]  /*8160*/  IMAD R156, R0, R156, R161 ;  /* 0x0000009c009c7224 */ /* 0x000fe200078e02a1 */
[----:B------:R-:W-:Y:S01]  /*8170*/  IABS R161, R166 ;  /* 0x000000a600a17213 */ /* 0x000fe20000000000 */
[----:B------:R-:W-:Y:S01]  /*8180*/  IMAD.HI.U32 R154, R244, R157, RZ ;  /* 0x0000009df49a7227 */ /* 0x000fe200078e00ff */
[----:B------:R-:W-:-:S02]  /*8190*/  @!P5 IADD3 R152, R152, -R0, RZ ;  /* 0x800000009898d210 */ /* 0x000fc40007ffe0ff */
[C---:B------:R-:W-:Y:S01]  /*81a0*/  ISETP.GT.U32.AND P5, PT, R0.reuse, R155, PT ;  /* 0x0000009b0000720c */ /* 0x040fe20003fa4070 */
[----:B------:R-:W-:Y:S01]  /*81b0*/  @!P2 IMAD.IADD R153, R153, 0x1, -R0 ;  /* 0x000000019999a824 */ /* 0x000fe200078e0a00 */
[C---:B------:R-:W-:Y:S01]  /*81c0*/  ISETP.GT.U32.AND P2, PT, R0.reuse, R156, PT ;  /* 0x0000009c0000720c */ /* 0x040fe20003f44070 */
[----:B------:R-:W-:Y:S02]  /*81d0*/  IMAD.MOV R154, RZ, RZ, -R154 ;  /* 0x000000ffff9a7224 */ /* 0x000fe400078e0a9a */
[----:B------:R-:W-:Y:S02]  /*81e0*/  @!P6 IMAD.MOV R151, RZ, RZ, -R151 ;  /* 0x000000ffff97e224 */ /* 0x000fe400078e0a97 */
[----:B------:R-:W-:Y:S02]  /*81f0*/  IMAD R154, R0, R154, R157 ;  /* 0x0000009a009a7224 */ /* 0x000fe400078e029d */
[----:B------:R-:W-:-:S03]  /*8200*/  IMAD.HI.U32 R158, R244, R159, RZ ;  /* 0x0000009ff49e7227 */ /* 0x000fc600078e00ff */
[----:B------:R-:W-:Y:S01]  /*8210*/  ISETP.GT.U32.AND P6, PT, R0, R154, PT ;  /* 0x0000009a0000720c */ /* 0x000fe20003fc4070 */
[--C-:B------:R-:W-:Y:S01]  /*8220*/  @!P5 IMAD.IADD R155, R155, 0x1, -R0.reuse ;  /* 0x000000019b9bd824 */ /* 0x100fe200078e0a00 */
[----:B------:R-:W-:Y:S01]  /*8230*/  IADD3 R158, -R158, RZ, RZ ;  /* 0x000000ff9e9e7210 */ /* 0x000fe20007ffe1ff */
[----:B------:R-:W-:Y:S02]  /*8240*/  @!P2 IMAD.IADD R156, R156, 0x1, -R0 ;  /* 0x000000019c9ca824 */ /* 0x000fe400078e0a00 */
[----:B------:R-:W-:Y:S01]  /*8250*/  IMAD.HI.U32 R157, R244, R163, RZ ;  /* 0x000000a3f49d7227 */ /* 0x000fe200078e00ff */
[----:B------:R-:W-:-:S03]  /*8260*/  ISETP.GT.U32.AND P2, PT, R0, R155, PT ;  /* 0x0000009b0000720c */ /* 0x000fc60003f44070 */
[----:B------:R-:W-:Y:S02]  /*8270*/  IMAD R158, R0, R158, R159 ;  /* 0x0000009e009e7224 */ /* 0x000fe400078e029f */
[----:B------:R-:W-:Y:S02]  /*8280*/  IMAD.MOV R157, RZ, RZ, -R157 ;  /* 0x000000ffff9d7224 */ /* 0x000fe400078e0a9d */
[----:B------:R-:W-:Y:S01]  /*8290*/  @!P6 IMAD.IADD R154, R154, 0x1, -R0 ;  /* 0x000000019a9ae824 */ /* 0x000fe200078e0a00 */
[C---:B------:R-:W-:Y:S01]  /*82a0*/  ISETP.GT.U32.AND P6, PT, R0.reuse, R153, PT ;  /* 0x000000990000720c */ /* 0x040fe20003fc4070 */
[----:B------:R-:W-:Y:S01]  /*82b0*/  IMAD R157, R0, R157, R163 ;  /* 0x0000009d009d7224 */ /* 0x000fe200078e02a3 */
[----:B------:R-:W-:Y:S01]  /*82c0*/  IABS R163, R167 ;  /* 0x000000a700a37213 */ /* 0x000fe20000000000 */
[----:B------:R-:W-:Y:S01]  /*82d0*/  IMAD.HI.U32 R159, R244, R161, RZ ;  /* 0x000000a1f49f7227 */ /* 0x000fe200078e00ff */
[----:B------:R-:W-:-:S03]  /*82e0*/  ISETP.GT.U32.AND P5, PT, R0, R154, PT ;  /* 0x0000009a0000720c */ /* 0x000fc60003fa4070 */
[----:B------:R-:W-:Y:S01]  /*82f0*/  @!P2 IMAD.IADD R155, R155, 0x1, -R0 ;  /* 0x000000019b9ba824 */ /* 0x000fe200078e0a00 */
[C---:B------:R-:W-:Y:S01]  /*8300*/  ISETP.GT.U32.AND P2, PT, R0.reuse, R158, PT ;  /* 0x0000009e0000720c */ /* 0x040fe20003f44070 */
[----:B------:R-:W-:Y:S02]  /*8310*/  IMAD.MOV R159, RZ, RZ, -R159 ;  /* 0x000000ffff9f7224 */ /* 0x000fe400078e0a9f */
[----:B------:R-:W-:Y:S01]  /*8320*/  @!P1 IMAD.MOV R152, RZ, RZ, -R152 ;  /* 0x000000ffff989224 */ /* 0x000fe200078e0a98 */
[C---:B------:R-:W-:Y:S01]  /*8330*/  ISETP.GT.U32.AND P1, PT, R0.reuse, R156, PT ;  /* 0x0000009c0000720c */ /* 0x040fe20003f24070 */
[--C-:B------:R-:W-:Y:S01]  /*8340*/  @!P6 IMAD.IADD R153, R153, 0x1, -R0.reuse ;  /* 0x000000019999e824 */ /* 0x100fe200078e0a00 */
[C---:B------:R-:W-:Y:S01]  /*8350*/  ISETP.GT.U32.AND P6, PT, R0.reuse, R157, PT ;  /* 0x0000009d0000720c */ /* 0x040fe20003fc4070 */
[----:B------:R-:W-:Y:S02]  /*8360*/  IMAD R159, R0, R159, R161 ;  /* 0x0000009f009f7224 */ /* 0x000fe400078e02a1 */
[----:B------:R-:W-:Y:S01]  /*8370*/  @!P5 IMAD.IADD R154, R154, 0x1, -R0 ;  /* 0x000000019a9ad824 */ /* 0x000fe200078e0a00 */
[----:B------:R-:W-:Y:S01]  /*8380*/  ISETP.GE.AND P5, PT, R160, RZ, PT ;  /* 0x000000ffa000720c */ /* 0x000fe20003fa6270 */
[----:B------:R-:W-:-:S04]  /*8390*/  IMAD.HI.U32 R161, R244, R165, RZ ;  /* 0x000000a5f4a17227 */ /* 0x000fc800078e00ff */
[----:B------:R-:W-:Y:S02]  /*83a0*/  @!P2 IMAD.IADD R158, R158, 0x1, -R0 ;  /* 0x000000019e9ea824 */ /* 0x000fe400078e0a00 */
[----:B------:R-:W-:Y:S02]  /*83b0*/  @!P0 IMAD.MOV R154, RZ, RZ, -R154 ;  /* 0x000000ffff9a8224 */ /* 0x000fe400078e0a9a */
[----:B------:R-:W-:Y:S01]  /*83c0*/  IMAD.MOV R161, RZ, RZ, -R161 ;  /* 0x000000ffffa17224 */ /* 0x000fe200078e0aa1 */
[----:B------:R-:W-:Y:S01]  /*83d0*/  ISETP.GT.U32.AND P0, PT, R0, R158, PT ;  /* 0x0000009e0000720c */ /* 0x000fe20003f04070 */
[----:B------:R-:W-:Y:S01]  /*83e0*/  IMAD.HI.U32 R160, R244, R163, RZ ;  /* 0x000000a3f4a07227 */ /* 0x000fe200078e00ff */
[----:B------:R-:W-:Y:S02]  /*83f0*/  @!P6 IADD3 R157, R157, -R0, RZ ;  /* 0x800000009d9de210 */ /* 0x000fe40007ffe0ff */
[----:B------:R-:W-:Y:S01]  /*8400*/  ISETP.GE.AND P6, PT, R164, RZ, PT ;  /* 0x000000ffa400720c */ /* 0x000fe20003fc6270 */
[C---:B------:R-:W-:Y:S01]  /*8410*/  IMAD R161, R0.reuse, R161, R165 ;  /* 0x000000a100a17224 */ /* 0x040fe200078e02a5 */
[----:B------:R-:W-:Y:S01]  /*8420*/  ISETP.GT.U32.AND P2, PT, R0, R157, PT ;  /* 0x0000009d0000720c */ /* 0x000fe20003f44070 */
[----:B------:R-:W-:Y:S01]  /*8430*/  IMAD.MOV R160, RZ, RZ, -R160 ;  /* 0x000000ffffa07224 */ /* 0x000fe200078e0aa0 */
[C---:B------:R-:W-:Y:S01]  /*8440*/  LOP3.LUT R164, R243.reuse, 0x154, RZ, 0xfc, !PT ;  /* 0x00000154f3a47812 */ /* 0x040fe200078efcff */
[--C-:B------:R-:W-:Y:S01]  /*8450*/  @!P1 IMAD.IADD R156, R156, 0x1, -R0.reuse ;  /* 0x000000019c9c9824 */ /* 0x100fe200078e0a00 */
[----:B------:R-:W-:Y:S01]  /*8460*/  ISETP.GE.AND P1, PT, R162, RZ, PT ;  /* 0x000000ffa200720c */ /* 0x000fe20003f26270 */
[----:B------:R-:W-:Y:S01]  /*8470*/  IMAD R160, R0, R160, R163 ;  /* 0x000000a000a07224 */ /* 0x000fe200078e02a3 */
[----:B------:R-:W-:Y:S01]  /*8480*/  IABS R165, R164 ;  /* 0x000000a400a57213 */ /* 0x000fe20000000000 */
[----:B------:R-:W-:Y:S01]  /*8490*/  @!P0 IMAD.IADD R158, R158, 0x1, -R0 ;  /* 0x000000019e9e8824 */ /* 0x000fe200078e0a00 */
[C---:B------:R-:W-:Y:S01]  /*84a0*/  ISETP.GT.U32.AND P0, PT, R0.reuse, R161, PT ;  /* 0x000000a10000720c */ /* 0x040fe20003f04070 */
[----:B------:R-:W-:Y:S01]  /*84b0*/  @!P4 IMAD.MOV R153, RZ, RZ, -R153 ;  /* 0x000000ffff99c224 */ /* 0x000fe200078e0a99 */
[----:B------:R-:W-:Y:S01]  /*84c0*/  ISETP.GT.U32.AND P4, PT, R0, R159, PT ;  /* 0x0000009f0000720c */ /* 0x000fe20003f84070 */
[----:B------:R-:W-:Y:S01]  /*84d0*/  @!P3 IMAD.MOV R155, RZ, RZ, -R155 ;  /* 0x000000ffff9bb224 */ /* 0x000fe200078e0a9b */
[----:B------:R-:W-:Y:S01]  /*84e0*/  ISETP.GE.AND P3, PT, R166, RZ, PT ;  /* 0x000000ffa600720c */ /* 0x000fe20003f66270 */
[----:B------:R-:W-:Y:S01]  /*84f0*/  @!P5 IMAD.MOV R156, RZ, RZ, -R156 ;  /* 0x000000ffff9cd224 */ /* 0x000fe200078e0a9c */
[----:B------:R-:W-:Y:S01]  /*8500*/  ISETP.GT.U32.AND P5, PT, R0, R160, PT ;  /* 0x000000a00000720c */ /* 0x000fe20003fa4070 */
[----:B------:R-:W-:Y:S01]  /*8510*/  IMAD.HI.U32 R162, R244, R165, RZ ;  /* 0x000000a5f4a27227 */ /* 0x000fe200078e00ff */
[----:B------:R-:W-:-:S02]  /*8520*/  LOP3.LUT R166, R243, 0x156, RZ, 0xfc, !PT ;  /* 0x00000156f3a67812 */ /* 0x000fc400078efcff */
[----:B------:R-:W-:Y:S01]  /*8530*/  @!P2 IADD3 R157, R157, -R0, RZ ;  /* 0x800000009d9da210 */ /* 0x000fe20007ffe0ff */
[----:B------:R-:W-:Y:S01]  /*8540*/  IMAD.MOV R162, RZ, RZ, -R162 ;  /* 0x000000ffffa27224 */ /* 0x000fe200078e0aa2 */
[----:B------:R-:W-:Y:S01]  /*8550*/  ISETP.GE.AND P2, PT, R167, RZ, PT ;  /* 0x000000ffa700720c */ /* 0x000fe20003f46270 */
[--C-:B------:R-:W-:Y:S01]  /*8560*/  @!P0 IMAD.IADD R161, R161, 0x1, -R0.reuse ;  /* 0x00000001a1a18824 */ /* 0x100fe200078e0a00 */
[----:B------:R-:W-:Y:S01]  /*8570*/  IABS R167, R166 ;  /* 0x000000a600a77213 */ /* 0x000fe20000000000 */
[----:B------:R-:W-:Y:S01]  /*8580*/  @!P4 IMAD.IADD R159, R159, 0x1, -R0 ;  /* 0x000000019f9fc824 */ /* 0x000fe200078e0a00 */
[----:B------:R-:W-:Y:S01]  /*8590*/  ISETP.GE.AND P4, PT, R168, RZ, PT ;  /* 0x000000ffa800720c */ /* 0x000fe20003f86270 */
[C---:B------:R-:W-:Y:S01]  /*85a0*/  IMAD R162, R0.reuse, R162, R165 ;  /* 0x000000a200a27224 */ /* 0x040fe200078e02a5 */
[----:B------:R-:W-:Y:S01]  /*85b0*/  ISETP.GT.U32.AND P0, PT, R0, R161, PT ;  /* 0x000000a10000720c */ /* 0x000fe20003f04070 */
[----:B------:R-:W-:Y:S01]  /*85c0*/  IMAD.HI.U32 R163, R244, R167, RZ ;  /* 0x000000a7f4a37227 */ /* 0x000fe200078e00ff */
[----:B------:R-:W-:-:S03]  /*85d0*/  LOP3.LUT R168, R243, 0x158, RZ, 0xfc, !PT ;  /* 0x00000158f3a87812 */ /* 0x000fc600078efcff */
[----:B------:R-:W-:Y:S01]  /*85e0*/  @!P5 IMAD.IADD R160, R160, 0x1, -R0 ;  /* 0x00000001a0a0d824 */ /* 0x000fe200078e0a00 */
[C---:B------:R-:W-:Y:S01]  /*85f0*/  ISETP.GT.U32.AND P5, PT, R0.reuse, R159, PT ;  /* 0x0000009f0000720c */ /* 0x040fe20003fa4070 */
[----:B------:R-:W-:Y:S01]  /*8600*/  @!P1 IMAD.MOV R157, RZ, RZ, -R157 ;  /* 0x000000ffff9d9224 */ /* 0x000fe200078e0a9d */
[----:B------:R-:W-:Y:S01]  /*8610*/  IADD3 R163, -R163, RZ, RZ ;  /* 0x000000ffa3a37210 */ /* 0x000fe20007ffe1ff */
[----:B------:R-:W-:Y:S01]  /*8620*/  @!P6 IMAD.MOV R158, RZ, RZ, -R158 ;  /* 0x000000ffff9ee224 */ /* 0x000fe200078e0a9e */
[----:B------:R-:W-:Y:S01]  /*8630*/  ISETP.GT.U32.AND P1, PT, R0, R160, PT ;  /* 0x000000a00000720c */ /* 0x000fe20003f24070 */
[----:B------:R-:W-:Y:S01]  /*8640*/  IMAD.HI.U32 R165, R244, R171, RZ ;  /* 0x000000abf4a57227 */ /* 0x000fe200078e00ff */
[----:B------:R-:W-:-:S03]  /*8650*/  IABS R169, R168 ;  /* 0x000000a800a97213 */ /* 0x000fc60000000000 */
[C---:B------:R-:W-:Y:S01]  /*8660*/  IMAD R163, R0.reuse, R163, R167 ;  /* 0x000000a300a37224 */ /* 0x040fe200078e02a7 */
[----:B------:R-:W-:Y:S01]  /*8670*/  IABS R167, R172 ;  /* 0x000000ac00a77213 */ /* 0x000fe20000000000 */
[--C-:B------:R-:W-:Y:S02]  /*8680*/  @!P0 IMAD.IADD R161, R161, 0x1, -R0.reuse ;  /* 0x00000001a1a18824 */ /* 0x100fe400078e0a00 */
[--C-:B------:R-:W-:Y:S01]  /*8690*/  @!P5 IMAD.IADD R159, R159, 0x1, -R0.reuse ;  /* 0x000000019f9fd824 */ /* 0x100fe200078e0a00 */
[C---:B------:R-:W-:Y:S01]  /*86a0*/  ISETP.GT.U32.AND P0, PT, R0.reuse, R163, PT ;  /* 0x000000a30000720c */ /* 0x040fe20003f04070 */
[----:B------:R-:W-:Y:S01]  /*86b0*/  IMAD.MOV R165, RZ, RZ, -R165 ;  /* 0x000000ffffa57224 */ /* 0x000fe200078e0aa5 */
[----:B------:R-:W-:Y:S01]  /*86c0*/  ISETP.GT.U32.AND P5, PT, R0, R162, PT ;  /* 0x000000a20000720c */ /* 0x000fe20003fa4070 */
[----:B------:R-:W-:Y:S01]  /*86d0*/  @!P1 IMAD.IADD R160, R160, 0x1, -R0 ;  /* 0x00000001a0a09824 */ /* 0x000fe200078e0a00 */
[----:B------:R-:W-:Y:S01]  /*86e0*/  ISETP.GE.AND P1, PT, R164, RZ, PT ;  /* 0x000000ffa400720c */ /* 0x000fe20003f26270 */
[----:B------:R-:W-:-:S04]  /*86f0*/  IMAD.HI.U32 R164, R244, R169, RZ ;  /* 0x000000a9f4a47227 */ /* 0x000fc800078e00ff */
[----:B------:R-:W-:Y:S02]  /*8700*/  IMAD.MOV R164, RZ, RZ, -R164 ;  /* 0x000000ffffa47224 */ /* 0x000fe400078e0aa4 */
[----:B------:R-:W-:Y:S02]  /*8710*/  @!P3 IMAD.MOV R159, RZ, RZ, -R159 ;  /* 0x000000ffff9fb224 */ /* 0x000fe400078e0a9f */
[----:B------:R-:W-:Y:S01]  /*8720*/  @!P0 IADD3 R163, R163, -R0, RZ ;  /* 0x80000000a3a38210 */ /* 0x000fe20007ffe0ff */
[----:B------:R-:W-:Y:S01]  /*8730*/  IMAD R164, R0, R164, R169 ;  /* 0x000000a400a47224 */ /* 0x000fe200078e02a9 */
[----:B------:R-:W-:Y:S01]  /*8740*/  IABS R169, R174 ;  /* 0x000000ae00a97213 */ /* 0x000fe20000000000 */
[----:B------:R-:W-:Y:S01]  /*8750*/  @!P5 IMAD.IADD R162, R162, 0x1, -R0 ;  /* 0x00000001a2a2d824 */ /* 0x000fe200078e0a00 */
[----:B------:R-:W-:Y:S01]  /*8760*/  ISETP.GE.AND P5, PT, R166, RZ, PT ;  /* 0x000000ffa600720c */ /* 0x000fe20003fa6270 */
[----:B------:R-:W-:Y:S01]  /*8770*/  IMAD.HI.U32 R166, R244, R167, RZ ;  /* 0x000000a7f4a67227 */ /* 0x000fe200078e00ff */
[----:B------:R-:W-:-:S02]  /*8780*/  ISETP.GT.U32.AND P6, PT, R0, R163, PT ;  /* 0x000000a30000720c */ /* 0x000fc40003fc4070 */
[C---:B------:R-:W-:Y:S01]  /*8790*/  ISETP.GT.U32.AND P0, PT, R0.reuse, R162, PT ;  /* 0x000000a20000720c */ /* 0x040fe20003f04070 */
[----:B------:R-:W-:Y:S01]  /*87a0*/  IMAD.MOV R166, RZ, RZ, -R166 ;  /* 0x000000ffffa67224 */ /* 0x000fe200078e0aa6 */
[C---:B------:R-:W-:Y:S01]  /*87b0*/  ISETP.GT.U32.AND P3, PT, R0.reuse, R164, PT ;  /* 0x000000a40000720c */ /* 0x040fe20003f64070 */
[C---:B------:R-:W-:Y:S02]  /*87c0*/  IMAD R165, R0.reuse, R165, R171 ;  /* 0x000000a500a57224 */ /* 0x040fe400078e02ab */
[C---:B------:R-:W-:Y:S02]  /*87d0*/  IMAD R166, R0.reuse, R166, R167 ;  /* 0x000000a600a67224 */ /* 0x040fe400078e02a7 */
[----:B------:R-:W-:Y:S01]  /*87e0*/  @!P4 IMAD.MOV R161, RZ, RZ, -R161 ;  /* 0x000000ffffa1c224 */ /* 0x000fe200078e0aa1 */
[----:B------:R-:W-:Y:S01]  /*87f0*/  ISETP.GT.U32.AND P4, PT, R0, R165, PT ;  /* 0x000000a50000720c */ /* 0x000fe20003f84070 */
[----:B------:R-:W-:Y:S01]  /*8800*/  @!P2 IMAD.MOV R160, RZ, RZ, -R160 ;  /* 0x000000ffffa0a224 */ /* 0x000fe200078e0aa0 */
[----:B------:R-:W-:Y:S01]  /*8810*/  ISETP.GE.AND P2, PT, R168, RZ, PT ;  /* 0x000000ffa800720c */ /* 0x000fe20003f46270 */
[----:B------:R-:W-:Y:S01]  /*8820*/  IMAD.HI.U32 R167, R244, R169, RZ ;  /* 0x000000a9f4a77227 */ /* 0x000fe200078e00ff */
[----:B------:R-:W-:-:S02]  /*8830*/  @!P6 IADD3 R163, R163, -R0, RZ ;  /* 0x80000000a3a3e210 */ /* 0x000fc40007ffe0ff */
[----:B------:R-:W-:Y:S01]  /*8840*/  ISETP.GT.U32.AND P6, PT, R0, R166, PT ;  /* 0x000000a60000720c */ /* 0x000fe20003fc4070 */
[--C-:B------:R-:W-:Y:S01]  /*8850*/  @!P0 IMAD.IADD R162, R162, 0x1, -R0.reuse ;  /* 0x00000001a2a28824 */ /* 0x100fe200078e0a00 */
[----:B------:R-:W-:Y:S01]  /*8860*/  ISETP.GE.AND P0, PT, R170, RZ, PT ;  /* 0x000000ffaa00720c */ /* 0x000fe20003f06270 */
[----:B------:R-:W-:Y:S01]  /*8870*/  @!P3 IMAD.IADD R164, R164, 0x1, -R0 ;  /* 0x00000001a4a4b824 */ /* 0x000fe200078e0a00 */
[----:B------:R-:W-:Y:S01]  /*8880*/  LOP3.LUT R170, R243, 0x160, RZ, 0xfc, !PT ;  /* 0x00000160f3aa7812 */ /* 0x000fe200078efcff */
[----:B------:R-:W-:Y:S01]  /*8890*/  @!P1 IMAD.MOV R162, RZ, RZ, -R162 ;  /* 0x000000ffffa29224 */ /* 0x000fe200078e0aa2 */
[----:B------:R-:W-:Y:S01]  /*88a0*/  ISETP.GE.AND P3, PT, R172, RZ, PT ;  /* 0x000000ffac00720c */ /* 0x000fe20003f66270 */
[----:B------:R-:W-:Y:S01]  /*88b0*/  IMAD.MOV R167, RZ, RZ, -R167 ;  /* 0x000000ffffa77224 */ /* 0x000fe200078e0aa7 */
[----:B------:R-:W-:Y:S01]  /*88c0*/  IABS R171, R170 ;  /* 0x000000aa00ab7213 */ /* 0x000fe20000000000 */
[--C-:B------:R-:W-:Y:S01]  /*88d0*/  @!P4 IMAD.IADD R165, R165, 0x1, -R0.reuse ;  /* 0x00000001a5a5c824 */ /* 0x100fe200078e0a00 */
[C---:B------:R-:W-:Y:S01]  /*88e0*/  ISETP.GT.U32.AND P1, PT, R0.reuse, R164, PT ;  /* 0x000000a40000720c */ /* 0x040fe20003f24070 */
[----:B------:R-:W-:Y:S01]  /*88f0*/  IMAD R167, R0, R167, R169 ;  /* 0x000000a700a77224 */ /* 0x000fe200078e02a9 */
[----:B------:R-:W-:Y:S01]  /*8900*/  LOP3.LUT R172, R243, 0x162, RZ, 0xfc, !PT ;  /* 0x00000162f3ac7812 */ /* 0x000fe200078efcff */
[----:B------:R-:W-:Y:S01]  /*8910*/  @!P6 IMAD.IADD R166, R166, 0x1, -R0 ;  /* 0x00000001a6a6e824 */ /* 0x000fe200078e0a00 */
[----:B------:R-:W-:Y:S01]  /*8920*/  ISETP.GT.U32.AND P4, PT, R0, R165, PT ;  /* 0x000000a50000720c */ /* 0x000fe20003f84070 */
[----:B------:R-:W-:Y:S01]  /*8930*/  IMAD.HI.U32 R168, R244, R171, RZ ;  /* 0x000000abf4a87227 */ /* 0x000fe200078e00ff */
[----:B------:R-:W-:-:S02]  /*8940*/  IABS R173, R172 ;  /* 0x000000ac00ad7213 */ /* 0x000fc40000000000 */
[----:B------:R-:W-:Y:S01]  /*8950*/  ISETP.GT.U32.AND P6, PT, R0, R166, PT ;  /* 0x000000a60000720c */ /* 0x000fe20003fc4070 */
[----:B------:R-:W-:Y:S01]  /*8960*/  @!P5 IMAD.MOV R163, RZ, RZ, -R163 ;  /* 0x000000ffffa3d224 */ /* 0x000fe200078e0aa3 */
[----:B------:R-:W-:Y:S01]  /*8970*/  IADD3 R168, -R168, RZ, RZ ;  /* 0x000000ffa8a87210 */ /* 0x000fe20007ffe1ff */
[----:B------:R-:W-:Y:S01]  /*8980*/  IMAD.HI.U32 R169, R244, R173, RZ ;  /* 0x000000adf4a97227 */ /* 0x000fe200078e00ff */
[----:B------:R-:W-:Y:S02]  /*8990*/  ISETP.GE.AND P5, PT, R174, RZ, PT ;  /* 0x000000ffae00720c */ /* 0x000fe40003fa6270 */
[----:B------:R-:W-:Y:S01]  /*89a0*/  LOP3.LUT R174, R243, 0x164, RZ, 0xfc, !PT ;  /* 0x00000164f3ae7812 */ /* 0x000fe200078efcff */
[----:B------:R-:W-:Y:S02]  /*89b0*/  IMAD R168, R0, R168, R171 ;  /* 0x000000a800a87224 */ /* 0x000fe400078e02ab */
[--C-:B------:R-:W-:Y:S01]  /*89c0*/  @!P1 IMAD.IADD R164, R164, 0x1, -R0.reuse ;  /* 0x00000001a4a49824 */ /* 0x100fe200078e0a00 */
[----:B------:R-:W-:Y:S01]  /*89d0*/  ISETP.GT.U32.AND P1, PT, R0, R167, PT ;  /* 0x000000a70000720c */ /* 0x000fe20003f24070 */
[--C-:B------:R-:W-:Y:S01]  /*89e0*/  @!P4 IMAD.IADD R165, R165, 0x1, -R0.reuse ;  /* 0x00000001a5a5c824 */ /* 0x100fe200078e0a00 */
[----:B------:R-:W-:Y:S01]  /*89f0*/  ISETP.GE.AND P4, PT, R170, RZ, PT ;  /* 0x000000ffaa00720c */ /* 0x000fe20003f86270 */
[----:B------:R-:W-:Y:S01]  /*8a00*/  @!P6 IMAD.IADD R166, R166, 0x1, -R0 ;  /* 0x00000001a6a6e824 */ /* 0x000fe200078e0a00 */
[C---:B------:R-:W-:Y:S01]  /*8a10*/  ISETP.GT.U32.AND P6, PT, R0.reuse, R168, PT ;  /* 0x000000a80000720c */ /* 0x040fe20003fc4070 */
[----:B------:R-:W-:Y:S01]  /*8a20*/  IMAD.MOV R169, RZ, RZ, -R169 ;  /* 0x000000ffffa97224 */ /* 0x000fe200078e0aa9 */
[----:B------:R-:W-:Y:S01]  /*8a30*/  IABS R175, R174 ;  /* 0x000000ae00af7213 */ /* 0x000fe20000000000 */
[----:B------:R-:W-:Y:S01]  /*8a40*/  @!P0 IMAD.MOV R165, RZ, RZ, -R165 ;  /* 0x000000ffffa58224 */ /* 0x000fe200078e0aa5 */
[----:B------:R-:W-:Y:S01]  /*8a50*/  IABS R170, R176 ;  /* 0x000000b000aa7213 */ /* 0x000fe20000000000 */
[----:B------:R-:W-:-:S02]  /*8a60*/  IMAD R169, R0, R169, R173 ;  /* 0x000000a900a97224 */ /* 0x000fc400078e02ad */
[----:B------:R-:W-:Y:S01]  /*8a70*/  @!P3 IMAD.MOV R166, RZ, RZ, -R166 ;  /* 0x000000ffffa6b224 */ /* 0x000fe200078e0aa6 */
[----:B------:R-:W-:Y:S01]  /*8a80*/  MOV R173, R170 ;  /* 0x000000aa00ad7202 */ /* 0x000fe20000000f00 */
[--C-:B------:R-:W-:Y:S01]  /*8a90*/  @!P1 IMAD.IADD R167, R167, 0x1, -R0.reuse ;  /* 0x00000001a7a79824 */ /* 0x100fe200078e0a00 */
[----:B------:R-:W-:Y:S01]  /*8aa0*/  ISETP.GT.U32.AND P0, PT, R0, R169, PT ;  /* 0x000000a90000720c */ /* 0x000fe20003f04070 */
[----:B------:R-:W-:Y:S01]  /*8ab0*/  IMAD.HI.U32 R170, R244, R175, RZ ;  /* 0x000000aff4aa7227 */ /* 0x000fe200078e00ff */
[----:B------:R-:W-:Y:S02]  /*8ac0*/  ISETP.GE.AND P3, PT, R174, RZ, PT ;  /* 0x000000ffae00720c */ /* 0x000fe40003f66270 */
[----:B------:R-:W-:Y:S01]  /*8ad0*/  ISETP.GT.U32.AND P1, PT, R0, R167, PT ;  /* 0x000000a70000720c */ /* 0x000fe20003f24070 */
[----:B------:R-:W-:Y:S01]  /*8ae0*/  @!P6 IMAD.IADD R168, R168, 0x1, -R0 ;  /* 0x00000001a8a8e824 */ /* 0x000fe200078e0a00 */
[----:B------:R-:W-:Y:S01]  /*8af0*/  LOP3.LUT R174, R243, 0x168, RZ, 0xfc, !PT ;  /* 0x00000168f3ae7812 */ /* 0x000fe200078efcff */
[----:B------:R-:W-:-:S02]  /*8b00*/  IMAD.MOV R170, RZ, RZ, -R170 ;  /* 0x000000ffffaa7224 */ /* 0x000fc400078e0aaa */
[----:B------:R-:W-:Y:S01]  /*8b10*/  IMAD.HI.U32 R171, R244, R173, RZ ;  /* 0x000000adf4ab7227 */ /* 0x000fe200078e00ff */
[----:B------:R-:W-:-:S03]  /*8b20*/  ISETP.GT.U32.AND P6, PT, R0, R168, PT ;  /* 0x000000a80000720c */ /* 0x000fc60003fc4070 */
[----:B------:R-:W-:Y:S01]  /*8b30*/  IMAD R170, R0, R170, R175 ;  /* 0x000000aa00aa7224 */ /* 0x000fe200078e02af */
[----:B------:R-:W-:Y:S01]  /*8b40*/  IABS R175, R174 ;  /* 0x000000ae00af7213 */ /* 0x000fe20000000000 */
[----:B------:R-:W-:Y:S02]  /*8b50*/  IMAD.MOV R171, RZ, RZ, -R171 ;  /* 0x000000ffffab7224 */ /* 0x000fe400078e0aab */
[----:B------:R-:W-:Y:S01]  /*8b60*/  @!P1 IMAD.IADD R167, R167, 0x1, -R0 ;  /* 0x00000001a7a79824 */ /* 0x000fe200078e0a00 */
[----:B------:R-:W-:Y:S01]  /*8b70*/  ISETP.GE.AND P1, PT, R176, RZ, PT ;  /* 0x000000ffb000720c */ /* 0x000fe20003f26270 */
[----:B------:R-:W-:Y:S01]  /*8b80*/  IMAD R171, R0, R171, R173 ;  /* 0x000000ab00ab7224 */ /* 0x000fe200078e02ad */
[C---:B------:R-:W-:Y:S01]  /*8b90*/  LOP3.LUT R176, R243.reuse, 0x16c, RZ, 0xfc, !PT ;  /* 0x0000016cf3b07812 */ /* 0x040fe200078efcff */
[----:B------:R-:W-:Y:S01]  /*8ba0*/  @!P5 IMAD.MOV R167, RZ, RZ, -R167 ;  /* 0x000000ffffa7d224 */ /* 0x000fe200078e0aa7 */
[----:B------:R-:W-:Y:S01]  /*8bb0*/  LOP3.LUT R173, R243, 0x16a, RZ, 0xfc, !PT ;  /* 0x0000016af3ad7812 */ /* 0x000fe200078efcff */
[----:B------:R-:W-:Y:S01]  /*8bc0*/  @!P2 IMAD.MOV R164, RZ, RZ, -R164 ;  /* 0x000000ffffa4a224 */ /* 0x000fe200078e0aa4 */
[----:B------:R-:W-:Y:S01]  /*8bd0*/  @!P6 IADD3 R168, R168, -R0, RZ ;  /* 0x80000000a8a8e210 */ /* 0x000fe20007ffe0ff */
[----:B------:R-:W-:Y:S01]  /*8be0*/  @!P0 IMAD.IADD R169, R169, 0x1, -R0 ;  /* 0x00000001a9a98824 */ /* 0x000fe200078e0a00 */
[----:B------:R-:W-:-:S02]  /*8bf0*/  ISETP.GT.U32.AND P6, PT, R0, R170, PT ;  /* 0x000000aa0000720c */ /* 0x000fc40003fc4070 */
[----:B------:R-:W-:Y:S01]  /*8c00*/  ISETP.GT.U32.AND P5, PT, R0, R171, PT ;  /* 0x000000ab0000720c */ /* 0x000fe20003fa4070 */
[----:B------:R-:W-:Y:S01]  /*8c10*/  @!P4 IMAD.MOV R168, RZ, RZ, -R168 ;  /* 0x000000ffffa8c224 */ /* 0x000fe200078e0aa8 */
[----:B------:R-:W-:Y:S01]  /*8c20*/  ISETP.GE.AND P2, PT, R172, RZ, PT ;  /* 0x000000ffac00720c */ /* 0x000fe20003f46270 */
[----:B------:R-:W-:Y:S01]  /*8c30*/  IMAD.HI.U32 R172, R244, R175, RZ ;  /* 0x000000aff4ac7227 */ /* 0x000fe200078e00ff */
[----:B------:R-:W-:Y:S02]  /*8c40*/  IABS R179, R176 ;  /* 0x000000b000b37213 */ /* 0x000fe40000000000 */
[----:B------:R-:W-:Y:S01]  /*8c50*/  ISETP.GT.U32.AND P0, PT, R0, R169, PT ;  /* 0x000000a90000720c */ /* 0x000fe20003f04070 */
[----:B------:R-:W-:Y:S01]  /*8c60*/  IMAD.MOV R172, RZ, RZ, -R172 ;  /* 0x000000ffffac7224 */ /* 0x000fe200078e0aac */
[----:B------:R-:W-:Y:S01]  /*8c70*/  ISETP.GE.AND P4, PT, R174, RZ, PT ;  /* 0x000000ffae00720c */ /* 0x000fe20003f86270 */
[----:B------:R-:W-:Y:S01]  /*8c80*/  IMAD.HI.U32 R174, R244, R179, RZ ;  /* 0x000000b3f4ae7227 */ /* 0x000fe200078e00ff */
[----:B------:R-:W-:-:S03]  /*8c90*/  IABS R177, R173 ;  /* 0x000000ad00b17213 */ /* 0x000fc60000000000 */
[----:B------:R-:W-:Y:S01]  /*8ca0*/  @!P6 IMAD.IADD R170, R170, 0x1, -R0 ;  /* 0x00000001aaaae824 */ /* 0x000fe200078e0a00 */
[----:B------:R-:W-:Y:S01]  /*8cb0*/  @!P5 IADD3 R171, R171, -R0, RZ ;  /* 0x80000000ababd210 */ /* 0x000fe20007ffe0ff */
[C---:B------:R-:W-:Y:S01]  /*8cc0*/  IMAD R172, R0.reuse, R172, R175 ;  /* 0x000000ac00ac7224 */ /* 0x040fe200078e02af */
[----:B------:R-:W-:Y:S01]  /*8cd0*/  LOP3.LUT R175, R243, 0x16e, RZ, 0xfc, !PT ;  /* 0x0000016ef3af7812 */ /* 0x000fe200078efcff */
[----:B------:R-:W-:Y:S01]  /*8ce0*/  IMAD.MOV R174, RZ, RZ, -R174 ;  /* 0x000000ffffae7224 */ /* 0x000fe200078e0aae */
[C---:B------:R-:W-:Y:S01]  /*8cf0*/  ISETP.GT.U32.AND P6, PT, R0.reuse, R170, PT ;  /* 0x000000aa0000720c */ /* 0x040fe20003fc4070 */
[----:B------:R-:W-:Y:S01]  /*8d00*/  @!P0 IMAD.IADD R169, R169, 0x1, -R0 ;  /* 0x00000001a9a98824 */ /* 0x000fe200078e0a00 */
[C---:B------:R-:W-:Y:S01]  /*8d10*/  ISETP.GT.U32.AND P5, PT, R0.reuse, R171, PT ;  /* 0x000000ab0000720c */ /* 0x040fe20003fa4070 */
[----:B------:R-:W-:Y:S01]  /*8d20*/  IMAD R174, R0, R174, R179 ;  /* 0x000000ae00ae7224 */ /* 0x000fe200078e02b3 */
[----:B------:R-:W-:Y:S01]  /*8d30*/  ISETP.GE.AND P0, PT, R173, RZ, PT ;  /* 0x000000ffad00720c */ /* 0x000fe20003f06270 */
[----:B------:R-:W-:Y:S01]  /*8d40*/  IMAD.HI.U32 R173, R244, R177, RZ ;  /* 0x000000b1f4ad7227 */ /* 0x000fe200078e00ff */
[----:B------:R-:W-:-:S03]  /*8d50*/  IABS R179, R175 ;  /* 0x000000af00b37213 */ /* 0x000fc60000000000 */
[----:B------:R-:W-:Y:S02]  /*8d60*/  IMAD.MOV R173, RZ, RZ, -R173 ;  /* 0x000000ffffad7224 */ /* 0x000fe400078e0aad */
[----:B------:R-:W-:Y:S01]  /*8d70*/  @!P2 IMAD.MOV R169, RZ, RZ, -R169 ;  /* 0x000000ffffa9a224 */ /* 0x000fe200078e0aa9 */
[----:B------:R-:W-:Y:S01]  /*8d80*/  ISETP.GE.AND P2, PT, R176, RZ, PT ;  /* 0x000000ffb000720c */ /* 0x000fe20003f46270 */
[--C-:B------:R-:W-:Y:S01]  /*8d90*/  @!P6 IMAD.IADD R170, R170, 0x1, -R0.reuse ;  /* 0x00000001aaaae824 */ /* 0x100fe200078e0a00 */
[C---:B------:R-:W-:Y:S01]  /*8da0*/  ISETP.GT.U32.AND P6, PT, R0.reuse, R172, PT ;  /* 0x000000ac0000720c */ /* 0x040fe20003fc4070 */
[----:B------:R-:W-:Y:S01]  /*8db0*/  @!P5 IMAD.IADD R171, R171, 0x1, -R0 ;  /* 0x00000001ababd824 */ /* 0x000fe200078e0a00 */
[----:B------:R-:W-:Y:S01]  /*8dc0*/  ISETP.GE.AND P5, PT, R175, RZ, PT ;  /* 0x000000ffaf00720c */ /* 0x000fe20003fa6270 */
[C---:B------:R-:W-:Y:S02]  /*8dd0*/  IMAD R173, R0.reuse, R173, R177 ;  /* 0x000000ad00ad7224 */ /* 0x040fe400078e02b1 */
[----:B------:R-:W-:Y:S01]  /*8de0*/  @!P1 IMAD.MOV R171, RZ, RZ, -R171 ;  /* 0x000000ffffab9224 */ /* 0x000fe200078e0aab */
[C---:B------:R-:W-:Y:S01]  /*8df0*/  ISETP.GT.U32.AND P1, PT, R0.reuse, R174, PT ;  /* 0x000000ae0000720c */ /* 0x040fe20003f24070 */
[----:B------:R-:W-:Y:S01]  /*8e00*/  @!P3 IMAD.MOV R170, RZ, RZ, -R170 ;  /* 0x000000ffffaab224 */ /* 0x000fe200078e0aaa */
[----:B------:R-:W-:Y:S01]  /*8e10*/  ISETP.GT.U32.AND P3, PT, R0, R173, PT ;  /* 0x000000ad0000720c */ /* 0x000fe20003f64070 */
[----:B------:R-:W-:-:S04]  /*8e20*/  IMAD.HI.U32 R176, R244, R181, RZ ;  /* 0x000000b5f4b07227 */ /* 0x000fc800078e00ff */
[----:B------:R-:W-:Y:S01]  /*8e30*/  @!P6 IADD3 R172, R172, -R0, RZ ;  /* 0x80000000acace210 */ /* 0x000fe20007ffe0ff */
[----:B------:R-:W-:Y:S02]  /*8e40*/  IMAD.MOV R176, RZ, RZ, -R176 ;  /* 0x000000ffffb07224 */ /* 0x000fe400078e0ab0 */
[----:B------:R-:W-:Y:S01]  /*8e50*/  IMAD.HI.U32 R175, R244, R179, RZ ;  /* 0x000000b3f4af7227 */ /* 0x000fe200078e00ff */
[----:B------:R-:W-:-:S03]  /*8e60*/  ISETP.GT.U32.AND P6, PT, R0, R172, PT ;  /* 0x000000ac0000720c */ /* 0x000fc60003fc4070 */
[--C-:B------:R-:W-:Y:S02]  /*8e70*/  @!P1 IMAD.IADD R174, R174, 0x1, -R0.reuse ;  /* 0x00000001aeae9824 */ /* 0x100fe400078e0a00 */
[----:B------:R-:W-:Y:S02]  /*8e80*/  @!P3 IMAD.IADD R173, R173, 0x1, -R0 ;  /* 0x00000001adadb824 */ /* 0x000fe400078e0a00 */
[C---:B------:R-:W-:Y:S01]  /*8e90*/  IMAD R176, R0.reuse, R176, R181 ;  /* 0x000000b000b07224 */ /* 0x040fe200078e02b5 */
[C---:B------:R-:W-:Y:S01]  /*8ea0*/  ISETP.GT.U32.AND P1, PT, R0.reuse, R174, PT ;  /* 0x000000ae0000720c */ /* 0x040fe20003f24070 */
[----:B------:R-:W-:Y:S01]  /*8eb0*/  IMAD.MOV R175, RZ, RZ, -R175 ;  /* 0x000000ffffaf7224 */ /* 0x000fe200078e0aaf */
[----:B------:R-:W-:Y:S01]  /*8ec0*/  ISETP.GT.U32.AND P3, PT, R0, R173, PT ;  /* 0x000000ad0000720c */ /* 0x000fe20003f64070 */
[----:B------:R-:W-:Y:S01]  /*8ed0*/  IMAD.HI.U32 R177, R244, R183, RZ ;  /* 0x000000b7f4b17227 */ /* 0x000fe200078e00ff */
[----:B------:R-:W-:-:S03]  /*8ee0*/  IABS R181, R184 ;  /* 0x000000b800b57213 */ /* 0x000fc60000000000 */
[----:B------:R-:W-:Y:S01]  /*8ef0*/  @!P6 IMAD.IADD R172, R172, 0x1, -R0 ;  /* 0x00000001acace824 */ /* 0x000fe200078e0a00 */
[----:B------:R-:W-:Y:S01]  /*8f00*/  ISETP.GE.AND P6, PT, R178, RZ, PT ;  /* 0x000000ffb200720c */ /* 0x000fe20003fc6270 */
[----:B------:R-:W-:-:S04]  /*8f10*/  IMAD.HI.U32 R178, R244, R185, RZ ;  /* 0x000000b9f4b27227 */ /* 0x000fc800078e00ff */
[----:B------:R-:W-:Y:S02]  /*8f20*/  IMAD.MOV R178, RZ, RZ, -R178 ;  /* 0x000000ffffb27224 */ /* 0x000fe400078e0ab2 */
[----:B------:R-:W-:Y:S01]  /*8f30*/  @!P1 IMAD.IADD R174, R174, 0x1, -R0 ;  /* 0x00000001aeae9824 */ /* 0x000fe200078e0a00 */
[----:B------:R-:W-:Y:S01]  /*8f40*/  @!P3 IADD3 R173, R173, -R0, RZ ;  /* 0x80000000adadb210 */ /* 0x000fe20007ffe0ff */
[C---:B------:R-:W-:Y:S01]  /*8f50*/  IMAD R178, R0.reuse, R178, R185 ;  /* 0x000000b200b27224 */ /* 0x040fe200078e02b9 */
[----:B------:R-:W-:Y:S01]  /*8f60*/  IABS R185, R187 ;  /* 0x000000bb00b97213 */ /* 0x000fe20000000000 */
[----:B------:R-:W-:Y:S02]  /*8f70*/  @!P2 IMAD.MOV R174, RZ, RZ, -R174 ;  /* 0x000000ffffaea224 */ /* 0x000fe400078e0aae */
[----:B------:R-:W-:Y:S01]  /*8f80*/  @!P4 IMAD.MOV R172, RZ, RZ, -R172 ;  /* 0x000000ffffacc224 */ /* 0x000fe200078e0aac */
[C---:B------:R-:W-:Y:S01]  /*8f90*/  ISETP.GT.U32.AND P2, PT, R0.reuse, R178, PT ;  /* 0x000000b20000720c */ /* 0x040fe20003f44070 */
[C---:B------:R-:W-:Y:S01]  /*8fa0*/  IMAD R175, R0.reuse, R175, R179 ;  /* 0x000000af00af7224 */ /* 0x040fe200078e02b3 */
[----:B------:R-:W-:Y:S01]  /*8fb0*/  ISETP.GT.U32.AND P4, PT, R0, R176, PT ;  /* 0x000000b00000720c */ /* 0x000fe20003f84070 */
[----:B------:R-:W-:-:S02]  /*8fc0*/  IMAD.MOV R177, RZ, RZ, -R177 ;  /* 0x000000ffffb17224 */ /* 0x000fc400078e0ab1 */
[----:B------:R-:W-:Y:S01]  /*8fd0*/  @!P0 IMAD.MOV R173, RZ, RZ, -R173 ;  /* 0x000000ffffad8224 */ /* 0x000fe200078e0aad */
[C---:B------:R-:W-:Y:S01]  /*8fe0*/  ISETP.GT.U32.AND P3, PT, R0.reuse, R175, PT ;  /* 0x000000af0000720c */ /* 0x040fe20003f64070 */
[----:B------:R-:W-:Y:S01]  /*8ff0*/  IMAD R177, R0, R177, R183 ;  /* 0x000000b100b17224 */ /* 0x000fe200078e02b7 */
[----:B------:R-:W-:Y:S01]  /*9000*/  IABS R183, R186 ;  /* 0x000000ba00b77213 */ /* 0x000fe20000000000 */
[----:B------:R-:W-:Y:S01]  /*9010*/  IMAD.HI.U32 R179, R244, R181, RZ ;  /* 0x000000b5f4b37227 */ /* 0x000fe200078e00ff */
[----:B------:R-:W-:Y:S02]  /*9020*/  ISETP.GE.AND P0, PT, R180, RZ, PT ;  /* 0x000000ffb400720c */ /* 0x000fe40003f06270 */
[----:B------:R-:W-:Y:S01]  /*9030*/  ISETP.GT.U32.AND P1, PT, R0, R177, PT ;  /* 0x000000b10000720c */ /* 0x000fe20003f24070 */
[----:B------:R-:W-:Y:S02]  /*9040*/  @!P2 IMAD.IADD R178, R178, 0x1, -R0 ;  /* 0x00000001b2b2a824 */ /* 0x000fe400078e0a00 */
[----:B------:R-:W-:Y:S01]  /*9050*/  @!P4 IADD3 R176, R176, -R0, RZ ;  /* 0x80000000b0b0c210 */ /* 0x000fe20007ffe0ff */
[----:B------:R-:W-:-:S02]  /*9060*/  IMAD.HI.U32 R180, R244, R183, RZ ;  /* 0x000000b7f4b47227 */ /* 0x000fc400078e00ff */
[C---:B------:R-:W-:Y:S02]  /*9070*/  ISETP.GT.U32.AND P2, PT, R0.reuse, R178, PT ;  /* 0x000000b20000720c */ /* 0x040fe40003f44070 */
[C---:B------:R-:W-:Y:S01]  /*9080*/  ISETP.GT.U32.AND P4, PT, R0.reuse, R176, PT ;  /* 0x000000b00000720c */ /* 0x040fe20003f84070 */
[----:B------:R-:W-:Y:S02]  /*9090*/  @!P3 IMAD.IADD R175, R175, 0x1, -R0 ;  /* 0x00000001afafb824 */ /* 0x000fe400078e0a00 */
[----:B------:R-:W-:Y:S02]  /*90a0*/  IMAD.MOV R180, RZ, RZ, -R180 ;  /* 0x000000ffffb47224 */ /* 0x000fe400078e0ab4 */
[----:B------:R-:W-:Y:S01]  /*90b0*/  IMAD.MOV R179, RZ, RZ, -R179 ;  /* 0x000000ffffb37224 */ /* 0x000fe200078e0ab3 */
[C---:B------:R-:W-:Y:S01]  /*90c0*/  ISETP.GT.U32.AND P3, PT, R0.reuse, R175, PT ;  /* 0x000000af0000720c */ /* 0x040fe20003f64070 */
[--C-:B------:R-:W-:Y:S02]  /*90d0*/  @!P1 IMAD.IADD R177, R177, 0x1, -R0.reuse ;  /* 0x00000001b1b19824 */ /* 0x100fe400078e0a00 */
[C---:B------:R-:W-:Y:S01]  /*90e0*/  IMAD R180, R0.reuse, R180, R183 ;  /* 0x000000b400b47224 */ /* 0x040fe200078e02b7 */
[----:B------:R-:W-:Y:S01]  /*90f0*/  LOP3.LUT R183, R243, 0x17e, RZ, 0xfc, !PT ;  /* 0x0000017ef3b77812 */ /* 0x000fe200078efcff */
[C---:B------:R-:W-:Y:S01]  /*9100*/  IMAD R179, R0.reuse, R179, R181 ;  /* 0x000000b300b37224 */ /* 0x040fe200078e02b5 */
[----:B------:R-:W-:Y:S01]  /*9110*/  ISETP.GT.U32.AND P1, PT, R0, R177, PT ;  /* 0x000000b10000720c */ /* 0x000fe20003f24070 */
[--C-:B------:R-:W-:Y:S01]  /*9120*/  @!P2 IMAD.IADD R178, R178, 0x1, -R0.reuse ;  /* 0x00000001b2b2a824 */ /* 0x100fe200078e0a00 */
[----:B------:R-:W-:Y:S01]  /*9130*/  ISETP.GT.U32.AND P2, PT, R0, R180, PT ;  /* 0x000000b40000720c */ /* 0x000fe20003f44070 */
[----:B------:R-:W-:Y:S01]  /*9140*/  @!P4 IMAD.IADD R176, R176, 0x1, -R0 ;  /* 0x00000001b0b0c824 */ /* 0x000fe200078e0a00 */
[----:B------:R-:W-:Y:S01]  /*9150*/  ISETP.GT.U32.AND P4, PT, R0, R179, PT ;  /* 0x000000b30000720c */ /* 0x000fe20003f84070 */
[----:B------:R-:W-:-:S04]  /*9160*/  IMAD.HI.U32 R181, R244, R185, RZ ;  /* 0x000000b9f4b57227 */ /* 0x000fc800078e00ff */
[--C-:B------:R-:W-:Y:S01]  /*9170*/  @!P3 IMAD.IADD R175, R175, 0x1, -R0.reuse ;  /* 0x00000001afafb824 */ /* 0x100fe200078e0a00 */
[----:B------:R-:W-:Y:S01]  /*9180*/  ISETP.GE.AND P3, PT, R182, RZ, PT ;  /* 0x000000ffb600720c */ /* 0x000fe20003f66270 */
        /* <DEDUP_REMOVED lines=8> */
[----:B------:R-:W-:Y:S01]  /*9210*/  @!P4 IMAD.IADD R179, R179, 0x1, -R0 ;  /* 0x00000001b3b3c824 */ /* 0x000fe200078e0a00 */
[----:B------:R-:W-:Y:S01]  /*9220*/  ISETP.GE.AND P0, PT, R182, RZ, PT ;  /* 0x000000ffb600720c */ /* 0x000fe20003f06270 */
[----:B------:R-:W-:Y:S01]  /*9230*/  IMAD.HI.U32 R182, R244, R185, RZ ;  /* 0x000000b9f4b67227 */ /* 0x000fe200078e00ff */
[----:B------:R-:W-:-:S02]  /*9240*/  ISETP.GT.U32.AND P2, PT, R0, R180, PT ;  /* 0x000000b40000720c */ /* 0x000fc40003f44070 */
[----:B------:R-:W-:Y:S01]  /*9250*/  ISETP.GT.U32.AND P4, PT, R0, R179, PT ;  /* 0x000000b30000720c */ /* 0x000fe20003f84070 */
[----:B------:R-:W-:Y:S01]  /*9260*/  @!P3 IMAD.MOV R178, RZ, RZ, -R178 ;  /* 0x000000ffffb2b224 */ /* 0x000fe200078e0ab2 */
[----:B------:R-:W-:Y:S01]  /*9270*/  IABS R187, R183 ;  /* 0x000000b700bb7213 */ /* 0x000fe20000000000 */
[----:B------:R-:W-:Y:S01]  /*9280*/  IMAD.MOV R182, RZ, RZ, -R182 ;  /* 0x000000ffffb67224 */ /* 0x000fe200078e0ab6 */
[----:B------:R-:W-:Y:S01]  /*9290*/  @!P5 IADD3 R175, -R175, RZ, RZ ;  /* 0x000000ffafafd210 */ /* 0x000fe20007ffe1ff */
[----:B------:R-:W-:Y:S01]  /*92a0*/  @!P6 IMAD.MOV R176, RZ, RZ, -R176 ;  /* 0x000000ffffb0e224 */ /* 0x000fe200078e0ab0 */
[----:B------:R-:W-:Y:S01]  /*92b0*/  ISETP.GE.AND P5, PT, R184, RZ, PT ;  /* 0x000000ffb800720c */ /* 0x000fe20003fa6270 */
[----:B------:R-:W-:Y:S01]  /*92c0*/  IMAD R182, R0, R182, R185 ;  /* 0x000000b600b67224 */ /* 0x000fe200078e02b9 */
[----:B------:R-:W-:Y:S01]  /*92d0*/  ISETP.GE.AND P3, PT, R183, RZ, PT ;  /* 0x000000ffb700720c */ /* 0x000fe20003f66270 */
[----:B------:R-:W-:Y:S01]  /*92e0*/  IMAD.HI.U32 R183, R244, R187, RZ ;  /* 0x000000bbf4b77227 */ /* 0x000fe200078e00ff */
[----:B------:R-:W-:-:S02]  /*92f0*/  ISETP.GE.AND P6, PT, R186, RZ, PT ;  /* 0x000000ffba00720c */ /* 0x000fc40003fc6270 */
[----:B------:R-:W-:Y:S01]  /*9300*/  @!P2 IADD3 R180, R180, -R0, RZ ;  /* 0x80000000b4b4a210 */ /* 0x000fe20007ffe0ff */
[----:B------:R-:W-:Y:S01]  /*9310*/  IMAD.MOV R183, RZ, RZ, -R183 ;  /* 0x000000ffffb77224 */ /* 0x000fe200078e0ab7 */
[C---:B------:R-:W-:Y:S01]  /*9320*/  ISETP.GT.U32.AND P2, PT, R0.reuse, R182, PT ;  /* 0x000000b60000720c */ /* 0x040fe20003f44070 */
[----:B------:R-:W-:Y:S01]  /*9330*/  @!P4 IMAD.IADD R179, R179, 0x1, -R0 ;  /* 0x00000001b3b3c824 */ /* 0x000fe200078e0a00 */
[----:B------:R-:W-:Y:S01]  /*9340*/  LOP3.LUT R186, R243, 0x180, RZ, 0xfc, !PT ;  /* 0x00000180f3ba7812 */ /* 0x000fe200078efcff */
[C---:B------:R-:W-:Y:S01]  /*9350*/  IMAD R183, R0.reuse, R183, R187 ;  /* 0x000000b700b77224 */ /* 0x040fe200078e02bb */
[----:B------:R-:W-:Y:S01]  /*9360*/  ISETP.GT.U32.AND P4, PT, R0, R181, PT ;  /* 0x000000b50000720c */ /* 0x000fe20003f84070 */
[----:B------:R-:W-:Y:S01]  /*9370*/  @!P5 IMAD.MOV R179, RZ, RZ, -R179 ;  /* 0x000000ffffb3d224 */ /* 0x000fe200078e0ab3 */
[----:B------:R-:W-:Y:S01]  /*9380*/  IABS R189, R186 ;  /* 0x000000ba00bd7213 */ /* 0x000fe20000000000 */
[----:B------:R-:W-:Y:S01]  /*9390*/  IMAD.HI.U32 R185, R244, R191, RZ ;  /* 0x000000bff4b97227 */ /* 0x000fe200078e00ff */
[----:B------:R-:W-:-:S03]  /*93a0*/  ISETP.GT.U32.AND P5, PT, R0, R183, PT ;  /* 0x000000b70000720c */ /* 0x000fc60003fa4070 */
[----:B------:R-:W-:-:S04]  /*93b0*/  IMAD.HI.U32 R184, R244, R189, RZ ;  /* 0x000000bdf4b87227 */ /* 0x000fc800078e00ff */
[----:B------:R-:W-:Y:S02]  /*93c0*/  @!P2 IMAD.IADD R182, R182, 0x1, -R0 ;  /* 0x00000001b6b6a824 */ /* 0x000fe400078e0a00 */
[----:B------:R-:W-:Y:S02]  /*93d0*/  IMAD.MOV R184, RZ, RZ, -R184 ;  /* 0x000000ffffb87224 */ /* 0x000fe400078e0ab8 */
[----:B------:R-:W-:Y:S01]  /*93e0*/  IMAD.MOV R185, RZ, RZ, -R185 ;  /* 0x000000ffffb97224 */ /* 0x000fe200078e0ab9 */
[C---:B------:R-:W-:Y:S01]  /*93f0*/  ISETP.GT.U32.AND P2, PT, R0.reuse, R182, PT ;  /* 0x000000b60000720c */ /* 0x040fe20003f44070 */
[C---:B------:R-:W-:Y:S01]  /*9400*/  IMAD R184, R0.reuse, R184, R189 ;  /* 0x000000b800b87224 */ /* 0x040fe200078e02bd */
[----:B------:R-:W-:Y:S01]  /*9410*/  @!P5 IADD3 R183, R183, -R0, RZ ;  /* 0x80000000b7b7d210 */ /* 0x000fe20007ffe0ff */
[----:B------:R-:W-:Y:S01]  /*9420*/  @!P6 IMAD.MOV R180, RZ, RZ, -R180 ;  /* 0x000000ffffb4e224 */ /* 0x000fe200078e0ab4 */
[----:B------:R-:W-:Y:S01]  /*9430*/  IABS R189, R192 ;  /* 0x000000c000bd7213 */ /* 0x000fe20000000000 */
[C---:B------:R-:W-:Y:S01]  /*9440*/  IMAD R185, R0.reuse, R185, R191 ;  /* 0x000000b900b97224 */ /* 0x040fe200078e02bf */
[----:B------:R-:W-:Y:S01]  /*9450*/  ISETP.GT.U32.AND P5, PT, R0, R183, PT ;  /* 0x000000b70000720c */ /* 0x000fe20003fa4070 */
[----:B------:R-:W-:Y:S01]  /*9460*/  @!P4 IMAD.IADD R181, R181, 0x1, -R0 ;  /* 0x00000001b5b5c824 */ /* 0x000fe200078e0a00 */
[----:B------:R-:W-:Y:S01]  /*9470*/  ISETP.GE.AND P6, PT, R186, RZ, PT ;  /* 0x000000ffba00720c */ /* 0x000fe20003fc6270 */
[----:B------:R-:W-:Y:S01]  /*9480*/  IMAD.HI.U32 R186, R244, R189, RZ ;  /* 0x000000bdf4ba7227 */ /* 0x000fe200078e00ff */
[----:B------:R-:W-:-:S02]  /*9490*/  IABS R191, R196 ;  /* 0x000000c400bf7213 */ /* 0x000fc40000000000 */
[----:B------:R-:W-:Y:S01]  /*94a0*/  ISETP.GT.U32.AND P4, PT, R0, R181, PT ;  /* 0x000000b50000720c */ /* 0x000fe20003f84070 */
[----:B------:R-:W-:Y:S01]  /*94b0*/  @!P2 IMAD.IADD R182, R182, 0x1, -R0 ;  /* 0x00000001b6b6a824 */ /* 0x000fe200078e0a00 */
[----:B------:R-:W-:Y:S01]  /*94c0*/  ISETP.GT.U32.AND P2, PT, R0, R184, PT ;  /* 0x000000b80000720c */ /* 0x000fe20003f44070 */
[----:B------:R-:W-:Y:S02]  /*94d0*/  IMAD.MOV R186, RZ, RZ, -R186 ;  /* 0x000000ffffba7224 */ /* 0x000fe400078e0aba */
[----:B------:R-:W-:-:S04]  /*94e0*/  IMAD.HI.U32 R187, R244, R191, RZ ;  /* 0x000000bff4bb7227 */ /* 0x000fc800078e00ff */
[--C-:B------:R-:W-:Y:S01]  /*94f0*/  @!P5 IMAD.IADD R183, R183, 0x1, -R0.reuse ;  /* 0x00000001b7b7d824 */ /* 0x100fe200078e0a00 */
[C---:B------:R-:W-:Y:S01]  /*9500*/  ISETP.GT.U32.AND P5, PT, R0.reuse, R185, PT ;  /* 0x000000b90000720c */ /* 0x040fe20003fa4070 */
[----:B------:R-:W-:Y:S02]  /*9510*/  IMAD R186, R0, R186, R189 ;  /* 0x000000ba00ba7224 */ /* 0x000fe400078e02bd */
[----:B------:R-:W-:Y:S01]  /*9520*/  IMAD.MOV R187, RZ, RZ, -R187 ;  /* 0x000000ffffbb7224 */ /* 0x000fe200078e0abb */
[----:B------:R-:W-:Y:S01]  /*9530*/  @!P3 IADD3 R183, -R183, RZ, RZ ;  /* 0x000000ffb7b7b210 */ /* 0x000fe20007ffe1ff */
[--C-:B------:R-:W-:Y:S01]  /*9540*/  @!P2 IMAD.IADD R184, R184, 0x1, -R0.reuse ;  /* 0x00000001b8b8a824 */ /* 0x100fe200078e0a00 */
[C---:B------:R-:W-:Y:S01]  /*9550*/  ISETP.GT.U32.AND P2, PT, R0.reuse, R186, PT ;  /* 0x000000ba0000720c */ /* 0x040fe20003f44070 */
[----:B------:R-:W-:Y:S02]  /*9560*/  IMAD R187, R0, R187, R191 ;  /* 0x000000bb00bb7224 */ /* 0x000fe400078e02bf */
[----:B------:R-:W-:Y:S01]  /*9570*/  @!P4 IMAD.IADD R181, R181, 0x1, -R0 ;  /* 0x00000001b5b5c824 */ /* 0x000fe200078e0a00 */
[----:B------:R-:W-:Y:S01]  /*9580*/  ISETP.GE.AND P4, PT, R188, RZ, PT ;  /* 0x000000ffbc00720c */ /* 0x000fe20003f86270 */
[----:B------:R-:W-:-:S04]  /*9590*/  IMAD.HI.U32 R188, R244, R193, RZ ;  /* 0x000000c1f4bc7227 */ /* 0x000fc800078e00ff */
[----:B------:R-:W-:Y:S01]  /*95a0*/  @!P5 IMAD.IADD R185, R185, 0x1, -R0 ;  /* 0x00000001b9b9d824 */ /* 0x000fe200078e0a00 */
[----:B------:R-:W-:Y:S01]  /*95b0*/  ISETP.GT.U32.AND P5, PT, R0, R187, PT ;  /* 0x000000bb0000720c */ /* 0x000fe20003fa4070 */
[----:B------:R-:W-:Y:S02]  /*95c0*/  IMAD.MOV R188, RZ, RZ, -R188 ;  /* 0x000000ffffbc7224 */ /* 0x000fe400078e0abc */
[----:B------:R-:W-:Y:S01]  /*95d0*/  @!P2 IMAD.IADD R186, R186, 0x1, -R0 ;  /* 0x00000001babaa824 */ /* 0x000fe200078e0a00 */
[C---:B------:R-:W-:Y:S01]  /*95e0*/  ISETP.GT.U32.AND P2, PT, R0.reuse, R184, PT ;  /* 0x000000b80000720c */ /* 0x040fe20003f44070 */
[----:B------:R-:W-:Y:S01]  /*95f0*/  IMAD R188, R0, R188, R193 ;  /* 0x000000bc00bc7224 */ /* 0x000fe200078e02c1 */
[----:B------:R-:W-:Y:S01]  /*9600*/  IABS R193, R200 ;  /* 0x000000c800c17213 */ /* 0x000fe20000000000 */
[----:B------:R-:W-:-:S03]  /*9610*/  IMAD.HI.U32 R189, R244, R195, RZ ;  /* 0x000000c3f4bd7227 */ /* 0x000fc600078e00ff */
[C---:B------:R-:W-:Y:S01]  /*9620*/  ISETP.GT.U32.AND P3, PT, R0.reuse, R188, PT ;  /* 0x000000bc0000720c */ /* 0x040fe20003f64070 */
[----:B------:R-:W-:Y:S01]  /*9630*/  @!P1 IMAD.MOV R181, RZ, RZ, -R181 ;  /* 0x000000ffffb59224 */ /* 0x000fe200078e0ab5 */
[C---:B------:R-:W-:Y:S01]  /*9640*/  ISETP.GT.U32.AND P1, PT, R0.reuse, R185, PT ;  /* 0x000000b90000720c */ /* 0x040fe20003f24070 */
[----:B------:R-:W-:Y:S01]  /*9650*/  @!P5 IMAD.IADD R187, R187, 0x1, -R0 ;  /* 0x00000001bbbbd824 */ /* 0x000fe200078e0a00 */
[----:B------:R-:W-:Y:S01]  /*9660*/  ISETP.GT.U32.AND P5, PT, R0, R186, PT ;  /* 0x000000ba0000720c */ /* 0x000fe20003fa4070 */
[----:B------:R-:W-:Y:S01]  /*9670*/  @!P0 IMAD.MOV R182, RZ, RZ, -R182 ;  /* 0x000000ffffb68224 */ /* 0x000fe200078e0ab6 */
[----:B------:R-:W-:Y:S01]  /*9680*/  IADD3 R189, -R189, RZ, RZ ;  /* 0x000000ffbdbd7210 */ /* 0x000fe20007ffe1ff */
[----:B------:R-:W-:Y:S01]  /*9690*/  @!P2 IMAD.IADD R184, R184, 0x1, -R0 ;  /* 0x00000001b8b8a824 */ /* 0x000fe200078e0a00 */
[----:B------:R-:W-:Y:S01]  /*96a0*/  ISETP.GT.U32.AND P0, PT, R0, R187, PT ;  /* 0x000000bb0000720c */ /* 0x000fe20003f04070 */
[----:B------:R-:W-:-:S04]  /*96b0*/  IMAD.HI.U32 R191, R244, R193, RZ ;  /* 0x000000c1f4bf7227 */ /* 0x000fc800078e00ff */
[----:B------:R-:W-:Y:S01]  /*96c0*/  IMAD R189, R0, R189, R195 ;  /* 0x000000bd00bd7224 */ /* 0x000fe200078e02c3 */
[----:B------:R-:W-:Y:S01]  /*96d0*/  IABS R195, R201 ;  /* 0x000000c900c37213 */ /* 0x000fe20000000000 */
[--C-:B------:R-:W-:Y:S01]  /*96e0*/  @!P1 IMAD.IADD R185, R185, 0x1, -R0.reuse ;  /* 0x00000001b9b99824 */ /* 0x100fe200078e0a00 */
[----:B------:R-:W-:Y:S01]  /*96f0*/  @!P3 IADD3 R188, R188, -R0, RZ ;  /* 0x80000000bcbcb210 */ /* 0x000fe20007ffe0ff */
[--C-:B------:R-:W-:Y:S01]  /*9700*/  @!P5 IMAD.IADD R186, R186, 0x1, -R0.reuse ;  /* 0x00000001babad824 */ /* 0x100fe200078e0a00 */
[C---:B------:R-:W-:Y:S01]  /*9710*/  ISETP.GT.U32.AND P5, PT, R0.reuse, R190, PT ;  /* 0x000000be0000720c */ /* 0x040fe20003fa4070 */
[----:B------:R-:W-:Y:S01]  /*9720*/  IMAD.MOV R191, RZ, RZ, -R191 ;  /* 0x000000ffffbf7224 */ /* 0x000fe200078e0abf */
[----:B------:R-:W-:Y:S01]  /*9730*/  ISETP.GT.U32.AND P2, PT, R0, R189, PT ;  /* 0x000000bd0000720c */ /* 0x000fe20003f44070 */
[----:B------:R-:W-:Y:S01]  /*9740*/  @!P0 IMAD.IADD R187, R187, 0x1, -R0 ;  /* 0x00000001bbbb8824 */ /* 0x000fe200078e0a00 */
[----:B------:R-:W-:Y:S01]  /*9750*/  ISETP.GE.AND P1, PT, R192, RZ, PT ;  /* 0x000000ffc000720c */ /* 0x000fe20003f26270 */
[----:B------:R-:W-:Y:S01]  /*9760*/  IMAD.HI.U32 R192, R244, R195, RZ ;  /* 0x000000c3f4c07227 */ /* 0x000fe200078e00ff */
[----:B------:R-:W-:-:S02]  /*9770*/  ISETP.GE.AND P0, PT, R196, RZ, PT ;  /* 0x000000ffc400720c */ /* 0x000fc40003f06270 */
[C---:B------:R-:W-:Y:S01]  /*9780*/  LOP3.LUT R196, R243.reuse, 0x192, RZ, 0xfc, !PT ;  /* 0x00000192f3c47812 */ /* 0x040fe200078efcff */
[----:B------:R-:W-:Y:S01]  /*9790*/  IMAD.MOV R192, RZ, RZ, -R192 ;  /* 0x000000ffffc07224 */ /* 0x000fe200078e0ac0 */
[----:B------:R-:W-:Y:S01]  /*97a0*/  ISETP.GE.AND P3, PT, R198, RZ, PT ;  /* 0x000000ffc600720c */ /* 0x000fe20003f66270 */
[----:B------:R-:W-:Y:S01]  /*97b0*/  IMAD R191, R0, R191, R193 ;  /* 0x000000bf00bf7224 */ /* 0x000fe200078e02c1 */
[----:B------:R-:W-:Y:S01]  /*97c0*/  LOP3.LUT R198, R243, 0x194, RZ, 0xfc, !PT ;  /* 0x00000194f3c67812 */ /* 0x000fe200078efcff */
[--C-:B------:R-:W-:Y:S01]  /*97d0*/  @!P5 IMAD.IADD R190, R190, 0x1, -R0.reuse ;  /* 0x00000001bebed824 */ /* 0x100fe200078e0a00 */
[C---:B------:R-:W-:Y:S01]  /*97e0*/  ISETP.GT.U32.AND P5, PT, R0.reuse, R188, PT ;  /* 0x000000bc0000720c */ /* 0x040fe20003fa4070 */
[----:B------:R-:W-:Y:S01]  /*97f0*/  @!P2 IMAD.IADD R189, R189, 0x1, -R0 ;  /* 0x00000001bdbda824 */ /* 0x000fe200078e0a00 */
[----:B------:R-:W-:Y:S01]  /*9800*/  ISETP.GE.AND P2, PT, R199, RZ, PT ;  /* 0x000000ffc700720c */ /* 0x000fe20003f46270 */
[C---:B------:R-:W-:Y:S01]  /*9810*/  IMAD R192, R0.reuse, R192, R195 ;  /* 0x000000c000c07224 */ /* 0x040fe200078e02c3 */
[----:B------:R-:W-:Y:S01]  /*9820*/  IABS R195, R196 ;  /* 0x000000c400c37213 */ /* 0x000fe20000000000 */
[----:B------:R-:W-:Y:S01]  /*9830*/  @!P6 IMAD.MOV R184, RZ, RZ, -R184 ;  /* 0x000000ffffb8e224 */ /* 0x000fe200078e0ab8 */
[C---:B------:R-:W-:Y:S01]  /*9840*/  ISETP.GT.U32.AND P6, PT, R0.reuse, R190, PT ;  /* 0x000000be0000720c */ /* 0x040fe20003fc4070 */
[----:B------:R-:W-:Y:S01]  /*9850*/  @!P1 IMAD.MOV R186, RZ, RZ, -R186 ;  /* 0x000000ffffba9224 */ /* 0x000fe200078e0aba */
[C---:B------:R-:W-:Y:S01]  /*9860*/  ISETP.GT.U32.AND P1, PT, R0.reuse, R191, PT ;  /* 0x000000bf0000720c */ /* 0x040fe20003f24070 */
[----:B------:R-:W-:Y:S01]  /*9870*/  @!P4 IMAD.MOV R185, RZ, RZ, -R185 ;  /* 0x000000ffffb9c224 */ /* 0x000fe200078e0ab9 */
[----:B------:R-:W-:Y:S01]  /*9880*/  ISETP.GT.U32.AND P4, PT, R0, R189, PT ;  /* 0x000000bd0000720c */ /* 0x000fe20003f84070 */
[----:B------:R-:W-:Y:S01]  /*9890*/  @!P0 IMAD.MOV R187, RZ, RZ, -R187 ;  /* 0x000000ffffbb8224 */ /* 0x000fe200078e0abb */
[----:B------:R-:W-:Y:S01]  /*98a0*/  ISETP.GE.AND P0, PT, R194, RZ, PT ;  /* 0x000000ffc200720c */ /* 0x000fe20003f06270 */
[----:B------:R-:W-:Y:S01]  /*98b0*/  IMAD.HI.U32 R193, R244, R195, RZ ;  /* 0x000000c3f4c17227 */ /* 0x000fe200078e00ff */
[----:B------:R-:W-:-:S02]  /*98c0*/  @!P5 IADD3 R188, R188, -R0, RZ ;  /* 0x80000000bcbcd210 */ /* 0x000fc40007ffe0ff */
[----:B------:R-:W-:Y:S01]  /*98d0*/  ISETP.GT.U32.AND P5, PT, R0, R192, PT ;  /* 0x000000c00000720c */ /* 0x000fe20003fa4070 */
[----:B------:R-:W-:Y:S01]  /*98e0*/  IMAD.MOV R193, RZ, RZ, -R193 ;  /* 0x000000ffffc17224 */ /* 0x000fe200078e0ac1 */
[----:B------:R-:W-:Y:S01]  /*98f0*/  IABS R197, R198 ;  /* 0x000000c600c57213 */ /* 0x000fe20000000000 */
[--C-:B------:R-:W-:Y:S01]  /*9900*/  @!P6 IMAD.IADD R190, R190, 0x1, -R0.reuse ;  /* 0x00000001bebee824 */ /* 0x100fe200078e0a00 */
[----:B------:R-:W-:Y:S01]  /*9910*/  ISETP.GE.AND P6, PT, R201, RZ, PT ;  /* 0x000000ffc900720c */ /* 0x000fe20003fc6270 */
[--C-:B------:R-:W-:Y:S01]  /*9920*/  @!P1 IMAD.IADD R191, R191, 0x1, -R0.reuse ;  /* 0x00000001bfbf9824 */ /* 0x100fe200078e0a00 */
[----:B------:R-:W-:Y:S01]  /*9930*/  ISETP.GE.AND P1, PT, R196, RZ, PT ;  /* 0x000000ffc400720c */ /* 0x000fe20003f26270 */
[----:B------:R-:W-:Y:S01]  /*9940*/  IMAD R193, R0, R193, R195 ;  /* 0x000000c100c17224 */ /* 0x000fe200078e02c3 */
[----:B------:R-:W-:Y:S01]  /*9950*/  LOP3.LUT R195, R243, 0x196, RZ, 0xfc, !PT ;  /* 0x00000196f3c37812 */ /* 0x000fe200078efcff */
[----:B------:R-:W-:Y:S01]  /*9960*/  @!P4 IMAD.IADD R189, R189, 0x1, -R0 ;  /* 0x00000001bdbdc824 */ /* 0x000fe200078e0a00 */
[----:B------:R-:W-:Y:S01]  /*9970*/  ISETP.GE.AND P4, PT, R200, RZ, PT ;  /* 0x000000ffc800720c */ /* 0x000fe20003f86270 */
[----:B------:R-:W-:Y:S01]  /*9980*/  @!P3 IMAD.MOV R188, RZ, RZ, -R188 ;  /* 0x000000ffffbcb224 */ /* 0x000fe200078e0abc */
[----:B------:R-:W-:Y:S01]  /*9990*/  ISETP.GT.U32.AND P3, PT, R0, R191, PT ;  /* 0x000000bf0000720c */ /* 0x000fe20003f64070 */
[----:B------:R-:W-:Y:S01]  /*99a0*/  @!P5 IMAD.IADD R192, R192, 0x1, -R0 ;  /* 0x00000001c0c0d824 */ /* 0x000fe200078e0a00 */
[----:B------:R-:W-:Y:S01]  /*99b0*/  IABS R199, R195 ;  /* 0x000000c300c77213 */ /* 0x000fe20000000000 */
[----:B------:R-:W-:Y:S01]  /*99c0*/  @!P0 IMAD.MOV R190, RZ, RZ, -R190 ;  /* 0x000000ffffbe8224 */ /* 0x000fe200078e0abe */
[----:B------:R-:W-:Y:S01]  /*99d0*/  ISETP.GT.U32.AND P0, PT, R0, R193, PT ;  /* 0x000000c10000720c */ /* 0x000fe20003f04070 */
[----:B------:R-:W-:Y:S01]  /*99e0*/  IMAD.HI.U32 R194, R244, R197, RZ ;  /* 0x000000c5f4c27227 */ /* 0x000fe200078e00ff */
[----:B------:R-:W-:-:S02]  /*99f0*/  ISETP.GE.AND P5, PT, R198, RZ, PT ;  /* 0x000000ffc600720c */ /* 0x000fc40003fa6270 */
[----:B------:R-:W-:Y:S01]  /*9a00*/  LOP3.LUT R196, R243, 0x198, RZ, 0xfc, !PT ;  /* 0x00000198f3c47812 */ /* 0x000fe200078efcff */
[----:B------:R-:W-:Y:S01]  /*9a10*/  @!P2 IMAD.MOV R189, RZ, RZ, -R189 ;  /* 0x000000ffffbda224 */ /* 0x000fe200078e0abd */
[----:B------:R-:W-:Y:S02]  /*9a20*/  ISETP.GT.U32.AND P2, PT, R0, R192, PT ;  /* 0x000000c00000720c */ /* 0x000fe40003f44070 */
[----:B------:R-:W-:Y:S01]  /*9a30*/  IADD3 R194, -R194, RZ, RZ ;  /* 0x000000ffc2c27210 */ /* 0x000fe20007ffe1ff */
[--C-:B------:R-:W-:Y:S01]  /*9a40*/  @!P3 IMAD.IADD R191, R191, 0x1, -R0.reuse ;  /* 0x00000001bfbfb824 */ /* 0x100fe200078e0a00 */
[----:B------:R-:W-:Y:S01]  /*9a50*/  ISETP.GE.AND P3, PT, R195, RZ, PT ;  /* 0x000000ffc300720c */ /* 0x000fe20003f66270 */
[----:B------:R-:W-:Y:S01]  /*9a60*/  IMAD.HI.U32 R195, R244, R199, RZ ;  /* 0x000000c7f4c37227 */ /* 0x000fe200078e00ff */
[----:B------:R-:W-:Y:S02]  /*9a70*/  LOP3.LUT R198, R243, 0x19a, RZ, 0xfc, !PT ;  /* 0x0000019af3c67812 */ /* 0x000fe400078efcff */
[----:B------:R-:W-:Y:S01]  /*9a80*/  IABS R201, R196 ;  /* 0x000000c400c97213 */ /* 0x000fe20000000000 */
[----:B------:R-:W-:Y:S01]  /*9a90*/  IMAD R194, R0, R194, R197 ;  /* 0x000000c200c27224 */ /* 0x000fe200078e02c5 */
[----:B------:R-:W-:Y:S01]  /*9aa0*/  IABS R203, R198 ;  /* 0x000000c600cb7213 */ /* 0x000fe20000000000 */
[--C-:B------:R-:W-:Y:S01]  /*9ab0*/  @!P0 IMAD.IADD R193, R193, 0x1, -R0.reuse ;  /* 0x00000001c1c18824 */ /* 0x100fe200078e0a00 */
[----:B------:R-:W-:Y:S01]  /*9ac0*/  ISETP.GE.AND P0, PT, R196, RZ, PT ;  /* 0x000000ffc400720c */ /* 0x000fe20003f06270 */
[----:B------:R-:W-:Y:S01]  /*9ad0*/  @!P2 IMAD.IADD R192, R192, 0x1, -R0 ;  /* 0x00000001c0c0a824 */ /* 0x000fe200078e0a00 */
[C---:B------:R-:W-:Y:S01]  /*9ae0*/  ISETP.GT.U32.AND P2, PT, R0.reuse, R194, PT ;  /* 0x000000c20000720c */ /* 0x040fe20003f44070 */
[----:B------:R-:W-:Y:S01]  /*9af0*/  @!P4 IMAD.MOV R191, RZ, RZ, -R191 ;  /* 0x000000ffffbfc224 */ /* 0x000fe200078e0abf */
[----:B------:R-:W-:Y:S01]  /*9b00*/  ISETP.GT.U32.AND P4, PT, R0, R193, PT ;  /* 0x000000c10000720c */ /* 0x000fe20003f84070 */
[----:B------:R-:W-:Y:S01]  /*9b10*/  IMAD.MOV R195, RZ, RZ, -R195 ;  /* 0x000000ffffc37224 */ /* 0x000fe200078e0ac3 */
[----:B------:R-:W-:Y:S01]  /*9b20*/  LOP3.LUT R200, R243, 0x19c, RZ, 0xfc, !PT ;  /* 0x0000019cf3c87812 */ /* 0x000fe200078efcff */
[----:B------:R-:W-:-:S04]  /*9b30*/  IMAD.HI.U32 R196, R244, R201, RZ ;  /* 0x000000c9f4c47227 */ /* 0x000fc800078e00ff */
[----:B------:R-:W-:Y:S01]  /*9b40*/  IMAD R195, R0, R195, R199 ;  /* 0x000000c300c37224 */ /* 0x000fe200078e02c7 */
[----:B------:R-:W-:Y:S01]  /*9b50*/  IABS R199, R200 ;  /* 0x000000c800c77213 */ /* 0x000fe20000000000 */
[----:B------:R-:W-:Y:S02]  /*9b60*/  IMAD.HI.U32 R197, R244, R203, RZ ;  /* 0x000000cbf4c57227 */ /* 0x000fe400078e00ff */
[----:B------:R-:W-:Y:S02]  /*9b70*/  @!P2 IADD3 R194, R194, -R0, RZ ;  /* 0x80000000c2c2a210 */ /* 0x000fe40007ffe0ff */
[----:B------:R-:W-:Y:S01]  /*9b80*/  @!P4 IMAD.IADD R193, R193, 0x1, -R0 ;  /* 0x00000001c1c1c824 */ /* 0x000fe200078e0a00 */
[C---:B------:R-:W-:Y:S01]  /*9b90*/  ISETP.GT.U32.AND P4, PT, R0.reuse, R195, PT ;  /* 0x000000c30000720c */ /* 0x040fe20003f84070 */
[----:B------:R-:W-:Y:S01]  /*9ba0*/  IMAD.MOV R196, RZ, RZ, -R196 ;  /* 0x000000ffffc47224 */ /* 0x000fe200078e0ac4 */
[----:B------:R-:W-:Y:S01]  /*9bb0*/  ISETP.GT.U32.AND P2, PT, R0, R194, PT ;  /* 0x000000c20000720c */ /* 0x000fe20003f44070 */
[----:B------:R-:W-:-:S02]  /*9bc0*/  IMAD.MOV R197, RZ, RZ, -R197 ;  /* 0x000000ffffc57224 */ /* 0x000fc400078e0ac5 */
[C---:B------:R-:W-:Y:S02]  /*9bd0*/  IMAD R196, R0.reuse, R196, R201 ;  /* 0x000000c400c47224 */ /* 0x040fe400078e02c9 */
[----:B------:R-:W-:Y:S01]  /*9be0*/  IMAD R197, R0, R197, R203 ;  /* 0x000000c500c57224 */ /* 0x000fe200078e02cb */
[----:B------:R-:W-:Y:S01]  /*9bf0*/  IABS R203, R206 ;  /* 0x000000ce00cb7213 */ /* 0x000fe20000000000 */
[----:B------:R-:W-:Y:S01]  /*9c00*/  @!P6 IMAD.MOV R192, RZ, RZ, -R192 ;  /* 0x000000ffffc0e224 */ /* 0x000fe200078e0ac0 */
[----:B------:R-:W-:Y:S01]  /*9c10*/  ISETP.GE.AND P6, PT, R198, RZ, PT ;  /* 0x000000ffc600720c */ /* 0x000fe20003fc6270 */
[----:B------:R-:W-:Y:S02]  /*9c20*/  IMAD.HI.U32 R198, R244, R199, RZ ;  /* 0x000000c7f4c67227 */ /* 0x000fe400078e00ff */
[----:B------:R-:W-:Y:S02]  /*9c30*/  @!P4 IADD3 R195, R195, -R0, RZ ;  /* 0x80000000c3c3c210 */ /* 0x000fe40007ffe0ff */
[----:B------:R-:W-:Y:S01]  /*9c40*/  @!P2 IMAD.IADD R194, R194, 0x1, -R0 ;  /* 0x00000001c2c2a824 */ /* 0x000fe200078e0a00 */
[C---:B------:R-:W-:Y:S01]  /*9c50*/  ISETP.GT.U32.AND P2, PT, R0.reuse, R196, PT ;  /* 0x000000c40000720c */ /* 0x040fe20003f44070 */
[----:B------:R-:W-:Y:S01]  /*9c60*/  @!P1 IMAD.MOV R193, RZ, RZ, -R193 ;  /* 0x000000ffffc19224 */ /* 0x000fe200078e0ac1 */
[C---:B------:R-:W-:Y:S01]  /*9c70*/  ISETP.GT.U32.AND P4, PT, R0.reuse, R197, PT ;  /* 0x000000c50000720c */ /* 0x040fe20003f84070 */
[----:B------:R-:W-:Y:S01]  /*9c80*/  IMAD.MOV R198, RZ, RZ, -R198 ;  /* 0x000000ffffc67224 */ /* 0x000fe200078e0ac6 */
[----:B------:R-:W-:Y:S01]  /*9c90*/  ISETP.GT.U32.AND P1, PT, R0, R195, PT ;  /* 0x000000c30000720c */ /* 0x000fe20003f24070 */
[----:B------:R-:W-:Y:S01]  /*9ca0*/  @!P5 IMAD.MOV R194, RZ, RZ, -R194 ;  /* 0x000000ffffc2d224 */ /* 0x000fe200078e0ac2 */
[----:B------:R-:W-:Y:S01]  /*9cb0*/  ISETP.GE.AND P5, PT, R200, RZ, PT ;  /* 0x000000ffc800720c */ /* 0x000fe20003fa6270 */
[----:B------:R-:W-:-:S04]  /*9cc0*/  IMAD.HI.U32 R200, R244, R205, RZ ;  /* 0x000000cdf4c87227 */ /* 0x000fc800078e00ff */
[----:B------:R-:W-:Y:S02]  /*9cd0*/  IMAD R198, R0, R198, R199 ;  /* 0x000000c600c67224 */ /* 0x000fe400078e02c7 */
[--C-:B------:R-:W-:Y:S02]  /*9ce0*/  @!P2 IMAD.IADD R196, R196, 0x1, -R0.reuse ;  /* 0x00000001c4c4a824 */ /* 0x100fe400078e0a00 */
[----:B------:R-:W-:Y:S02]  /*9cf0*/  @!P4 IMAD.IADD R197, R197, 0x1, -R0 ;  /* 0x00000001c5c5c824 */ /* 0x000fe400078e0a00 */
[----:B------:R-:W-:Y:S01]  /*9d00*/  IMAD.HI.U32 R199, R244, R203, RZ ;  /* 0x000000cbf4c77227 */ /* 0x000fe200078e00ff */
[C---:B------:R-:W-:Y:S02]  /*9d10*/  ISETP.GT.U32.AND P2, PT, R0.reuse, R196, PT ;  /* 0x000000c40000720c */ /* 0x040fe40003f44070 */
[----:B------:R-:W-:Y:S01]  /*9d20*/  ISETP.GT.U32.AND P4, PT, R0, R197, PT ;  /* 0x000000c50000720c */ /* 0x000fe20003f84070 */
[----:B------:R-:W-:Y:S01]  /*9d30*/  IMAD.HI.U32 R201, R244, R207, RZ ;  /* 0x000000cff4c97227 */ /* 0x000fe200078e00ff */
[----:B------:R-:W-:-:S03]  /*9d40*/  IADD3 R199, -R199, RZ, RZ ;  /* 0x000000ffc7c77210 */ /* 0x000fc60007ffe1ff */
[----:B------:R-:W-:Y:S02]  /*9d50*/  IMAD.MOV R200, RZ, RZ, -R200 ;  /* 0x000000ffffc87224 */ /* 0x000fe400078e0ac8 */
[--C-:B------:R-:W-:Y:S01]  /*9d60*/  @!P1 IMAD.IADD R195, R195, 0x1, -R0.reuse ;  /* 0x00000001c3c39824 */ /* 0x100fe200078e0a00 */
[C---:B------:R-:W-:Y:S01]  /*9d70*/  ISETP.GT.U32.AND P1, PT, R0.reuse, R198, PT ;  /* 0x000000c60000720c */ /* 0x040fe20003f24070 */
[----:B------:R-:W-:Y:S02]  /*9d80*/  IMAD.MOV R201, RZ, RZ, -R201 ;  /* 0x000000ffffc97224 */ /* 0x000fe400078e0ac9 */
[----:B------:R-:W-:Y:S01]  /*9d90*/  IMAD R200, R0, R200, R205 ;  /* 0x000000c800c87224 */ /* 0x000fe200078e02cd */
[----:B------:R-:W-:Y:S01]  /*9da0*/  IABS R205, R210 ;  /* 0x000000d200cd7213 */ /* 0x000fe20000000000 */
[--C-:B------:R-:W-:Y:S01]  /*9db0*/  @!P2 IMAD.IADD R196, R196, 0x1, -R0.reuse ;  /* 0x00000001c4c4a824 */ /* 0x100fe200078e0a00 */
[----:B------:R-:W-:Y:S01]  /*9dc0*/  ISETP.GE.AND P2, PT, R206, RZ, PT ;  /* 0x000000ffce00720c */ /* 0x000fe20003f46270 */
[C---:B------:R-:W-:Y:S01]  /*9dd0*/  IMAD R199, R0.reuse, R199, R203 ;  /* 0x000000c700c77224 */ /* 0x040fe200078e02cb */
[----:B------:R-:W-:Y:S01]  /*9de0*/  LOP3.LUT R206, R243, 0x1a4, RZ, 0xfc, !PT ;  /* 0x000001a4f3ce7812 */ /* 0x000fe200078efcff */
[----:B------:R-:W-:Y:S01]  /*9df0*/  IMAD R201, R0, R201, R207 ;  /* 0x000000c900c97224 */ /* 0x000fe200078e02cf */
[----:B------:R-:W-:Y:S01]  /*9e00*/  @!P0 IADD3 R196, -R196, RZ, RZ ;  /* 0x000000ffc4c48210 */ /* 0x000fe20007ffe1ff */
[--C-:B------:R-:W-:Y:S01]  /*9e10*/  @!P4 IMAD.IADD R197, R197, 0x1, -R0.reuse ;  /* 0x00000001c5c5c824 */ /* 0x100fe200078e0a00 */
[C---:B------:R-:W-:Y:S01]  /*9e20*/  ISETP.GT.U32.AND P4, PT, R0.reuse, R200, PT ;  /* 0x000000c80000720c */ /* 0x040fe20003f84070 */
[----:B------:R-:W-:Y:S01]  /*9e30*/  @!P3 IMAD.MOV R195, RZ, RZ, -R195 ;  /* 0x000000ffffc3b224 */ /* 0x000fe200078e0ac3 */
[C---:B------:R-:W-:Y:S01]  /*9e40*/  ISETP.GT.U32.AND P3, PT, R0.reuse, R199, PT ;  /* 0x000000c70000720c */ /* 0x040fe20003f64070 */
[----:B------:R-:W-:Y:S01]  /*9e50*/  @!P6 IMAD.MOV R197, RZ, RZ, -R197 ;  /* 0x000000ffffc5e224 */ /* 0x000fe200078e0ac5 */
[----:B------:R-:W-:Y:S01]  /*9e60*/  ISETP.GT.U32.AND P6, PT, R0, R201, PT ;  /* 0x000000c90000720c */ /* 0x000fe20003fc4070 */
[----:B------:R-:W-:Y:S01]  /*9e70*/  @!P1 IMAD.IADD R198, R198, 0x1, -R0 ;  /* 0x00000001c6c69824 */ /* 0x000fe200078e0a00 */
[----:B------:R-:W-:-:S02]  /*9e80*/  IABS R203, R206 ;  /* 0x000000ce00cb7213 */ /* 0x000fc40000000000 */
[----:B------:R-:W-:Y:S02]  /*9e90*/  ISETP.GE.AND P0, PT, R202, RZ, PT ;  /* 0x000000ffca00720c */ /* 0x000fe40003f06270 */
[----:B------:R-:W-:Y:S01]  /*9ea0*/  ISETP.GT.U32.AND P1, PT, R0, R198, PT ;  /* 0x000000c60000720c */ /* 0x000fe20003f24070 */
[----:B------:R-:W-:-:S04]  /*9eb0*/  IMAD.HI.U32 R202, R244, R203, RZ ;  /* 0x000000cbf4ca7227 */ /* 0x000fc800078e00ff */
[----:B------:R-:W-:Y:S02]  /*9ec0*/  @!P4 IMAD.IADD R200, R200, 0x1, -R0 ;  /* 0x00000001c8c8c824 */ /* 0x000fe400078e0a00 */
[----:B------:R-:W-:Y:S02]  /*9ed0*/  IMAD.MOV R202, RZ, RZ, -R202 ;  /* 0x000000ffffca7224 */ /* 0x000fe400078e0aca */
[--C-:B------:R-:W-:Y:S01]  /*9ee0*/  @!P3 IMAD.IADD R199, R199, 0x1, -R0.reuse ;  /* 0x00000001c7c7b824 */ /* 0x100fe200078e0a00 */
[----:B------:R-:W-:Y:S01]  /*9ef0*/  ISETP.GE.AND P3, PT, R206, RZ, PT ;  /* 0x000000ffce00720c */ /* 0x000fe20003f66270 */
[----:B------:R-:W-:Y:S01]  /*9f00*/  @!P6 IMAD.IADD R201, R201, 0x1, -R0 ;  /* 0x00000001c9c9e824 */ /* 0x000fe200078e0a00 */
[C---:B------:R-:W-:Y:S01]  /*9f10*/  ISETP.GT.U32.AND P6, PT, R0.reuse, R200, PT ;  /* 0x000000c80000720c */ /* 0x040fe20003fc4070 */
[C---:B------:R-:W-:Y:S01]  /*9f20*/  IMAD R202, R0.reuse, R202, R203 ;  /* 0x000000ca00ca7224 */ /* 0x040fe200078e02cb */
[----:B------:R-:W-:Y:S01]  /*9f30*/  ISETP.GT.U32.AND P4, PT, R0, R199, PT ;  /* 0x000000c70000720c */ /* 0x000fe20003f84070 */
[----:B------:R-:W-:Y:S01]  /*9f40*/  IMAD.HI.U32 R203, R244, R205, RZ ;  /* 0x000000cdf4cb7227 */ /* 0x000fe200078e00ff */
[----:B------:R-:W-:-:S03]  /*9f50*/  LOP3.LUT R206, R243, 0x1a8, RZ, 0xfc, !PT ;  /* 0x000001a8f3ce7812 */ /* 0x000fc600078efcff */
[----:B------:R-:W-:Y:S01]  /*9f60*/  IMAD.MOV R203, RZ, RZ, -R203 ;  /* 0x000000ffffcb7224 */ /* 0x000fe200078e0acb */
[----:B------:R-:W-:Y:S01]  /*9f70*/  IABS R207, R206 ;  /* 0x000000ce00cf7213 */ /* 0x000fe20000000000 */
[--C-:B------:R-:W-:Y:S01]  /*9f80*/  @!P1 IMAD.IADD R198, R198, 0x1, -R0.reuse ;  /* 0x00000001c6c69824 */ /* 0x100fe200078e0a00 */
[----:B------:R-:W-:Y:S01]  /*9f90*/  ISETP.GE.AND P1, PT, R204, RZ, PT ;  /* 0x000000ffcc00720c */ /* 0x000fe20003f26270 */
[----:B------:R-:W-:Y:S02]  /*9fa0*/  IMAD R203, R0, R203, R205 ;  /* 0x000000cb00cb7224 */ /* 0x000fe400078e02cd */
[--C-:B------:R-:W-:Y:S01]  /*9fb0*/  @!P6 IMAD.IADD R200, R200, 0x1, -R0.reuse ;  /* 0x00000001c8c8e824 */ /* 0x100fe200078e0a00 */
[----:B------:R-:W-:Y:S01]  /*9fc0*/  @!P5 IADD3 R198, -R198, RZ, RZ ;  /* 0x000000ffc6c6d210 */ /* 0x000fe20007ffe1ff */
[----:B------:R-:W-:Y:S01]  /*9fd0*/  IMAD.HI.U32 R204, R244, R207, RZ ;  /* 0x000000cff4cc7227 */ /* 0x000fe200078e00ff */
[C---:B------:R-:W-:Y:S02]  /*9fe0*/  ISETP.GT.U32.AND P5, PT, R0.reuse, R201, PT ;  /* 0x000000c90000720c */ /* 0x040fe40003fa4070 */
[C---:B------:R-:W-:Y:S01]  /*9ff0*/  ISETP.GT.U32.AND P6, PT, R0.reuse, R203, PT ;  /* 0x000000cb0000720c */ /* 0x040fe20003fc4070 */
[----:B------:R-:W-:Y:S01]  /*a000*/  @!P4 IMAD.IADD R199, R199, 0x1, -R0 ;  /* 0x00000001c7c7c824 */ /* 0x000fe200078e0a00 */
[----:B------:R-:W-:Y:S01]  /*a010*/  ISETP.GT.U32.AND P4, PT, R0, R202, PT ;  /* 0x000000ca0000720c */ /* 0x000fe20003f84070 */
[----:B------:R-:W-:-:S04]  /*a020*/  IMAD.HI.U32 R205, R244, R209, RZ ;  /* 0x000000d1f4cd7227 */ /* 0x000fc800078e00ff */
[----:B------:R-:W-:Y:S01]  /*a030*/  IMAD.MOV R204, RZ, RZ, -R204 ;  /* 0x000000ffffcc7224 */ /* 0x000fe200078e0acc */
[----:B------:R-:W-:Y:S01]  /*a040*/  IADD3 R205, -R205, RZ, RZ ;  /* 0x000000ffcdcd7210 */ /* 0x000fe20007ffe1ff */
[----:B------:R-:W-:Y:S02]  /*a050*/  @!P0 IMAD.MOV R200, RZ, RZ, -R200 ;  /* 0x000000ffffc88224 */ /* 0x000fe400078e0ac8 */
[----:B------:R-:W-:Y:S02]  /*a060*/  IMAD R204, R0, R204, R207 ;  /* 0x000000cc00cc7224 */ /* 0x000fe400078e02cf */
[--C-:B------:R-:W-:Y:S01]  /*a070*/  @!P5 IMAD.IADD R201, R201, 0x1, -R0.reuse ;  /* 0x00000001c9c9d824 */ /* 0x100fe200078e0a00 */
[----:B------:R-:W-:Y:S01]  /*a080*/  ISETP.GE.AND P5, PT, R210, RZ, PT ;  /* 0x000000ffd200720c */ /* 0x000fe20003fa6270 */
[--C-:B------:R-:W-:Y:S01]  /*a090*/  @!P6 IMAD.IADD R203, R203, 0x1, -R0.reuse ;  /* 0x00000001cbcbe824 */ /* 0x100fe200078e0a00 */
[C---:B------:R-:W-:Y:S01]  /*a0a0*/  ISETP.GT.U32.AND P0, PT, R0.reuse, R204, PT ;  /* 0x000000cc0000720c */ /* 0x040fe20003f04070 */
[----:B------:R-:W-:Y:S01]  /*a0b0*/  IMAD R205, R0, R205, R209 ;  /* 0x000000cd00cd7224 */ /* 0x000fe200078e02d1 */
[----:B------:R-:W-:Y:S01]  /*a0c0*/  LOP3.LUT R210, R243, 0x1ae, RZ, 0xfc, !PT ;  /* 0x000001aef3d27812 */ /* 0x000fe200078efcff */
[----:B------:R-:W-:Y:S01]  /*a0d0*/  @!P4 IMAD.IADD R202, R202, 0x1, -R0 ;  /* 0x00000001cacac824 */ /* 0x000fe200078e0a00 */
[----:B------:R-:W-:Y:S01]  /*a0e0*/  ISETP.GE.AND P4, PT, R206, RZ, PT ;  /* 0x000000ffce00720c */ /* 0x000fe20003f86270 */
[----:B------:R-:W-:Y:S01]  /*a0f0*/  @!P1 IMAD.MOV R201, RZ, RZ, -R201 ;  /* 0x000000ffffc99224 */ /* 0x000fe200078e0ac9 */
[----:B------:R-:W-:Y:S01]  /*a100*/  ISETP.GT.U32.AND P6, PT, R0, R203, PT ;  /* 0x000000cb0000720c */ /* 0x000fe20003fc4070 */
[----:B------:R-:W-:Y:S01]  /*a110*/  IMAD.HI.U32 R206, R244, R211, RZ ;  /* 0x000000d3f4ce7227 */ /* 0x000fe200078e00ff */
[----:B------:R-:W-:-:S02]  /*a120*/  ISETP.GT.U32.AND P1, PT, R0, R205, PT ;  /* 0x000000cd0000720c */ /* 0x000fc40003f24070 */
[----:B------:R-:W-:Y:S01]  /*a130*/  IABS R209, R210 ;  /* 0x000000d200d17213 */ /* 0x000fe20000000000 */
[----:B------:R-:W-:Y:S02]  /*a140*/  IMAD.MOV R206, RZ, RZ, -R206 ;  /* 0x000000ffffce7224 */ /* 0x000fe400078e0ace */
[----:B------:R-:W-:Y:S01]  /*a150*/  @!P0 IMAD.IADD R204, R204, 0x1, -R0 ;  /* 0x00000001cccc8824 */ /* 0x000fe200078e0a00 */
[----:B------:R-:W-:Y:S01]  /*a160*/  ISETP.GE.AND P0, PT, R208, RZ, PT ;  /* 0x000000ffd000720c */ /* 0x000fe20003f06270 */
[C---:B------:R-:W-:Y:S01]  /*a170*/  IMAD R206, R0.reuse, R206, R211 ;  /* 0x000000ce00ce7224 */ /* 0x040fe200078e02d3 */
[----:B------:R-:W-:Y:S01]  /*a180*/  IABS R211, R216 ;  /* 0x000000d800d37213 */ /* 0x000fe20000000000 */
[----:B------:R-:W-:Y:S01]  /*a190*/  @!P2 IMAD.MOV R199, RZ, RZ, -R199 ;  /* 0x000000ffffc7a224 */ /* 0x000fe200078e0ac7 */
[----:B------:R-:W-:Y:S01]  /*a1a0*/  ISETP.GT.U32.AND P2, PT, R0, R202, PT ;  /* 0x000000ca0000720c */ /* 0x000fe20003f44070 */
[----:B------:R-:W-:Y:S01]  /*a1b0*/  IMAD.HI.U32 R207, R244, R209, RZ ;  /* 0x000000d1f4cf7227 */ /* 0x000fe200078e00ff */
[----:B------:R-:W-:-:S02]  /*a1c0*/  @!P6 IADD3 R203, R203, -R0, RZ ;  /* 0x80000000cbcbe210 */ /* 0x000fc40007ffe0ff */
[C---:B------:R-:W-:Y:S01]  /*a1d0*/  ISETP.GT.U32.AND P6, PT, R0.reuse, R206, PT ;  /* 0x000000ce0000720c */ /* 0x040fe20003fc4070 */
[----:B------:R-:W-:Y:S01]  /*a1e0*/  @!P1 IMAD.IADD R205, R205, 0x1, -R0 ;  /* 0x00000001cdcd9824 */ /* 0x000fe200078e0a00 */
[----:B------:R-:W-:Y:S01]  /*a1f0*/  ISETP.GT.U32.AND P1, PT, R0, R204, PT ;  /* 0x000000cc0000720c */ /* 0x000fe20003f24070 */
[----:B------:R-:W-:Y:S02]  /*a200*/  IMAD.MOV R207, RZ, RZ, -R207 ;  /* 0x000000ffffcf7224 */ /* 0x000fe400078e0acf */
[----:B------:R-:W-:-:S04]  /*a210*/  IMAD.HI.U32 R208, R244, R211, RZ ;  /* 0x000000d3f4d07227 */ /* 0x000fc800078e00ff */
[----:B------:R-:W-:Y:S02]  /*a220*/  IMAD R207, R0, R207, R209 ;  /* 0x000000cf00cf7224 */ /* 0x000fe400078e02d1 */
[--C-:B------:R-:W-:Y:S01]  /*a230*/  @!P2 IMAD.IADD R202, R202, 0x1, -R0.reuse ;  /* 0x00000001cacaa824 */ /* 0x100fe200078e0a00 */
[----:B------:R-:W-:Y:S01]  /*a240*/  ISETP.GE.AND P2, PT, R212, RZ, PT ;  /* 0x000000ffd400720c */ /* 0x000fe20003f46270 */
[----:B------:R-:W-:Y:S01]  /*a250*/  @!P6 IMAD.IADD R206, R206, 0x1, -R0 ;  /* 0x00000001cecee824 */ /* 0x000fe200078e0a00 */
[----:B------:R-:W-:Y:S01]  /*a260*/  LOP3.LUT R212, R243, 0x1b2, RZ, 0xfc, !PT ;  /* 0x000001b2f3d47812 */ /* 0x000fe200078efcff */
[----:B------:R-:W-:Y:S01]  /*a270*/  @!P3 IMAD.MOV R202, RZ, RZ, -R202 ;  /* 0x000000ffffcab224 */ /* 0x000fe200078e0aca */
[----:B------:R-:W-:Y:S01]  /*a280*/  @!P1 IADD3 R204, R204, -R0, RZ ;  /* 0x80000000cccc9210 */ /* 0x000fe20007ffe0ff */
[----:B------:R-:W-:Y:S01]  /*a290*/  IMAD.MOV R208, RZ, RZ, -R208 ;  /* 0x000000ffffd07224 */ /* 0x000fe200078e0ad0 */
[C---:B------:R-:W-:Y:S01]  /*a2a0*/  ISETP.GT.U32.AND P1, PT, R0.reuse, R207, PT ;  /* 0x000000cf0000720c */ /* 0x040fe20003f24070 */
[----:B------:R-:W-:Y:S01]  /*a2b0*/  @!P5 IMAD.MOV R203, RZ, RZ, -R203 ;  /* 0x000000ffffcbd224 */ /* 0x000fe200078e0acb */
[C---:B------:R-:W-:Y:S01]  /*a2c0*/  ISETP.GT.U32.AND P3, PT, R0.reuse, R206, PT ;  /* 0x000000ce0000720c */ /* 0x040fe20003f64070 */
[C---:B------:R-:W-:Y:S01]  /*a2d0*/  IMAD R208, R0.reuse, R208, R211 ;  /* 0x000000d000d07224 */ /* 0x040fe200078e02d3 */
[----:B------:R-:W-:Y:S01]  /*a2e0*/  ISETP.GT.U32.AND P6, PT, R0, R205, PT ;  /* 0x000000cd0000720c */ /* 0x000fe20003fc4070 */
[----:B------:R-:W-:Y:S01]  /*a2f0*/  @!P4 IMAD.MOV R204, RZ, RZ, -R204 ;  /* 0x000000ffffccc224 */ /* 0x000fe200078e0acc */
[----:B------:R-:W-:-:S02]  /*a300*/  IABS R213, R212 ;  /* 0x000000d400d57213 */ /* 0x000fc40000000000 */
[----:B------:R-:W-:-:S03]  /*a310*/  IABS R211, R217 ;  /* 0x000000d900d37213 */ /* 0x000fc60000000000 */
[----:B------:R-:W-:-:S04]  /*a320*/  IMAD.HI.U32 R209, R244, R213, RZ ;  /* 0x000000d5f4d17227 */ /* 0x000fc800078e00ff */
[--C-:B------:R-:W-:Y:S01]  /*a330*/  @!P1 IMAD.IADD R207, R207, 0x1, -R0.reuse ;  /* 0x00000001cfcf9824 */ /* 0x100fe200078e0a00 */
[----:B------:R-:W-:Y:S01]  /*a340*/  ISETP.GE.AND P1, PT, R216, RZ, PT ;  /* 0x000000ffd800720c */ /* 0x000fe20003f26270 */
[--C-:B------:R-:W-:Y:S01]  /*a350*/  @!P3 IMAD.IADD R206, R206, 0x1, -R0.reuse ;  /* 0x00000001ceceb824 */ /* 0x100fe200078e0a00 */
[----:B------:R-:W-:Y:S01]  /*a360*/  ISETP.GE.AND P3, PT, R210, RZ, PT ;  /* 0x000000ffd200720c */ /* 0x000fe20003f66270 */
[----:B------:R-:W-:Y:S01]  /*a370*/  @!P6 IMAD.IADD R205, R205, 0x1, -R0 ;  /* 0x00000001cdcde824 */ /* 0x000fe200078e0a00 */
[C---:B------:R-:W-:Y:S01]  /*a380*/  ISETP.GT.U32.AND P5, PT, R0.reuse, R207, PT ;  /* 0x000000cf0000720c */ /* 0x040fe20003fa4070 */
[----:B------:R-:W-:Y:S01]  /*a390*/  IMAD.MOV R209, RZ, RZ, -R209 ;  /* 0x000000ffffd17224 */ /* 0x000fe200078e0ad1 */
[----:B------:R-:W-:Y:S01]  /*a3a0*/  ISETP.GT.U32.AND P6, PT, R0, R208, PT ;  /* 0x000000d00000720c */ /* 0x000fe20003fc4070 */
[----:B------:R-:W-:Y:S01]  /*a3b0*/  IMAD.HI.U32 R210, R244, R215, RZ ;  /* 0x000000d7f4d27227 */ /* 0x000fe200078e00ff */
[----:B------:R-:W-:-:S03]  /*a3c0*/  LOP3.LUT R216, R243, 0x1be, RZ, 0xfc, !PT ;  /* 0x000001bef3d87812 */ /* 0x000fc600078efcff */
[C---:B------:R-:W-:Y:S01]  /*a3d0*/  IMAD R209, R0.reuse, R209, R213 ;  /* 0x000000d100d17224 */ /* 0x040fe200078e02d5 */
[----:B------:R-:W-:Y:S01]  /*a3e0*/  IABS R221, R216 ;  /* 0x000000d800dd7213 */ /* 0x000fe20000000000 */
[----:B------:R-:W-:Y:S02]  /*a3f0*/  IMAD.MOV R210, RZ, RZ, -R210 ;  /* 0x000000ffffd27224 */ /* 0x000fe400078e0ad2 */
[----:B------:R-:W-:Y:S01]  /*a400*/  IMAD.MOV.U32 R213, RZ, RZ, R211 ;  /* 0x000000ffffd57224 */ /* 0x000fe200078e00d3 */
[C---:B------:R-:W-:Y:S01]  /*a410*/  ISETP.GT.U32.AND P4, PT, R0.reuse, R209, PT ;  /* 0x000000d10000720c */ /* 0x040fe20003f84070 */
[----:B------:R-:W-:Y:S01]  /*a420*/  IMAD R210, R0, R210, R215 ;  /* 0x000000d200d27224 */ /* 0x000fe200078e02d7 */
[----:B------:R-:W-:Y:S01]  /*a430*/  LOP3.LUT R215, R243, 0x1ba, RZ, 0xfc, !PT ;  /* 0x000001baf3d77812 */ /* 0x000fe200078efcff */
[----:B------:R-:W-:Y:S01]  /*a440*/  @!P5 IMAD.IADD R207, R207, 0x1, -R0 ;  /* 0x00000001cfcfd824 */ /* 0x000fe200078e0a00 */
[----:B------:R-:W-:Y:S01]  /*a450*/  @!P6 IADD3 R208, R208, -R0, RZ ;  /* 0x80000000d0d0e210 */ /* 0x000fe20007ffe0ff */
[----:B------:R-:W-:Y:S01]  /*a460*/  @!P0 IMAD.MOV R206, RZ, RZ, -R206 ;  /* 0x000000ffffce8224 */ /* 0x000fe200078e0ace */
[----:B------:R-:W-:Y:S01]  /*a470*/  ISETP.GT.U32.AND P5, PT, R0, R210, PT ;  /* 0x000000d20000720c */ /* 0x000fe20003fa4070 */
[----:B------:R-:W-:Y:S01]  /*a480*/  IMAD.HI.U32 R211, R244, R213, RZ ;  /* 0x000000d5f4d37227 */ /* 0x000fe200078e00ff */
[----:B------:R-:W-:-:S02]  /*a490*/  ISETP.GE.AND P0, PT, R214, RZ, PT ;  /* 0x000000ffd600720c */ /* 0x000fc40003f06270 */
[----:B------:R-:W-:Y:S01]  /*a4a0*/  LOP3.LUT R214, R243, 0x1b8, RZ, 0xfc, !PT ;  /* 0x000001b8f3d67812 */ /* 0x000fe200078efcff */
[----:B------:R-:W-:Y:S01]  /*a4b0*/  @!P2 IMAD.MOV R205, RZ, RZ, -R205 ;  /* 0x000000ffffcda224 */ /* 0x000fe200078e0acd */
[----:B------:R-:W-:Y:S01]  /*a4c0*/  ISETP.GT.U32.AND P6, PT, R0, R208, PT ;  /* 0x000000d00000720c */ /* 0x000fe20003fc4070 */
[----:B------:R-:W-:Y:S01]  /*a4d0*/  IMAD.MOV R211, RZ, RZ, -R211 ;  /* 0x000000ffffd37224 */ /* 0x000fe200078e0ad3 */
[----:B------:R-:W-:Y:S01]  /*a4e0*/  ISETP.GE.AND P2, PT, R212, RZ, PT ;  /* 0x000000ffd400720c */ /* 0x000fe20003f46270 */
[--C-:B------:R-:W-:Y:S01]  /*a4f0*/  @!P4 IMAD.IADD R209, R209, 0x1, -R0.reuse ;  /* 0x00000001d1d1c824 */ /* 0x100fe200078e0a00 */
[----:B------:R-:W-:Y:S01]  /*a500*/  IABS R212, R214 ;  /* 0x000000d600d47213 */ /* 0x000fe20000000000 */
[----:B------:R-:W-:Y:S01]  /*a510*/  IMAD R211, R0, R211, R213 ;  /* 0x000000d300d37224 */ /* 0x000fe200078e02d5 */
[----:B------:R-:W-:Y:S01]  /*a520*/  ISETP.GE.AND P4, PT, R214, RZ, PT ;  /* 0x000000ffd600720c */ /* 0x000fe20003f86270 */
[----:B------:R-:W-:Y:S01]  /*a530*/  @!P5 IMAD.IADD R210, R210, 0x1, -R0 ;  /* 0x00000001d2d2d824 */ /* 0x000fe200078e0a00 */
[----:B------:R-:W-:Y:S01]  /*a540*/  ISETP.GT.U32.AND P5, PT, R0, R209, PT ;  /* 0x000000d10000720c */ /* 0x000fe20003fa4070 */
[----:B------:R-:W-:-:S02]  /*a550*/  IMAD.MOV.U32 R213, RZ, RZ, R212 ;  /* 0x000000ffffd57224 */ /* 0x000fc400078e00d4 */
[----:B------:R-:W-:Y:S01]  /*a560*/  @!P3 IMAD.MOV R207, RZ, RZ, -R207 ;  /* 0x000000ffffcfb224 */ /* 0x000fe200078e0acf */
[----:B------:R-:W-:Y:S01]  /*a570*/  ISETP.GT.U32.AND P3, PT, R0, R210, PT ;  /* 0x000000d20000720c */ /* 0x000fe20003f64070 */
[----:B------:R-:W-:Y:S01]  /*a580*/  IMAD.HI.U32 R212, R244, R213, RZ ;  /* 0x000000d5f4d47227 */ /* 0x000fe200078e00ff */
[----:B------:R-:W-:Y:S02]  /*a590*/  @!P6 IADD3 R208, R208, -R0, RZ ;  /* 0x80000000d0d0e210 */ /* 0x000fe40007ffe0ff */
[----:B------:R-:W-:Y:S01]  /*a5a0*/  ISETP.GE.AND P6, PT, R217, RZ, PT ;  /* 0x000000ffd900720c */ /* 0x000fe20003fc6270 */
[----:B------:R-:W-:Y:S01]  /*a5b0*/  IMAD.MOV R212, RZ, RZ, -R212 ;  /* 0x000000ffffd47224 */ /* 0x000fe200078e0ad4 */
[----:B------:R-:W-:Y:S01]  /*a5c0*/  IABS R217, R215 ;  /* 0x000000d700d97213 */ /* 0x000fe20000000000 */
[----:B------:R-:W-:Y:S01]  /*a5d0*/  @!P1 IMAD.MOV R208, RZ, RZ, -R208 ;  /* 0x000000ffffd09224 */ /* 0x000fe200078e0ad0 */
[C---:B------:R-:W-:Y:S01]  /*a5e0*/  ISETP.GT.U32.AND P1, PT, R0.reuse, R211, PT ;  /* 0x000000d30000720c */ /* 0x040fe20003f24070 */
[----:B------:R-:W-:Y:S01]  /*a5f0*/  IMAD R212, R0, R212, R213 ;  /* 0x000000d400d47224 */ /* 0x000fe200078e02d5 */
[----:B------:R-:W-:Y:S01]  /*a600*/  @!P5 IADD3 R209, R209, -R0, RZ ;  /* 0x80000000d1d1d210 */ /* 0x000fe20007ffe0ff */
[----:B------:R-:W-:-:S03]  /*a610*/  IMAD.HI.U32 R213, R244, R217, RZ ;  /* 0x000000d9f4d57227 */ /* 0x000fc600078e00ff */
[----:B------:R-:W-:Y:S01]  /*a620*/  ISETP.GT.U32.AND P5, PT, R0, R212, PT ;  /* 0x000000d40000720c */ /* 0x000fe20003fa4070 */
[----:B------:R-:W-:Y:S01]  /*a630*/  IMAD.HI.U32 R214, R244, R219, RZ ;  /* 0x000000dbf4d67227 */ /* 0x000fe200078e00ff */
[----:B------:R-:W-:-:S03]  /*a640*/  @!P2 IADD3 R209, -R209, RZ, RZ ;  /* 0x000000ffd1d1a210 */ /* 0x000fc60007ffe1ff */
[----:B------:R-:W-:Y:S02]  /*a650*/  IMAD.MOV R213, RZ, RZ, -R213 ;  /* 0x000000ffffd57224 */ /* 0x000fe400078e0ad5 */
[--C-:B------:R-:W-:Y:S01]  /*a660*/  @!P1 IMAD.IADD R211, R211, 0x1, -R0.reuse ;  /* 0x00000001d3d39824 */ /* 0x100fe200078e0a00 */
[----:B------:R-:W-:Y:S01]  /*a670*/  ISETP.GE.AND P1, PT, R218, RZ, PT ;  /* 0x000000ffda00720c */ /* 0x000fe20003f26270 */
[----:B------:R-:W-:Y:S01]  /*a680*/  @!P3 IMAD.IADD R210, R210, 0x1, -R0 ;  /* 0x00000001d2d2b824 */ /* 0x000fe200078e0a00 */
[----:B------:R-:W-:Y:S01]  /*a690*/  ISETP.GE.AND P3, PT, R215, RZ, PT ;  /* 0x000000ffd700720c */ /* 0x000fe20003f66270 */
[----:B------:R-:W-:Y:S02]  /*a6a0*/  IMAD.MOV R214, RZ, RZ, -R214 ;  /* 0x000000ffffd67224 */ /* 0x000fe400078e0ad6 */
[----:B------:R-:W-:Y:S01]  /*a6b0*/  @!P5 IMAD.IADD R212, R212, 0x1, -R0 ;  /* 0x00000001d4d4d824 */ /* 0x000fe200078e0a00 */
[C---:B------:R-:W-:Y:S01]  /*a6c0*/  ISETP.GT.U32.AND P5, PT, R0.reuse, R211, PT ;  /* 0x000000d30000720c */ /* 0x040fe20003fa4070 */
[C---:B------:R-:W-:Y:S01]  /*a6d0*/  IMAD R213, R0.reuse, R213, R217 ;  /* 0x000000d500d57224 */ /* 0x040fe200078e02d9 */
[----:B------:R-:W-:Y:S01]  /*a6e0*/  IABS R217, R222 ;  /* 0x000000de00d97213 */ /* 0x000fe20000000000 */
[C---:B------:R-:W-:Y:S01]  /*a6f0*/  IMAD R214, R0.reuse, R214, R219 ;  /* 0x000000d600d67224 */ /* 0x040fe200078e02db */
[C---:B------:R-:W-:Y:S01]  /*a700*/  ISETP.GT.U32.AND P2, PT, R0.reuse, R212, PT ;  /* 0x000000d40000720c */ /* 0x040fe20003f44070 */
[----:B------:R-:W-:Y:S01]  /*a710*/  @!P0 IMAD.MOV R210, RZ, RZ, -R210 ;  /* 0x000000ffffd28224 */ /* 0x000fe200078e0ad2 */
[----:B------:R-:W-:Y:S01]  /*a720*/  ISETP.GT.U32.AND P0, PT, R0, R213, PT ;  /* 0x000000d50000720c */ /* 0x000fe20003f04070 */
[----:B------:R-:W-:-:S04]  /*a730*/  IMAD.HI.U32 R215, R244, R221, RZ ;  /* 0x000000ddf4d77227 */ /* 0x000fc800078e00ff */
[----:B------:R-:W-:Y:S02]  /*a740*/  IMAD.MOV R215, RZ, RZ, -R215 ;  /* 0x000000ffffd77224 */ /* 0x000fe400078e0ad7 */
[--C-:B------:R-:W-:Y:S01]  /*a750*/  @!P5 IMAD.IADD R211, R211, 0x1, -R0.reuse ;  /* 0x00000001d3d3d824 */ /* 0x100fe200078e0a00 */
[C---:B------:R-:W-:Y:S01]  /*a760*/  ISETP.GT.U32.AND P5, PT, R0.reuse, R214, PT ;  /* 0x000000d60000720c */ /* 0x040fe20003fa4070 */
[----:B------:R-:W-:Y:S01]  /*a770*/  IMAD R215, R0, R215, R221 ;  /* 0x000000d700d77224 */ /* 0x000fe200078e02dd */
[----:B------:R-:W-:Y:S01]  /*a780*/  LOP3.LUT R221, R243, 0x1c6, RZ, 0xfc, !PT ;  /* 0x000001c6f3dd7812 */ /* 0x000fe200078efcff */
[--C-:B------:R-:W-:Y:S02]  /*a790*/  @!P2 IMAD.IADD R212, R212, 0x1, -R0.reuse ;  /* 0x00000001d4d4a824 */ /* 0x100fe400078e0a00 */
[----:B------:R-:W-:Y:S01]  /*a7a0*/  @!P0 IMAD.IADD R213, R213, 0x1, -R0 ;  /* 0x00000001d5d58824 */ /* 0x000fe200078e0a00 */
[----:B------:R-:W-:Y:S01]  /*a7b0*/  ISETP.GT.U32.AND P2, PT, R0, R215, PT ;  /* 0x000000d70000720c */ /* 0x000fe20003f44070 */
[----:B------:R-:W-:Y:S01]  /*a7c0*/  IMAD.HI.U32 R218, R244, R225, RZ ;  /* 0x000000e1f4da7227 */ /* 0x000fe200078e00ff */
[----:B------:R-:W-:-:S02]  /*a7d0*/  ISETP.GE.AND P0, PT, R216, RZ, PT ;  /* 0x000000ffd800720c */ /* 0x000fc40003f06270 */
[----:B------:R-:W-:Y:S01]  /*a7e0*/  IABS R219, R221 ;  /* 0x000000dd00db7213 */ /* 0x000fe20000000000 */
[----:B------:R-:W-:-:S04]  /*a7f0*/  IMAD.HI.U32 R216, R244, R217, RZ ;  /* 0x000000d9f4d87227 */ /* 0x000fc800078e00ff */
[----:B------:R-:W-:Y:S01]  /*a800*/  @!P5 IMAD.IADD R214, R214, 0x1, -R0 ;  /* 0x00000001d6d6d824 */ /* 0x000fe200078e0a00 */
[C---:B------:R-:W-:Y:S01]  /*a810*/  ISETP.GT.U32.AND P5, PT, R0.reuse, R213, PT ;  /* 0x000000d50000720c */ /* 0x040fe20003fa4070 */
[----:B------:R-:W-:Y:S02]  /*a820*/  IMAD.MOV R218, RZ, RZ, -R218 ;  /* 0x000000ffffda7224 */ /* 0x000fe400078e0ada */
[----:B------:R-:W-:Y:S01]  /*a830*/  @!P2 IADD3 R215, R215, -R0, RZ ;  /* 0x80000000d7d7a210 */ /* 0x000fe20007ffe0ff */
[----:B------:R-:W-:Y:S01]  /*a840*/  IMAD.MOV R226, RZ, RZ, -R216 ;  /* 0x000000ffffe27224 */ /* 0x000fe200078e0ad8 */
[C---:B------:R-:W-:Y:S01]  /*a850*/  ISETP.GT.U32.AND P2, PT, R0.reuse, R214, PT ;  /* 0x000000d60000720c */ /* 0x040fe20003f44070 */
[----:B------:R-:W-:Y:S02]  /*a860*/  IMAD R216, R0, R218, R225 ;  /* 0x000000da00d87224 */ /* 0x000fe400078e02e1 */
[----:B------:R-:W-:-:S04]  /*a870*/  IMAD.HI.U32 R218, R244, R223, RZ ;  /* 0x000000dff4da7227 */ /* 0x000fc800078e00ff */
[C---:B------:R-:W-:Y:S02]  /*a880*/  IMAD R217, R0.reuse, R226, R217 ;  /* 0x000000e200d97224 */ /* 0x040fe400078e02d9 */
[----:B------:R-:W-:Y:S01]  /*a890*/  @!P5 IMAD.IADD R213, R213, 0x1, -R0 ;  /* 0x00000001d5d5d824 */ /* 0x000fe200078e0a00 */
[----:B------:R-:W-:Y:S01]  /*a8a0*/  ISETP.GT.U32.AND P5, PT, R0, R216, PT ;  /* 0x000000d80000720c */ /* 0x000fe20003fa4070 */
[----:B------:R-:W-:Y:S02]  /*a8b0*/  IMAD.MOV R218, RZ, RZ, -R218 ;  /* 0x000000ffffda7224 */ /* 0x000fe400078e0ada */
[----:B------:R-:W-:Y:S01]  /*a8c0*/  @!P2 IADD3 R214, R214, -R0, RZ ;  /* 0x80000000d6d6a210 */ /* 0x000fe20007ffe0ff */
[----:B------:R-:W-:Y:S01]  /*a8d0*/  @!P6 IMAD.MOV R211, RZ, RZ, -R211 ;  /* 0x000000ffffd3e224 */ /* 0x000fe200078e0ad3 */
[C---:B------:R-:W-:Y:S01]  /*a8e0*/  ISETP.GT.U32.AND P2, PT, R0.reuse, R217, PT ;  /* 0x000000d90000720c */ /* 0x040fe20003f44070 */
[C---:B------:R-:W-:Y:S01]  /*a8f0*/  IMAD R218, R0.reuse, R218, R223 ;  /* 0x000000da00da7224 */ /* 0x040fe200078e02df */
[----:B------:R-:W-:Y:S01]  /*a900*/  ISETP.GT.U32.AND P6, PT, R0, R215, PT ;  /* 0x000000d70000720c */ /* 0x000fe20003fc4070 */
[----:B------:R-:W-:Y:S01]  /*a910*/  @!P4 IMAD.MOV R212, RZ, RZ, -R212 ;  /* 0x000000ffffd4c224 */ /* 0x000fe200078e0ad4 */
[----:B------:R-:W-:Y:S01]  /*a920*/  ISETP.GE.AND P4, PT, R224, RZ, PT ;  /* 0x000000ffe000720c */ /* 0x000fe20003f86270 */
[----:B------:R-:W-:-:S04]  /*a930*/  IMAD.HI.U32 R224, R244, R219, RZ ;  /* 0x000000dbf4e07227 */ /* 0x000fc800078e00ff */
[----:B------:R-:W-:Y:S01]  /*a940*/  @!P5 IMAD.IADD R216, R216, 0x1, -R0 ;  /* 0x00000001d8d8d824 */ /* 0x000fe200078e0a00 */
[C---:B------:R-:W-:Y:S01]  /*a950*/  ISETP.GT.U32.AND P5, PT, R0.reuse, R218, PT ;  /* 0x000000da0000720c */ /* 0x040fe20003fa4070 */
[----:B------:R-:W-:Y:S01]  /*a960*/  IMAD.MOV R225, RZ, RZ, -R224 ;  /* 0x000000ffffe17224 */ /* 0x000fe200078e0ae0 */
[----:B------:R-:W-:Y:S01]  /*a970*/  LOP3.LUT R224, R243, 0x1c8, RZ, 0xfc, !PT ;  /* 0x000001c8f3e07812 */ /* 0x000fe200078efcff */
[--C-:B------:R-:W-:Y:S01]  /*a980*/  @!P2 IMAD.IADD R217, R217, 0x1, -R0.reuse ;  /* 0x00000001d9d9a824 */ /* 0x100fe200078e0a00 */
[----:B------:R-:W-:Y:S01]  /*a990*/  ISETP.GT.U32.AND P2, PT, R0, R216, PT ;  /* 0x000000d80000720c */ /* 0x000fe20003f44070 */
[----:B------:R-:W-:Y:S01]  /*a9a0*/  @!P6 IMAD.IADD R215, R215, 0x1, -R0 ;  /* 0x00000001d7d7e824 */ /* 0x000fe200078e0a00 */
[----:B------:R-:W-:Y:S01]  /*a9b0*/  ISETP.GE.AND P6, PT, R222, RZ, PT ;  /* 0x000000ffde00720c */ /* 0x000fe20003fc6270 */
[----:B------:R-:W-:Y:S01]  /*a9c0*/  IMAD R219, R0, R225, R219 ;  /* 0x000000e100db7224 */ /* 0x000fe200078e02db */
[----:B------:R-:W-:Y:S01]  /*a9d0*/  LOP3.LUT R222, R243, 0x1ca, RZ, 0xfc, !PT ;  /* 0x000001caf3de7812 */ /* 0x000fe200078efcff */
[----:B------:R-:W-:Y:S01]  /*a9e0*/  @!P3 IMAD.MOV R213, RZ, RZ, -R213 ;  /* 0x000000ffffd5b224 */ /* 0x000fe200078e0ad5 */
[----:B------:R-:W-:Y:S01]  /*a9f0*/  IABS R225, R224 ;  /* 0x000000e000e17213 */ /* 0x000fe20000000000 */
[----:B------:R-:W-:Y:S01]  /*aa00*/  @!P1 IMAD.MOV R214, RZ, RZ, -R214 ;  /* 0x000000ffffd69224 */ /* 0x000fe200078e0ad6 */
[----:B------:R-:W-:Y:S01]  /*aa10*/  IABS R223, R222 ;  /* 0x000000de00df7213 */ /* 0x000fe20000000000 */
[----:B------:R-:W-:Y:S01]  /*aa20*/  @!P5 IMAD.IADD R218, R218, 0x1, -R0 ;  /* 0x00000001dadad824 */ /* 0x000fe200078e0a00 */
[----:B------:R-:W-:Y:S01]  /*aa30*/  ISETP.GT.U32.AND P3, PT, R0, R217, PT ;  /* 0x000000d90000720c */ /* 0x000fe20003f64070 */
[----:B------:R-:W-:Y:S01]  /*aa40*/  IMAD.HI.U32 R226, R244, R225, RZ ;  /* 0x000000e1f4e27227 */ /* 0x000fe200078e00ff */
[----:B------:R-:W-:-:S02]  /*aa50*/  ISETP.GT.U32.AND P1, PT, R0, R219, PT ;  /* 0x000000db0000720c */ /* 0x000fc40003f24070 */
[----:B------:R-:W-:Y:S01]  /*aa60*/  @!P0 IADD3 R215, -R215, RZ, RZ ;  /* 0x000000ffd7d78210 */ /* 0x000fe20007ffe1ff */
[----:B------:R-:W-:Y:S01]  /*aa70*/  @!P2 IMAD.IADD R216, R216, 0x1, -R0 ;  /* 0x00000001d8d8a824 */ /* 0x000fe200078e0a00 */
[----:B------:R-:W-:Y:S01]  /*aa80*/  ISETP.GT.U32.AND P5, PT, R0, R218, PT ;  /* 0x000000da0000720c */ /* 0x000fe20003fa4070 */
[----:B------:R-:W-:Y:S01]  /*aa90*/  IMAD.MOV R226, RZ, RZ, -R226 ;  /* 0x000000ffffe27224 */ /* 0x000fe200078e0ae2 */
[----:B------:R-:W-:Y:S01]  /*aaa0*/  ISETP.GE.AND P0, PT, R220, RZ, PT ;  /* 0x000000ffdc00720c */ /* 0x000fe20003f06270 */
[----:B------:R-:W-:Y:S01]  /*aab0*/  IMAD.HI.U32 R220, R244, R223, RZ ;  /* 0x000000dff4dc7227 */ /* 0x000fe200078e00ff */
[----:B------:R-:W-:Y:S02]  /*aac0*/  ISETP.GE.AND P2, PT, R221, RZ, PT ;  /* 0x000000ffdd00720c */ /* 0x000fe40003f46270 */
[----:B------:R-:W-:Y:S01]  /*aad0*/  @!P4 IADD3 R216, -R216, RZ, RZ ;  /* 0x000000ffd8d8c210 */ /* 0x000fe20007ffe1ff */
[----:B------:R-:W-:Y:S01]  /*aae0*/  IMAD.MOV R221, RZ, RZ, -R220 ;  /* 0x000000ffffdd7224 */ /* 0x000fe200078e0adc */
[----:B------:R-:W-:Y:S01]  /*aaf0*/  ISETP.GE.AND P4, PT, R222, RZ, PT ;  /* 0x000000ffde00720c */ /* 0x000fe20003f86270 */
[----:B------:R-:W-:Y:S01]  /*ab00*/  IMAD R220, R0, R226, R225 ;  /* 0x000000e200dc7224 */ /* 0x000fe200078e02e1 */
[----:B------:R-:W-:Y:S01]  /*ab10*/  LOP3.LUT R222, R243, 0x1ce, RZ, 0xfc, !PT ;  /* 0x000001cef3de7812 */ /* 0x000fe200078efcff */
[--C-:B------:R-:W-:Y:S01]  /*ab20*/  @!P3 IMAD.IADD R217, R217, 0x1, -R0.reuse ;  /* 0x00000001d9d9b824 */ /* 0x100fe200078e0a00 */
[----:B------:R-:W-:Y:S01]  /*ab30*/  ISETP.GE.AND P3, PT, R224, RZ, PT ;  /* 0x000000ffe000720c */ /* 0x000fe20003f66270 */
[----:B------:R-:W-:Y:S01]  /*ab40*/  IMAD R221, R0, R221, R223 ;  /* 0x000000dd00dd7224 */ /* 0x000fe200078e02df */
[----:B------:R-:W-:Y:S01]  /*ab50*/  LOP3.LUT R223, R243, 0x1cc, RZ, 0xfc, !PT ;  /* 0x000001ccf3df7812 */ /* 0x000fe200078efcff */
[--C-:B------:R-:W-:Y:S01]  /*ab60*/  @!P1 IMAD.IADD R219, R219, 0x1, -R0.reuse ;  /* 0x00000001dbdb9824 */ /* 0x100fe200078e0a00 */
[----:B------:R-:W-:Y:S01]  /*ab70*/  LOP3.LUT R224, R243, 0x1d0, RZ, 0xfc, !PT ;  /* 0x000001d0f3e07812 */ /* 0x000fe200078efcff */
[----:B------:R-:W-:Y:S01]  /*ab80*/  @!P5 IMAD.IADD R218, R218, 0x1, -R0 ;  /* 0x00000001dadad824 */ /* 0x000fe200078e0a00 */
[C---:B------:R-:W-:Y:S01]  /*ab90*/  ISETP.GT.U32.AND P5, PT, R0.reuse, R220, PT ;  /* 0x000000dc0000720c */ /* 0x040fe20003fa4070 */
[----:B------:R-:W-:Y:S01]  /*aba0*/  @!P6 IMAD.MOV R217, RZ, RZ, -R217 ;  /* 0x000000ffffd9e224 */ /* 0x000fe200078e0ad9 */
[C---:B------:R-:W-:Y:S01]  /*abb0*/  ISETP.GT.U32.AND P6, PT, R0.reuse, R221, PT ;  /* 0x000000dd0000720c */ /* 0x040fe20003fc4070 */
[----:B------:R-:W-:Y:S01]  /*abc0*/  @!P0 IMAD.MOV R218, RZ, RZ, -R218 ;  /* 0x000000ffffda8224 */ /* 0x000fe200078e0ada */
[----:B------:R-:W-:-:S02]  /*abd0*/  ISETP.GT.U32.AND P1, PT, R0, R219, PT ;  /* 0x000000db0000720c */ /* 0x000fc40003f24070 */
[----:B------:R-:W-:Y:S02]  /*abe0*/  IABS R225, R223 ;  /* 0x000000df00e17213 */ /* 0x000fe40000000000 */
[----:B------:R-:W-:Y:S02]  /*abf0*/  ISETP.GE.AND P0, PT, R223, RZ, PT ;  /* 0x000000ffdf00720c */ /* 0x000fe40003f06270 */
[----:B------:R-:W-:Y:S02]  /*ac00*/  IABS R223, R222 ;  /* 0x000000de00df7213 */ /* 0x000fe40000000000 */
[----:B------:R-:W-:Y:S01]  /*ac10*/  IABS R227, R224 ;  /* 0x000000e000e37213 */ /* 0x000fe20000000000 */
[--C-:B------:R-:W-:Y:S02]  /*ac20*/  @!P5 IMAD.IADD R220, R220, 0x1, -R0.reuse ;  /* 0x00000001dcdcd824 */ /* 0x100fe400078e0a00 */
[--C-:B------:R-:W-:Y:S02]  /*ac30*/  @!P6 IMAD.IADD R221, R221, 0x1, -R0.reuse ;  /* 0x00000001dddde824 */ /* 0x100fe400078e0a00 */
[----:B------:R-:W-:Y:S01]  /*ac40*/  @!P1 IMAD.IADD R219, R219, 0x1, -R0 ;  /* 0x00000001dbdb9824 */ /* 0x000fe200078e0a00 */
[----:B------:R-:W-:Y:S01]  /*ac50*/  ISETP.GE.AND P1, PT, R222, RZ, PT ;  /* 0x000000ffde00720c */ /* 0x000fe20003f26270 */
[----:B------:R-:W-:Y:S01]  /*ac60*/  IMAD.HI.U32 R222, R244, R225, RZ ;  /* 0x000000e1f4de7227 */ /* 0x000fe200078e00ff */
[----:B------:R-:W-:-:S02]  /*ac70*/  ISETP.GT.U32.AND P5, PT, R0, R220, PT ;  /* 0x000000dc0000720c */ /* 0x000fc40003fa4070 */
[----:B------:R-:W-:Y:S01]  /*ac80*/  ISETP.GT.U32.AND P6, PT, R0, R221, PT ;  /* 0x000000dd0000720c */ /* 0x000fe20003fc4070 */
[----:B------:R-:W-:Y:S01]  /*ac90*/  IMAD.MOV R222, RZ, RZ, -R222 ;  /* 0x000000ffffde7224 */ /* 0x000fe200078e0ade */
[----:B------:R-:W-:Y:S01]  /*aca0*/  @!P2 IADD3 R219, -R219, RZ, RZ ;  /* 0x000000ffdbdba210 */ /* 0x000fe20007ffe1ff */
[----:B------:R-:W-:Y:S01]  /*acb0*/  IMAD.HI.U32 R226, R244, R223, RZ ;  /* 0x000000dff4e27227 */ /* 0x000fe200078e00ff */
[----:B------:R-:W-:-:S03]  /*acc0*/  ISETP.GE.AND P2, PT, R224, RZ, PT ;  /* 0x000000ffe000720c */ /* 0x000fc60003f46270 */
[----:B------:R-:W-:Y:S01]  /*acd0*/  IMAD R222, R0, R222, R225 ;  /* 0x000000de00de7224 */ /* 0x000fe200078e02e1 */
[----:B------:R-:W-:Y:S01]  /*ace0*/  IABS R225, R228 ;  /* 0x000000e400e17213 */ /* 0x000fe20000000000 */
[----:B------:R-:W-:Y:S02]  /*acf0*/  IMAD.MOV R226, RZ, RZ, -R226 ;  /* 0x000000ffffe27224 */ /* 0x000fe400078e0ae2 */
        /* <DEDUP_REMOVED lines=8> */
[----:B------:R-:W-:Y:S01]  /*ad80*/  IMAD.HI.U32 R224, R244, R227, RZ ;  /* 0x000000e3f4e07227 */ /* 0x000fe200078e00ff */
[----:B------:R-:W-:-:S03]  /*ad90*/  ISETP.GT.U32.AND P4, PT, R0, R223, PT ;  /* 0x000000df0000720c */ /* 0x000fc60003f84070 */
[----:B------:R-:W-:Y:S02]  /*ada0*/  IMAD.MOV R224, RZ, RZ, -R224 ;  /* 0x000000ffffe07224 */ /* 0x000fe400078e0ae0 */
[----:B------:R-:W-:Y:S02]  /*adb0*/  @!P5 IMAD.IADD R222, R222, 0x1, -R0 ;  /* 0x00000001deded824 */ /* 0x000fe400078e0a00 */
[----:B------:R-:W-:Y:S02]  /*adc0*/  IMAD R224, R0, R224, R227 ;  /* 0x000000e000e07224 */ /* 0x000fe400078e02e3 */
[----:B------:R-:W-:Y:S01]  /*add0*/  IMAD.HI.U32 R227, R244, R225, RZ ;  /* 0x000000e1f4e37227 */ /* 0x000fe200078e00ff */
[----:B------:R-:W-:-:S03]  /*ade0*/  ISETP.GT.U32.AND P5, PT, R0, R222, PT ;  /* 0x000000de0000720c */ /* 0x000fc60003fa4070 */
[----:B------:R-:W-:Y:S01]  /*adf0*/  @!P4 IMAD.IADD R223, R223, 0x1, -R0 ;  /* 0x00000001dfdfc824 */ /* 0x000fe200078e0a00 */
[----:B------:R-:W-:Y:S01]  /*ae00*/  IADD3 R227, -R227, RZ, RZ ;  /* 0x000000ffe3e37210 */ /* 0x000fe20007ffe1ff */
[----:B------:R-:W-:Y:S01]  /*ae10*/  @!P3 IMAD.MOV R220, RZ, RZ, -R220 ;  /* 0x000000ffffdcb224 */ /* 0x000fe200078e0adc */
[----:B------:R-:W-:Y:S02]  /*ae20*/  ISETP.GE.AND P3, PT, R226, RZ, PT ;  /* 0x000000ffe200720c */ /* 0x000fe40003f66270 */
[C---:B------:R-:W-:Y:S01]  /*ae30*/  ISETP.GT.U32.AND P4, PT, R0.reuse, R223, PT ;  /* 0x000000df0000720c */ /* 0x040fe20003f84070 */
[----:B------:R-:W-:Y:S01]  /*ae40*/  IMAD R225, R0, R227, R225 ;  /* 0x000000e300e17224 */ /* 0x000fe200078e02e1 */
[----:B------:R-:W-:Y:S02]  /*ae50*/  IABS R226, R226 ;  /* 0x000000e200e27213 */ /* 0x000fe40000000000 */
[----:B------:R-:W-:Y:S01]  /*ae60*/  IABS R227, R229 ;  /* 0x000000e500e37213 */ /* 0x000fe20000000000 */
[----:B------:R-:W-:Y:S01]  /*ae70*/  @!P5 IMAD.IADD R222, R222, 0x1, -R0 ;  /* 0x00000001deded824 */ /* 0x000fe200078e0a00 */
[----:B------:R-:W-:Y:S01]  /*ae80*/  ISETP.GT.U32.AND P5, PT, R0, R224, PT ;  /* 0x000000e00000720c */ /* 0x000fe20003fa4070 */
[----:B------:R-:W-:-:S04]  /*ae90*/  IMAD.HI.U32 R231, R244, R226, RZ ;  /* 0x000000e2f4e77227 */ /* 0x000fc800078e00ff */
[----:B------:R-:W-:Y:S02]  /*aea0*/  IMAD.MOV R231, RZ, RZ, -R231 ;  /* 0x000000ffffe77224 */ /* 0x000fe400078e0ae7 */
[----:B------:R-:W-:Y:S01]  /*aeb0*/  @!P4 IMAD.IADD R223, R223, 0x1, -R0 ;  /* 0x00000001dfdfc824 */ /* 0x000fe200078e0a00 */
[C---:B------:R-:W-:Y:S01]  /*aec0*/  ISETP.GT.U32.AND P4, PT, R0.reuse, R225, PT ;  /* 0x000000e10000720c */ /* 0x040fe20003f84070 */
[----:B------:R-:W-:Y:S02]  /*aed0*/  IMAD R226, R0, R231, R226 ;  /* 0x000000e700e27224 */ /* 0x000fe400078e02e2 */
[----:B------:R-:W-:-:S04]  /*aee0*/  IMAD.HI.U32 R231, R244, R228, RZ ;  /* 0x000000e4f4e77227 */ /* 0x000fc800078e00ff */
[----:B------:R-:W-:-:S04]  /*aef0*/  IMAD.HI.U32 R230, R244, R227, RZ ;  /* 0x000000e3f4e67227 */ /* 0x000fc800078e00ff */
[----:B------:R-:W-:Y:S02]  /*af00*/  IMAD.MOV R231, RZ, RZ, -R231 ;  /* 0x000000ffffe77224 */ /* 0x000fe400078e0ae7 */
[----:B------:R-:W-:Y:S02]  /*af10*/  IMAD.MOV R230, RZ, RZ, -R230 ;  /* 0x000000ffffe67224 */ /* 0x000fe400078e0ae6 */
[----:B------:R-:W-:Y:S02]  /*af20*/  @!P5 IMAD.IADD R224, R224, 0x1, -R0 ;  /* 0x00000001e0e0d824 */ /* 0x000fe400078e0a00 */
[C---:B------:R-:W-:Y:S02]  /*af30*/  IMAD R228, R0.reuse, R231, R228 ;  /* 0x000000e700e47224 */ /* 0x040fe400078e02e4 */
[C---:B------:R-:W-:Y:S01]  /*af40*/  IMAD R227, R0.reuse, R230, R227 ;  /* 0x000000e600e37224 */ /* 0x040fe200078e02e3 */
[----:B------:R-:W-:Y:S01]  /*af50*/  MOV R230, R233 ;  /* 0x000000e900e67202 */ /* 0x000fe20000000f00 */
[----:B------:R-:W-:Y:S01]  /*af60*/  @!P0 IMAD.MOV R222, RZ, RZ, -R222 ;  /* 0x000000ffffde8224 */ /* 0x000fe200078e0ade */
[C---:B------:R-:W-:Y:S01]  /*af70*/  ISETP.GT.U32.AND P5, PT, R0.reuse, R224, PT ;  /* 0x000000e00000720c */ /* 0x040fe20003fa4070 */
[----:B------:R-:W-:Y:S01]  /*af80*/  @!P4 IMAD.IADD R225, R225, 0x1, -R0 ;  /* 0x00000001e1e1c824 */ /* 0x000fe200078e0a00 */
[----:B------:R-:W-:Y:S01]  /*af90*/  ISETP.GT.U32.AND P0, PT, R0, R226, PT ;  /* 0x000000e20000720c */ /* 0x000fe20003f04070 */
[----:B------:R-:W-:Y:S01]  /*afa0*/  IMAD.HI.U32 R231, R244, R230, RZ ;  /* 0x000000e6f4e77227 */ /* 0x000fe200078e00ff */
[----:B------:R-:W-:-:S03]  /*afb0*/  ISETP.GT.U32.AND P4, PT, R0, R228, PT ;  /* 0x000000e40000720c */ /* 0x000fc60003f84070 */
[----:B------:R-:W-:Y:S02]  /*afc0*/  IMAD.MOV R231, RZ, RZ, -R231 ;  /* 0x000000ffffe77224 */ /* 0x000fe400078e0ae7 */
[----:B------:R-:W-:Y:S01]  /*afd0*/  @!P1 IMAD.MOV R223, RZ, RZ, -R223 ;  /* 0x000000ffffdf9224 */ /* 0x000fe200078e0adf */
[C---:B------:R-:W-:Y:S01]  /*afe0*/  ISETP.GT.U32.AND P1, PT, R0.reuse, R227, PT ;  /* 0x000000e30000720c */ /* 0x040fe20003f24070 */
[----:B------:R-:W-:Y:S01]  /*aff0*/  IMAD R230, R0, R231, R230 ;  /* 0x000000e700e67224 */ /* 0x000fe200078e02e6 */
[----:B------:R-:W-:Y:S01]  /*b000*/  IABS R231, R236 ;  /* 0x000000ec00e77213 */ /* 0x000fe20000000000 */
[----:B------:R-:W-:Y:S01]  /*b010*/  IMAD.HI.U32 R233, R244, R232, RZ ;  /* 0x000000e8f4e97227 */ /* 0x000fe200078e00ff */
[----:B------:R-:W-:Y:S02]  /*b020*/  @!P5 IADD3 R224, R224, -R0, RZ ;  /* 0x80000000e0e0d210 */ /* 0x000fe40007ffe0ff */
[----:B------:R-:W-:Y:S01]  /*b030*/  ISETP.GE.AND P5, PT, R229, RZ, PT ;  /* 0x000000ffe500720c */ /* 0x000fe20003fa6270 */
[--C-:B------:R-:W-:Y:S01]  /*b040*/  @!P0 IMAD.IADD R226, R226, 0x1, -R0.reuse ;  /* 0x00000001e2e28824 */ /* 0x100fe200078e0a00 */
[----:B------:R-:W-:Y:S01]  /*b050*/  ISETP.GT.U32.AND P0, PT, R0, R225, PT ;  /* 0x000000e10000720c */ /* 0x000fe20003f04070 */
[----:B------:R-:W-:-:S02]  /*b060*/  @!P4 IMAD.IADD R228, R228, 0x1, -R0 ;  /* 0x00000001e4e4c824 */ /* 0x000fc400078e0a00 */
[----:B------:R-:W-:Y:S02]  /*b070*/  @!P2 IMAD.MOV R224, RZ, RZ, -R224 ;  /* 0x000000ffffe0a224 */ /* 0x000fe400078e0ae0 */
[----:B------:R-:W-:Y:S01]  /*b080*/  IMAD.HI.U32 R234, R244, R231, RZ ;  /* 0x000000e7f4ea7227 */ /* 0x000fe200078e00ff */
[----:B------:R-:W-:-:S03]  /*b090*/  ISETP.GT.U32.AND P2, PT, R0, R228, PT ;  /* 0x000000e40000720c */ /* 0x000fc60003f44070 */
[----:B------:R-:W-:Y:S01]  /*b0a0*/  IMAD.MOV R233, RZ, RZ, -R233 ;  /* 0x000000ffffe97224 */ /* 0x000fe200078e0ae9 */
[----:B------:R-:W-:Y:S01]  /*b0b0*/  IADD3 R234, -R234, RZ, RZ ;  /* 0x000000ffeaea7210 */ /* 0x000fe20007ffe1ff */
[----:B------:R-:W-:Y:S01]  /*b0c0*/  @!P1 IMAD.IADD R227, R227, 0x1, -R0 ;  /* 0x00000001e3e39824 */ /* 0x000fe200078e0a00 */
[C---:B------:R-:W-:Y:S01]  /*b0d0*/  ISETP.GT.U32.AND P1, PT, R0.reuse, R226, PT ;  /* 0x000000e20000720c */ /* 0x040fe20003f24070 */
[C---:B------:R-:W-:Y:S01]  /*b0e0*/  IMAD R229, R0.reuse, R233, R232 ;  /* 0x000000e900e57224 */ /* 0x040fe200078e02e8 */
[----:B------:R-:W-:Y:S01]  /*b0f0*/  IABS R233, R240 ;  /* 0x000000f000e97213 */ /* 0x000fe20000000000 */
[--C-:B------:R-:W-:Y:S01]  /*b100*/  @!P0 IMAD.IADD R225, R225, 0x1, -R0.reuse ;  /* 0x00000001e1e18824 */ /* 0x100fe200078e0a00 */
[C---:B------:R-:W-:Y:S01]  /*b110*/  ISETP.GT.U32.AND P4, PT, R0.reuse, R227, PT ;  /* 0x000000e30000720c */ /* 0x040fe20003f84070 */
[C---:B------:R-:W-:Y:S01]  /*b120*/  IMAD R231, R0.reuse, R234, R231 ;  /* 0x000000ea00e77224 */ /* 0x040fe200078e02e7 */
[----:B------:R-:W-:Y:S01]  /*b130*/  ISETP.GT.U32.AND P0, PT, R0, R229, PT ;  /* 0x000000e50000720c */ /* 0x000fe20003f04070 */
[----:B------:R-:W-:Y:S01]  /*b140*/  @!P2 IMAD.IADD R228, R228, 0x1, -R0 ;  /* 0x00000001e4e4a824 */ /* 0x000fe200078e0a00 */
[----:B------:R-:W-:Y:S01]  /*b150*/  IABS R232, R238 ;  /* 0x000000ee00e87213 */ /* 0x000fe20000000000 */
[----:B------:R-:W-:Y:S01]  /*b160*/  @!P6 IMAD.MOV R225, RZ, RZ, -R225 ;  /* 0x000000ffffe1e224 */ /* 0x000fe200078e0ae1 */
[----:B------:R-:W-:-:S03]  /*b170*/  ISETP.GT.U32.AND P2, PT, R0, R231, PT ;  /* 0x000000e70000720c */ /* 0x000fc60003f44070 */
[----:B------:R-:W-:-:S04]  /*b180*/  IMAD.HI.U32 R234, R244, R232, RZ ;  /* 0x000000e8f4ea7227 */ /* 0x000fc800078e00ff */
[--C-:B------:R-:W-:Y:S01]  /*b190*/  @!P4 IMAD.IADD R227, R227, 0x1, -R0.reuse ;  /* 0x00000001e3e3c824 */ /* 0x100fe200078e0a00 */
[----:B------:R-:W-:Y:S01]  /*b1a0*/  ISETP.GE.AND P4, PT, R235, RZ, PT ;  /* 0x000000ffeb00720c */ /* 0x000fe20003f86270 */
[----:B------:R-:W-:Y:S01]  /*b1b0*/  @!P0 IMAD.IADD R229, R229, 0x1, -R0 ;  /* 0x00000001e5e58824 */ /* 0x000fe200078e0a00 */
[----:B------:R-:W-:Y:S01]  /*b1c0*/  ISETP.GE.AND P0, PT, R237, RZ, PT ;  /* 0x000000ffed00720c */ /* 0x000fe20003f06270 */
[----:B------:R-:W-:Y:S01]  /*b1d0*/  IMAD.HI.U32 R235, R244, R233, RZ ;  /* 0x000000e9f4eb7227 */ /* 0x000fe200078e00ff */
[----:B------:R-:W-:-:S03]  /*b1e0*/  LOP3.LUT R237, R243, 0x1e4, RZ, 0xfc, !PT ;  /* 0x000001e4f3ed7812 */ /* 0x000fc600078efcff */
[--C-:B------:R-:W-:Y:S01]  /*b1f0*/  @!P2 IMAD.IADD R231, R231, 0x1, -R0.reuse ;  /* 0x00000001e7e7a824 */ /* 0x100fe200078e0a00 */
[----:B------:R-:W-:Y:S01]  /*b200*/  ISETP.GT.U32.AND P2, PT, R0, R229, PT ;  /* 0x000000e50000720c */ /* 0x000fe20003f44070 */
[----:B------:R-:W-:Y:S02]  /*b210*/  IMAD.MOV R235, RZ, RZ, -R235 ;  /* 0x000000ffffeb7224 */ /* 0x000fe400078e0aeb */
[----:B------:R-:W-:Y:S01]  /*b220*/  @!P1 IMAD.IADD R226, R226, 0x1, -R0 ;  /* 0x00000001e2e29824 */ /* 0x000fe200078e0a00 */
[C---:B------:R-:W-:Y:S01]  /*b230*/  ISETP.GT.U32.AND P1, PT, R0.reuse, R230, PT ;  /* 0x000000e60000720c */ /* 0x040fe20003f24070 */
[----:B------:R-:W-:Y:S02]  /*b240*/  IMAD.MOV R234, RZ, RZ, -R234 ;  /* 0x000000ffffea7224 */ /* 0x000fe400078e0aea */
[C---:B------:R-:W-:Y:S02]  /*b250*/  IMAD R233, R0.reuse, R235, R233 ;  /* 0x000000eb00e97224 */ /* 0x040fe400078e02e9 */
[----:B------:R-:W-:Y:S01]  /*b260*/  IMAD R232, R0, R234, R232 ;  /* 0x000000ea00e87224 */ /* 0x000fe200078e02e8 */
[----:B------:R-:W-:Y:S01]  /*b270*/  IABS R234, R237 ;  /* 0x000000ed00ea7213 */ /* 0x000fe20000000000 */
[----:B------:R-:W-:-:S02]  /*b280*/  @!P5 IMAD.MOV R227, RZ, RZ, -R227 ;  /* 0x000000ffffe3d224 */ /* 0x000fc400078e0ae3 */
[----:B------:R-:W-:Y:S01]  /*b290*/  @!P2 IMAD.IADD R229, R229, 0x1, -R0 ;  /* 0x00000001e5e5a824 */ /* 0x000fe200078e0a00 */
[C---:B------:R-:W-:Y:S01]  /*b2a0*/  ISETP.GT.U32.AND P2, PT, R0.reuse, R233, PT ;  /* 0x000000e90000720c */ /* 0x040fe20003f44070 */
[----:B------:R-:W-:Y:S01]  /*b2b0*/  @!P3 IMAD.MOV R226, RZ, RZ, -R226 ;  /* 0x000000ffffe2b224 */ /* 0x000fe200078e0ae2 */
[----:B------:R-:W-:Y:S01]  /*b2c0*/  ISETP.GT.U32.AND P5, PT, R0, R232, PT ;  /* 0x000000e80000720c */ /* 0x000fe20003fa4070 */
[----:B------:R-:W-:Y:S01]  /*b2d0*/  @!P4 IMAD.MOV R228, RZ, RZ, -R228 ;  /* 0x000000ffffe4c224 */ /* 0x000fe200078e0ae4 */
[----:B------:R-:W-:Y:S01]  /*b2e0*/  @!P1 IADD3 R230, R230, -R0, RZ ;  /* 0x80000000e6e69210 */ /* 0x000fe20007ffe0ff */
[----:B------:R-:W-:Y:S01]  /*b2f0*/  @!P0 IMAD.MOV R229, RZ, RZ, -R229 ;  /* 0x000000ffffe58224 */ /* 0x000fe200078e0ae5 */
[----:B------:R-:W-:Y:S02]  /*b300*/  ISETP.GE.AND P1, PT, R239, RZ, PT ;  /* 0x000000ffef00720c */ /* 0x000fe40003f26270 */
[C---:B------:R-:W-:Y:S02]  /*b310*/  ISETP.GT.U32.AND P6, PT, R0.reuse, R230, PT ;  /* 0x000000e60000720c */ /* 0x040fe40003fc4070 */
[----:B------:R-:W-:-:S02]  /*b320*/  ISETP.GT.U32.AND P3, PT, R0, R231, PT ;  /* 0x000000e70000720c */ /* 0x000fc40003f64070 */
[----:B------:R-:W-:Y:S01]  /*b330*/  LOP3.LUT R239, R243, 0x1e6, RZ, 0xfc, !PT ;  /* 0x000001e6f3ef7812 */ /* 0x000fe200078efcff */
[--C-:B------:R-:W-:Y:S01]  /*b340*/  @!P2 IMAD.IADD R233, R233, 0x1, -R0.reuse ;  /* 0x00000001e9e9a824 */ /* 0x100fe200078e0a00 */
[----:B------:R-:W-:Y:S01]  /*b350*/  ISETP.GE.AND P4, PT, R236, RZ, PT ;  /* 0x000000ffec00720c */ /* 0x000fe20003f86270 */
[----:B------:R-:W-:Y:S01]  /*b360*/  IMAD.HI.U32 R236, R244, R234, RZ ;  /* 0x000000eaf4ec7227 */ /* 0x000fe200078e00ff */
[----:B------:R-:W-:Y:S02]  /*b370*/  IABS R235, R239 ;  /* 0x000000ef00eb7213 */ /* 0x000fe40000000000 */
[----:B------:R-:W-:Y:S01]  /*b380*/  ISETP.GT.U32.AND P2, PT, R0, R233, PT ;  /* 0x000000e90000720c */ /* 0x000fe20003f44070 */
[----:B------:R-:W-:Y:S01]  /*b390*/  @!P5 IMAD.IADD R232, R232, 0x1, -R0 ;  /* 0x00000001e8e8d824 */ /* 0x000fe200078e0a00 */
[----:B------:R-:W-:Y:S01]  /*b3a0*/  ISETP.GE.AND P5, PT, R237, RZ, PT ;  /* 0x000000ffed00720c */ /* 0x000fe20003fa6270 */
[----:B------:R-:W-:Y:S01]  /*b3b0*/  IMAD.MOV R236, RZ, RZ, -R236 ;  /* 0x000000ffffec7224 */ /* 0x000fe200078e0aec */
[----:B------:R-:W-:Y:S01]  /*b3c0*/  @!P6 IADD3 R230, R230, -R0, RZ ;  /* 0x80000000e6e6e210 */ /* 0x000fe20007ffe0ff */
[----:B------:R-:W-:Y:S01]  /*b3d0*/  IMAD.HI.U32 R237, R244, R235, RZ ;  /* 0x000000ebf4ed7227 */ /* 0x000fe200078e00ff */
[----:B------:R-:W-:-:S02]  /*b3e0*/  ISETP.GE.AND P6, PT, R238, RZ, PT ;  /* 0x000000ffee00720c */ /* 0x000fc40003fc6270 */
[----:B------:R-:W-:Y:S01]  /*b3f0*/  LOP3.LUT R238, R243, 0x1e8, RZ, 0xfc, !PT ;  /* 0x000001e8f3ee7812 */ /* 0x000fe200078efcff */
[----:B------:R-:W-:Y:S01]  /*b400*/  @!P3 IMAD.IADD R231, R231, 0x1, -R0 ;  /* 0x00000001e7e7b824 */ /* 0x000fe200078e0a00 */
[C---:B------:R-:W-:Y:S01]  /*b410*/  ISETP.GT.U32.AND P0, PT, R0.reuse, R232, PT ;  /* 0x000000e80000720c */ /* 0x040fe20003f04070 */
[----:B------:R-:W-:Y:S01]  /*b420*/  IMAD R234, R0, R236, R234 ;  /* 0x000000ec00ea7224 */ /* 0x000fe200078e02ea */
[----:B------:R-:W-:Y:S01]  /*b430*/  IABS R236, R238 ;  /* 0x000000ee00ec7213 */ /* 0x000fe20000000000 */
[----:B------:R-:W-:Y:S01]  /*b440*/  IMAD.MOV R237, RZ, RZ, -R237 ;  /* 0x000000ffffed7224 */ /* 0x000fe200078e0aed */
[----:B------:R-:W-:Y:S01]  /*b450*/  ISETP.GE.AND P3, PT, R240, RZ, PT ;  /* 0x000000fff000720c */ /* 0x000fe20003f66270 */
[----:B------:R-:W-:Y:S01]  /*b460*/  @!P4 IMAD.MOV R231, RZ, RZ, -R231 ;  /* 0x000000ffffe7c224 */ /* 0x000fe200078e0ae7 */
[C---:B------:R-:W-:Y:S01]  /*b470*/  ISETP.GT.U32.AND P4, PT, R0.reuse, R234, PT ;  /* 0x000000ea0000720c */ /* 0x040fe20003f84070 */
[----:B------:R-:W-:Y:S01]  /*b480*/  IMAD R235, R0, R237, R235 ;  /* 0x000000ed00eb7224 */ /* 0x000fe200078e02eb */
[----:B------:R-:W-:Y:S01]  /*b490*/  LOP3.LUT R240, R243, 0x1ea, RZ, 0xfc, !PT ;  /* 0x000001eaf3f07812 */ /* 0x000fe200078efcff */
[----:B------:R-:W-:Y:S01]  /*b4a0*/  @!P2 IMAD.IADD R233, R233, 0x1, -R0 ;  /* 0x00000001e9e9a824 */ /* 0x000fe200078e0a00 */
[----:B------:R-:W-:Y:S01]  /*b4b0*/  @!P1 IADD3 R230, -R230, RZ, RZ ;  /* 0x000000ffe6e69210 */ /* 0x000fe20007ffe1ff */
[----:B------:R-:W-:Y:S01]  /*b4c0*/  IMAD.HI.U32 R237, R244, R236, RZ ;  /* 0x000000ecf4ed7227 */ /* 0x000fe200078e00ff */
[----:B------:R-:W-:-:S02]  /*b4d0*/  ISETP.GT.U32.AND P2, PT, R0, R235, PT ;  /* 0x000000eb0000720c */ /* 0x000fc40003f44070 */
[----:B------:R-:W-:Y:S01]  /*b4e0*/  ISETP.GE.AND P1, PT, R239, RZ, PT ;  /* 0x000000ffef00720c */ /* 0x000fe20003f26270 */
[----:B------:R-:W-:Y:S01]  /*b4f0*/  IMAD.MOV R237, RZ, RZ, -R237 ;  /* 0x000000ffffed7224 */ /* 0x000fe200078e0aed */
[----:B------:R-:W-:Y:S01]  /*b500*/  IABS R239, R242 ;  /* 0x000000f200ef7213 */ /* 0x000fe20000000000 */
[--C-:B------:R-:W-:Y:S01]  /*b510*/  @!P0 IMAD.IADD R232, R232, 0x1, -R0.reuse ;  /* 0x00000001e8e88824 */ /* 0x100fe200078e0a00 */
[----:B------:R-:W-:Y:S01]  /*b520*/  ISETP.GE.AND P0, PT, R238, RZ, PT ;  /* 0x000000ffee00720c */ /* 0x000fe20003f06270 */
[----:B------:R-:W-:Y:S01]  /*b530*/  @!P4 IMAD.IADD R234, R234, 0x1, -R0 ;  /* 0x00000001eaeac824 */ /* 0x000fe200078e0a00 */
[----:B------:R-:W-:Y:S01]  /*b540*/  IABS R238, R241 ;  /* 0x000000f100ee7213 */ /* 0x000fe20000000000 */
[C---:B------:R-:W-:Y:S01]  /*b550*/  IMAD R236, R0.reuse, R237, R236 ;  /* 0x000000ed00ec7224 */ /* 0x040fe200078e02ec */
[----:B------:R-:W-:Y:S01]  /*b560*/  IABS R237, R240 ;  /* 0x000000f000ed7213 */ /* 0x000fe20000000000 */
[----:B------:R-:W-:Y:S01]  /*b570*/  @!P3 IMAD.MOV R233, RZ, RZ, -R233 ;  /* 0x000000ffffe9b224 */ /* 0x000fe200078e0ae9 */
[----:B------:R-:W-:Y:S01]  /*b580*/  ISETP.GT.U32.AND P4, PT, R0, R234, PT ;  /* 0x000000ea0000720c */ /* 0x000fe20003f84070 */
[----:B------:R-:W-:Y:S01]  /*b590*/  @!P2 IMAD.IADD R235, R235, 0x1, -R0 ;  /* 0x00000001ebeba824 */ /* 0x000fe200078e0a00 */
[----:B------:R-:W-:Y:S01]  /*b5a0*/  @!P6 IADD3 R232, -R232, RZ, RZ ;  /* 0x000000ffe8e8e210 */ /* 0x000fe20007ffe1ff */
[----:B------:R-:W-:Y:S01]  /*b5b0*/  IMAD.HI.U32 R245, R244, R237, RZ ;  /* 0x000000edf4f57227 */ /* 0x000fe200078e00ff */
[----:B------:R-:W-:-:S02]  /*b5c0*/  ISETP.GT.U32.AND P6, PT, R0, R236, PT ;  /* 0x000000ec0000720c */ /* 0x000fc40003fc4070 */
[----:B------:R-:W-:Y:S01]  /*b5d0*/  ISETP.GT.U32.AND P2, PT, R0, R235, PT ;  /* 0x000000eb0000720c */ /* 0x000fe20003f44070 */
[----:B------:R-:W-:Y:S01]  /*b5e0*/  IMAD.HI.U32 R246, R244, R239, RZ ;  /* 0x000000eff4f67227 */ /* 0x000fe200078e00ff */
[----:B------:R-:W-:-:S03]  /*b5f0*/  ISETP.GE.AND P3, PT, R240, RZ, PT ;  /* 0x000000fff000720c */ /* 0x000fc60003f66270 */
[----:B------:R-:W-:Y:S02]  /*b600*/  IMAD.MOV R240, RZ, RZ, -R245 ;  /* 0x000000fffff07224 */ /* 0x000fe400078e0af5 */
[----:B------:R-:W-:Y:S01]  /*b610*/  @!P4 IMAD.IADD R234, R234, 0x1, -R0 ;  /* 0x00000001eaeac824 */ /* 0x000fe200078e0a00 */
[----:B------:R-:W-:Y:S01]  /*b620*/  ISETP.GE.AND P4, PT, R241, RZ, PT ;  /* 0x000000fff100720c */ /* 0x000fe20003f86270 */
[----:B------:R-:W-:Y:S02]  /*b630*/  IMAD R237, R0, R240, R237 ;  /* 0x000000f000ed7224 */ /* 0x000fe400078e02ed */
[----:B------:R-:W-:Y:S01]  /*b640*/  @!P6 IADD3 R236, R236, -R0, RZ ;  /* 0x80000000ecece210 */ /* 0x000fe20007ffe0ff */
[----:B------:R-:W-:Y:S01]  /*b650*/  @!P5 IMAD.MOV R234, RZ, RZ, -R234 ;  /* 0x000000ffffead224 */ /* 0x000fe200078e0aea */
[----:B------:R-:W-:Y:S01]  /*b660*/  ISETP.GE.AND P6, PT, R242, RZ, PT ;  /* 0x000000fff200720c */ /* 0x000fe20003fc6270 */
[----:B------:R-:W-:Y:S01]  /*b670*/  @!P2 IMAD.IADD R235, R235, 0x1, -R0 ;  /* 0x00000001ebeba824 */ /* 0x000fe200078e0a00 */
[----:B------:R-:W-:Y:S01]  /*b680*/  ISETP.GT.U32.AND P2, PT, R0, R237, PT ;  /* 0x000000ed0000720c */ /* 0x000fe20003f44070 */
[----:B------:R-:W-:Y:S01]  /*b690*/  IMAD.HI.U32 R245, R244, R238, RZ ;  /* 0x000000eef4f57227 */ /* 0x000fe200078e00ff */
[----:B------:R-:W-:-:S02]  /*b6a0*/  ISETP.GT.U32.AND P5, PT, R0, R236, PT ;  /* 0x000000ec0000720c */ /* 0x000fc40003fa4070 */
[----:B------:R-:W-:Y:S01]  /*b6b0*/  IABS R242, R252 ;  /* 0x000000fc00f27213 */ /* 0x000fe20000000000 */
[----:B------:R-:W-:Y:S02]  /*b6c0*/  IMAD.MOV R240, RZ, RZ, -R245 ;  /* 0x000000fffff07224 */ /* 0x000fe400078e0af5 */
[----:B------:R-:W-:Y:S02]  /*b6d0*/  IMAD.MOV R241, RZ, RZ, -R246 ;  /* 0x000000fffff17224 */ /* 0x000fe400078e0af6 */
[C---:B------:R-:W-:Y:S01]  /*b6e0*/  IMAD R238, R0.reuse, R240, R238 ;  /* 0x000000f000ee7224 */ /* 0x040fe200078e02ee */
[----:B------:R-:W-:Y:S01]  /*b6f0*/  LOP3.LUT R240, R243, 0x1f0, RZ, 0xfc, !PT ;  /* 0x000001f0f3f07812 */ /* 0x000fe200078efcff */
[----:B------:R-:W-:Y:S01]  /*b700*/  IMAD R239, R0, R241, R239 ;  /* 0x000000f100ef7224 */ /* 0x000fe200078e02ef */
[----:B------:R-:W-:Y:S01]  /*b710*/  IABS R241, R247 ;  /* 0x000000f700f17213 */ /* 0x000fe20000000000 */
[--C-:B------:R-:W-:Y:S02]  /*b720*/  @!P2 IMAD.IADD R237, R237, 0x1, -R0.reuse ;  /* 0x00000001ededa824 */ /* 0x100fe400078e0a00 */
[----:B------:R-:W-:Y:S01]  /*b730*/  @!P5 IMAD.IADD R236, R236, 0x1, -R0 ;  /* 0x00000001ececd824 */ /* 0x000fe200078e0a00 */
[----:B------:R-:W-:Y:S01]  /*b740*/  ISETP.GT.U32.AND P5, PT, R0, R238, PT ;  /* 0x000000ee0000720c */ /* 0x000fe20003fa4070 */
[----:B------:R-:W-:Y:S01]  /*b750*/  @!P1 IMAD.MOV R235, RZ, RZ, -R235 ;  /* 0x000000ffffeb9224 */ /* 0x000fe200078e0aeb */
[----:B------:R-:W-:Y:S01]  /*b760*/  ISETP.GE.AND P1, PT, R240, RZ, PT ;  /* 0x000000fff000720c */ /* 0x000fe20003f26270 */
[----:B------:R-:W-:Y:S01]  /*b770*/  @!P0 IMAD.MOV R236, RZ, RZ, -R236 ;  /* 0x000000ffffec8224 */ /* 0x000fe200078e0aec */
[----:B------:R-:W-:Y:S01]  /*b780*/  IABS R240, R240 ;  /* 0x000000f000f07213 */ /* 0x000fe20000000000 */
[----:B------:R-:W-:Y:S01]  /*b790*/  IMAD.HI.U32 R246, R244, R241, RZ ;  /* 0x000000f1f4f67227 */ /* 0x000fe200078e00ff */
[----:B------:R-:W-:-:S02]  /*b7a0*/  ISETP.GT.U32.AND P2, PT, R0, R237, PT ;  /* 0x000000ed0000720c */ /* 0x000fc40003f44070 */
[----:B------:R-:W-:Y:S01]  /*b7b0*/  ISETP.GT.U32.AND P0, PT, R0, R239, PT ;  /* 0x000000ef0000720c */ /* 0x000fe20003f04070 */
[----:B------:R-:W-:Y:S01]  /*b7c0*/  IMAD.HI.U32 R245, R244, R240, RZ ;  /* 0x000000f0f4f57227 */ /* 0x000fe200078e00ff */
[----:B------:R-:W-:-:S03]  /*b7d0*/  IADD3 R246, -R246, RZ, RZ ;  /* 0x000000fff6f67210 */ /* 0x000fc60007ffe1ff */
[----:B------:R-:W-:Y:S02]  /*b7e0*/  IMAD.MOV R245, RZ, RZ, -R245 ;  /* 0x000000fffff57224 */ /* 0x000fe400078e0af5 */
[----:B------:R-:W-:Y:S02]  /*b7f0*/  @!P5 IMAD.IADD R238, R238, 0x1, -R0 ;  /* 0x00000001eeeed824 */ /* 0x000fe400078e0a00 */
[C---:B------:R-:W-:Y:S01]  /*b800*/  IMAD R240, R0.reuse, R245, R240 ;  /* 0x000000f500f07224 */ /* 0x040fe200078e02f0 */
[----:B------:R-:W-:Y:S01]  /*b810*/  IABS R245, R250 ;  /* 0x000000fa00f57213 */ /* 0x000fe20000000000 */
[--C-:B------:R-:W-:Y:S01]  /*b820*/  @!P2 IMAD.IADD R237, R237, 0x1, -R0.reuse ;  /* 0x00000001ededa824 */ /* 0x100fe200078e0a00 */
[----:B------:R-:W-:Y:S01]  /*b830*/  ISETP.GT.U32.AND P5, PT, R0, R238, PT ;  /* 0x000000ee0000720c */ /* 0x000fe20003fa4070 */
[----:B------:R-:W-:Y:S01]  /*b840*/  @!P0 IMAD.IADD R239, R239, 0x1, -R0 ;  /* 0x00000001efef8824 */ /* 0x000fe200078e0a00 */
[----:B------:R-:W-:Y:S01]  /*b850*/  ISETP.GE.AND P2, PT, R247, RZ, PT ;  /* 0x000000fff700720c */ /* 0x000fe20003f46270 */
[----:B------:R-:W-:Y:S01]  /*b860*/  IMAD.HI.U32 R2, R244, R242, RZ ;  /* 0x000000f2f4027227 */ /* 0x000fe200078e00ff */
[----:B------:R-:W-:-:S02]  /*b870*/  IABS R247, R249 ;  /* 0x000000f900f77213 */ /* 0x000fc40000000000 */
[C---:B------:R-:W-:Y:S01]  /*b880*/  ISETP.GT.U32.AND P0, PT, R0.reuse, R239, PT ;  /* 0x000000ef0000720c */ /* 0x040fe20003f04070 */
[----:B------:R-:W-:Y:S01]  /*b890*/  @!P3 IMAD.MOV R237, RZ, RZ, -R237 ;  /* 0x000000ffffedb224 */ /* 0x000fe200078e0aed */
[C---:B------:R-:W-:Y:S01]  /*b8a0*/  ISETP.GT.U32.AND P3, PT, R0.reuse, R240, PT ;  /* 0x000000f00000720c */ /* 0x040fe20003f64070 */
[----:B------:R-:W-:Y:S02]  /*b8b0*/  IMAD.MOV R2, RZ, RZ, -R2 ;  /* 0x000000ffff027224 */ /* 0x000fe400078e0a02 */
[C---:B------:R-:W-:Y:S02]  /*b8c0*/  IMAD R241, R0.reuse, R246, R241 ;  /* 0x000000f600f17224 */ /* 0x040fe400078e02f1 */
[----:B------:R-:W-:Y:S01]  /*b8d0*/  IMAD R242, R0, R2, R242 ;  /* 0x0000000200f27224 */ /* 0x000fe200078e02f2 */
[----:B------:R-:W-:Y:S01]  /*b8e0*/  LOP3.LUT R2, R243, 0x1f8, RZ, 0xfc, !PT ;  /* 0x000001f8f3027812 */ /* 0x000fe200078efcff */
[----:B------:R-:W-:-:S03]  /*b8f0*/  IMAD.HI.U32 R243, R244, R245, RZ ;  /* 0x000000f5f4f37227 */ /* 0x000fc600078e00ff */
[----:B------:R-:W-:Y:S01]  /*b900*/  IABS R246, R2 ;  /* 0x0000000200f67213 */ /* 0x000fe20000000000 */
[--C-:B------:R-:W-:Y:S01]  /*b910*/  @!P5 IMAD.IADD R238, R238, 0x1, -R0.reuse ;  /* 0x00000001eeeed824 */ /* 0x100fe200078e0a00 */
[----:B------:R-:W-:Y:S01]  /*b920*/  ISETP.GT.U32.AND P5, PT, R0, R241, PT ;  /* 0x000000f10000720c */ /* 0x000fe20003fa4070 */
[--C-:B------:R-:W-:Y:S01]  /*b930*/  @!P0 IMAD.IADD R239, R239, 0x1, -R0.reuse ;  /* 0x00000001efef8824 */ /* 0x100fe200078e0a00 */
[----:B------:R-:W-:Y:S01]  /*b940*/  IADD3 R243, -R243, RZ, RZ ;  /* 0x000000fff3f37210 */ /* 0x000fe20007ffe1ff */
[----:B------:R-:W-:Y:S01]  /*b950*/  @!P3 IMAD.IADD R240, R240, 0x1, -R0 ;  /* 0x00000001f0f0b824 */ /* 0x000fe200078e0a00 */
[C---:B------:R-:W-:Y:S01]  /*b960*/  ISETP.GT.U32.AND P0, PT, R0.reuse, R242, PT ;  /* 0x000000f20000720c */ /* 0x040fe20003f04070 */
[----:B------:R-:W-:Y:S02]  /*b970*/  IMAD.MOV.U32 R248, RZ, RZ, R247 ;  /* 0x000000fffff87224 */ /* 0x000fe400078e00f7 */
[C---:B------:R-:W-:Y:S01]  /*b980*/  IMAD R243, R0.reuse, R243, R245 ;  /* 0x000000f300f37224 */ /* 0x040fe200078e02f5 */
[----:B------:R-:W-:Y:S01]  /*b990*/  ISETP.GT.U32.AND P3, PT, R0, R240, PT ;  /* 0x000000f00000720c */ /* 0x000fe20003f64070 */
[----:B------:R-:W-:-:S04]  /*b9a0*/  IMAD.HI.U32 R245, R244, R246, RZ ;  /* 0x000000f6f4f57227 */ /* 0x000fc800078e00ff */
[----:B------:R-:W-:Y:S02]  /*b9b0*/  IMAD.MOV.U32 R247, RZ, RZ, R3 ;  /* 0x000000fffff77224 */ /* 0x000fe400078e0003 */
[----:B------:R-:W-:Y:S02]  /*b9c0*/  IMAD.MOV R245, RZ, RZ, -R245 ;  /* 0x000000fffff57224 */ /* 0x000fe400078e0af5 */
[----:B------:R-:W-:Y:S01]  /*b9d0*/  IMAD.HI.U32 R3, R244, R248, RZ ;  /* 0x000000f8f4037227 */ /* 0x000fe200078e00ff */
[----:B------:R-:W-:-:S03]  /*b9e0*/  @!P0 IADD3 R242, R242, -R0, RZ ;  /* 0x80000000f2f28210 */ /* 0x000fc60007ffe0ff */
[----:B------:R-:W-:Y:S01]  /*b9f0*/  @!P5 IMAD.IADD R241, R241, 0x1, -R0 ;  /* 0x00000001f1f1d824 */ /* 0x000fe200078e0a00 */
[----:B------:R-:W-:Y:S01]  /*ba00*/  ISETP.GT.U32.AND P5, PT, R0, R243, PT ;  /* 0x000000f30000720c */ /* 0x000fe20003fa4070 */
[----:B------:R-:W-:-:S03]  /*ba10*/  IMAD.HI.U32 R251, R244, R247, RZ ;  /* 0x000000f7f4fb7227 */ /* 0x000fc600078e00ff */
[C---:B------:R-:W-:Y:S01]  /*ba20*/  ISETP.GT.U32.AND P0, PT, R0.reuse, R241, PT ;  /* 0x000000f10000720c */ /* 0x040fe20003f04070 */
[C---:B------:R-:W-:Y:S02]  /*ba30*/  IMAD R244, R0.reuse, R245, R246 ;  /* 0x000000f500f47224 */ /* 0x040fe400078e02f6 */
[----:B------:R-:W-:Y:S01]  /*ba40*/  @!P4 IMAD.MOV R238, RZ, RZ, -R238 ;  /* 0x000000ffffeec224 */ /* 0x000fe200078e0aee */
[----:B------:R-:W-:Y:S01]  /*ba50*/  ISETP.GT.U32.AND P4, PT, R0, R242, PT ;  /* 0x000000f20000720c */ /* 0x000fe20003f84070 */
[----:B------:R-:W-:Y:S01]  /*ba60*/  @!P3 IMAD.IADD R240, R240, 0x1, -R0 ;  /* 0x00000001f0f0b824 */ /* 0x000fe200078e0a00 */
[C---:B------:R-:W-:Y:S01]  /*ba70*/  ISETP.GT.U32.AND P3, PT, R0.reuse, R244, PT ;  /* 0x000000f40000720c */ /* 0x040fe20003f64070 */
[----:B------:R-:W-:Y:S02]  /*ba80*/  IMAD.MOV R245, RZ, RZ, -R3 ;  /* 0x000000fffff57224 */ /* 0x000fe400078e0a03 */
[----:B------:R-:W-:Y:S01]  /*ba90*/  IMAD.MOV R246, RZ, RZ, -R251 ;  /* 0x000000fffff67224 */ /* 0x000fe200078e0afb */
[----:B------:R-:W2:Y:S01]  /*baa0*/  LDL.LU R3, [R1+0x4560] ;  /* 0x0045600001037983 */ /* 0x000ea20000300800 */
[----:B------:R-:W-:-:S02]  /*bab0*/  IMAD R245, R0, R245, R248 ;  /* 0x000000f500f57224 */ /* 0x000fc400078e02f8 */
[----:B------:R-:W-:Y:S02]  /*bac0*/  IMAD R246, R0, R246, R247 ;  /* 0x000000f600f67224 */ /* 0x000fe400078e02f7 */
[--C-:B------:R-:W-:Y:S01]  /*bad0*/  @!P5 IMAD.IADD R243, R243, 0x1, -R0.reuse ;  /* 0x00000001f3f3d824 */ /* 0x100fe200078e0a00 */
[----:B------:R-:W-:Y:S01]  /*bae0*/  @!P0 IADD3 R241, R241, -R0, RZ ;  /* 0x80000000f1f18210 */ /* 0x000fe20007ffe0ff */
[--C-:B------:R-:W-:Y:S01]  /*baf0*/  @!P4 IMAD.IADD R242, R242, 0x1, -R0.reuse ;  /* 0x00000001f2f2c824 */ /* 0x100fe200078e0a00 */
[----:B------:R-:W-:Y:S01]  /*bb00*/  ISETP.GT.U32.AND P0, PT, R0, R245, PT ;  /* 0x000000f50000720c */ /* 0x000fe20003f04070 */
[----:B------:R-:W-:Y:S01]  /*bb10*/  @!P3 IMAD.IADD R244, R244, 0x1, -R0 ;  /* 0x00000001f4f4b824 */ /* 0x000fe200078e0a00 */
[C---:B------:R-:W-:Y:S01]  /*bb20*/  ISETP.GT.U32.AND P4, PT, R0.reuse, R246, PT ;  /* 0x000000f60000720c */ /* 0x040fe20003f84070 */
[----:B------:R-:W-:Y:S01]  /*bb30*/  @!P1 IMAD.MOV R240, RZ, RZ, -R240 ;  /* 0x000000fffff09224 */ /* 0x000fe200078e0af0 */
[C---:B------:R-:W-:Y:S01]  /*bb40*/  ISETP.GT.U32.AND P5, PT, R0.reuse, R243, PT ;  /* 0x000000f30000720c */ /* 0x040fe20003fa4070 */
[----:B------:R-:W-:Y:S01]  /*bb50*/  IMAD.MOV.U32 R251, RZ, RZ, c[0x0][0x180] ;  /* 0x00006000fffb7624 */ /* 0x000fe200078e00ff */
[----:B------:R-:W-:Y:S01]  /*bb60*/  ISETP.GT.U32.AND P1, PT, R0, R244, PT ;  /* 0x000000f40000720c */ /* 0x000fe20003f24070 */
[----:B------:R-:W3:Y:S01]  /*bb70*/  LDL.LU R248, [R1+0x455c] ;  /* 0x00455c0001f87983 */ /* 0x000ee20000300800 */
[----:B------:R-:W-:Y:S01]  /*bb80*/  @!P6 IMAD.MOV R239, RZ, RZ, -R239 ;  /* 0x000000ffffefe224 */ /* 0x000fe200078e0aef */
[----:B------:R-:W-:Y:S01]  /*bb90*/  ISETP.GE.AND P6, PT, R252, RZ, PT ;  /* 0x000000fffc00720c */ /* 0x000fe20003fc6270 */
[----:B------:R-:W-:Y:S01]  /*bba0*/  @!P2 IMAD.MOV R241, RZ, RZ, -R241 ;  /* 0x000000fffff1a224 */ /* 0x000fe200078e0af1 */
[----:B------:R-:W-:-:S02]  /*bbb0*/  IADD3 R247, R251, -0x1, RZ ;  /* 0xfffffffffbf77810 */ /* 0x000fc40007ffe0ff */
[--C-:B------:R-:W-:Y:S01]  /*bbc0*/  @!P0 IMAD.IADD R245, R245, 0x1, -R0.reuse ;  /* 0x00000001f5f58824 */ /* 0x100fe200078e0a00 */
[----:B------:R-:W-:Y:S01]  /*bbd0*/  ISETP.GE.AND P0, PT, R2, RZ, PT ;  /* 0x000000ff0200720c */ /* 0x000fe20003f06270 */
[--C-:B------:R-:W-:Y:S01]  /*bbe0*/  @!P4 IMAD.IADD R246, R246, 0x1, -R0.reuse ;  /* 0x00000001f6f6c824 */ /* 0x100fe200078e0a00 */
[----:B------:R-:W4:Y:S01]  /*bbf0*/  LDL.LU R2, [R1+0x18] ;  /* 0x0000180001027983 */ /* 0x000f220000300800 */
[--C-:B------:R-:W-:Y:S01]  /*bc00*/  @!P5 IMAD.IADD R243, R243, 0x1, -R0.reuse ;  /* 0x00000001f3f3d824 */ /* 0x100fe200078e0a00 */
[----:B------:R-:W-:Y:S02]  /*bc10*/  ISETP.GE.AND P5, PT, R250, RZ, PT ;  /* 0x000000fffa00720c */ /* 0x000fe40003fa6270 */
[----:B------:R-:W2:Y:S01]  /*bc20*/  LDL.LU R250, [R1+0x14] ;  /* 0x0000140001fa7983 */ /* 0x000ea20000300800 */
[----:B------:R-:W-:Y:S01]  /*bc30*/  ISETP.GT.U32.AND P4, PT, R0, R245, PT ;  /* 0x000000f50000720c */ /* 0x000fe20003f84070 */
[----:B------:R-:W-:Y:S01]  /*bc40*/  @!P1 IMAD.IADD R244, R244, 0x1, -R0 ;  /* 0x00000001f4f49824 */ /* 0x000fe200078e0a00 */
[----:B------:R-:W-:Y:S01]  /*bc50*/  ISETP.GT.U32.AND P2, PT, R0, R246, PT ;  /* 0x000000f60000720c */ /* 0x000fe20003f44070 */
[----:B------:R-:W2:Y:S01]  /*bc60*/  LDL.LU R251, [R1+0x10] ;  /* 0x0000100001fb7983 */ /* 0x000ea20000300800 */
[----:B------:R-:W-:-:S03]  /*bc70*/  ISETP.GE.U32.AND P3, PT, R247, 0x7fffffc0, PT ;  /* 0x7fffffc0f700780c */ /* 0x000fc60003f66070 */
[----:B------:R-:W2:Y:S04]  /*bc80*/  LDL.LU R252, [R1+0xc] ;  /* 0x00000c0001fc7983 */ /* 0x000ea80000300800 */
[----:B------:R-:W2:Y:S01]  /*bc90*/  LDL.LU R0, [R1+0x30] ;  /* 0x0000300001007983 */ /* 0x000ea20000300800 */
[----:B------:R-:W-:-:S04]  /*bca0*/  MOV R247, c[0x0][0x180] ;  /* 0x0000600000f77a02 */ /* 0x000fc80000000f00 */
[----:B------:R-:W-:-:S04]  /*bcb0*/  IADD3 R247, R247, -0x5, RZ ;  /* 0xfffffffbf7f77810 */ /* 0x000fc80007ffe0ff */
[----:B------:R-:W-:Y:S01]  /*bcc0*/  ISETP.GE.U32.AND P1, PT, R247, 0x7fffffbc, PT ;  /* 0x7fffffbcf700780c */ /* 0x000fe20003f26070 */
[----:B------:R-:W-:Y:S02]  /*bcd0*/  IMAD.MOV.U32 R247, RZ, RZ, c[0x0][0x180] ;  /* 0x00006000fff77624 */ /* 0x000fe400078e00ff */
[----:B------:R-:W-:-:S03]  /*bce0*/  @!P6 IMAD.MOV R242, RZ, RZ, -R242 ;  /* 0x000000fffff2e224 */ /* 0x000fc600078e0af2 */
[----:B------:R-:W-:Y:S01]  /*bcf0*/  IADD3 R247, R247, -0x9, RZ ;  /* 0xfffffff7f7f77810 */ /* 0x000fe20007ffe0ff */
[----:B------:R-:W-:-:S03]  /*bd00*/  @!P0 IMAD.MOV R244, RZ, RZ, -R244 ;  /* 0x000000fffff48224 */ /* 0x000fc600078e0af4 */
[----:B------:R-:W-:Y:S01]  /*bd10*/  ISETP.GE.U32.AND P6, PT, R247, 0x7fffffb8, PT ;  /* 0x7fffffb8f700780c */ /* 0x000fe20003fc6070 */
[----:B------:R-:W-:Y:S01]  /*bd20*/  IMAD.MOV.U32 R247, RZ, RZ, c[0x0][0x180] ;  /* 0x00006000fff77624 */ /* 0x000fe200078e00ff */
[----:B------:R-:W-:Y:S02]  /*bd30*/  @!P5 IADD3 R243, -R243, RZ, RZ ;  /* 0x000000fff3f3d210 */ /* 0x000fe40007ffe1ff */
[----:B------:R-:W-:Y:S02]  /*bd40*/  ISETP.GE.AND P5, PT, R249, RZ, PT ;  /* 0x000000fff900720c */ /* 0x000fe40003fa6270 */
[----:B------:R-:W-:Y:S01]  /*bd50*/  IADD3 R247, R247, -0xd, RZ ;  /* 0xfffffff3f7f77810 */ /* 0x000fe20007ffe0ff */
[----:B------:R-:W3:Y:S01]  /*bd60*/  LDL.LU R249, [R1+0x4558] ;  /* 0x0045580001f97983 */ /* 0x000ee20000300800 */
[----:B--2---:R-:W-:Y:S02]  /*bd70*/  ISETP.GE.AND P0, PT, R0, RZ, PT ;  /* 0x000000ff0000720c */ /* 0x004fe40003f06270 */
[----:B------:R-:W-:-:S05]  /*bd80*/  IABS R0, c[0x0][0x17c] ;  /* 0x00005f0000007a13 */ /* 0x000fca0000000000 */
[--C-:B------:R-:W-:Y:S01]  /*bd90*/  @!P4 IMAD.IADD R245, R245, 0x1, -R0.reuse ;  /* 0x00000001f5f5c824 */ /* 0x100fe200078e0a00 */
[----:B------:R-:W-:Y:S01]  /*bda0*/  ISETP.GE.U32.AND P4, PT, R247, 0x7fffffb4, PT ;  /* 0x7fffffb4f700780c */ /* 0x000fe20003f86070 */
[----:B------:R-:W-:Y:S02]  /*bdb0*/  IMAD.MOV.U32 R247, RZ, RZ, c[0x0][0x180] ;  /* 0x00006000fff77624 */ /* 0x000fe400078e00ff */
[----:B------:R-:W-:-:S03]  /*bdc0*/  @!P2 IMAD.IADD R246, R246, 0x1, -R0 ;  /* 0x00000001f6f6a824 */ /* 0x000fc600078e0a00 */
[----:B------:R-:W-:Y:S01]  /*bdd0*/  IADD3 R0, R247, -0x11, RZ ;  /* 0xffffffeff7007810 */ /* 0x000fe20007ffe0ff */
[----:B------:R-:W-:-:S03]  /*bde0*/  @!P5 IMAD.MOV R245, RZ, RZ, -R245 ;  /* 0x000000fffff5d224 */ /* 0x000fc600078e0af5 */
[----:B------:R-:W-:Y:S02]  /*bdf0*/  ISETP.GE.U32.AND P5, PT, R0, 0x7fffffb0, PT ;  /* 0x7fffffb00000780c */ /* 0x000fe40003fa6070 */
[----:B------:R-:W1:Y:S01]  /*be00*/  S2R R0, SR_TID.X ;  /* 0x0000000000007919 */ /* 0x000e620000002100 */
[----:B------:R-:W-:Y:S01]  /*be10*/  ISETP.NE.AND P2, PT, RZ, c[0x0][0x17c], PT ;  /* 0x00005f00ff007a0c */ /* 0x000fe20003f45270 */
[----:B------:R-:W-:Y:S01]  /*be20*/  @!P0 IMAD.MOV R246, RZ, RZ, -R246 ;  /* 0x000000fffff68224 */ /* 0x000fe200078e0af6 */
[----:B------:R-:W-:-:S04]  /*be30*/  LOP3.LUT R247, RZ, c[0x0][0x17c], RZ, 0x33, !PT ;  /* 0x00005f00fff77a12 */ /* 0x000fc800078e33ff */
[----:B----4-:R-:W-:Y:S02]  /*be40*/  SEL R2, R247, R2, !P2 ;  /* 0x00000002f7027207 */ /* 0x010fe40005000000 */
[----:B-1----:R-:W-:-:S05]  /*be50*/  LOP3.LUT R0, R0, 0x3f, RZ, 0xc0, !PT ;  /* 0x0000003f00007812 */ /* 0x002fca00078ec0ff */
[----:B------:R-:W-:-:S05]  /*be60*/  IMAD R0, R0, c[0x0][0x18c], RZ ;  /* 0x0000630000007a24 */ /* 0x000fca00078e02ff */
[----:B------:R-:W-:-:S05]  /*be70*/  LEA R0, P0, R0, c[0x0][0x168], 0x2 ;  /* 0x00005a0000007a11 */ /* 0x000fca00078010ff */
[----:B------:R1:W-:Y:S04]  /*be80*/  STL [R1+0x4544], R0 ;  /* 0x0045440001007387 */ /* 0x0003e80000100800 */
[----:B-1----:R-:W2:Y:S04]  /*be90*/  LDL.LU R0, [R1+0x4] ;  /* 0x0000040001007983 */ /* 0x002ea80000300800 */
[----:B------:R1:W-:Y:S04]  /*bea0*/  STL [R1+0x18], R2 ;  /* 0x0000180201007387 */ /* 0x0003e80000100800 */
[----:B-1----:R-:W4:Y:S01]  /*beb0*/  LDL.LU R2, [R1+0x4554] ;  /* 0x0045540001027983 */ /* 0x002f220000300800 */
[----:B------:R-:W-:-:S02]  /*bec0*/  SEL R250, R247, R250, !P2 ;  /* 0x000000faf7fa7207 */ /* 0x000fc40005000000 */
[C---:B------:R-:W-:Y:S02]  /*bed0*/  SEL R251, R247.reuse, R251, !P2 ;  /* 0x000000fbf7fb7207 */ /* 0x040fe40005000000 */
[C---:B------:R-:W-:Y:S02]  /*bee0*/  SEL R252, R247.reuse, R252, !P2 ;  /* 0x000000fcf7fc7207 */ /* 0x040fe40005000000 */
[----:B----4-:R-:W-:-:S05]  /*bef0*/  SEL R2, R247, R2, !P2 ;  /* 0x00000002f7027207 */ /* 0x010fca0005000000 */
[----:B------:R1:W-:Y:S04]  /*bf00*/  STL [R1+0x38], R2 ;  /* 0x0000380201007387 */ /* 0x0003e80000100800 */
[----:B-1----:R-:W4:Y:S04]  /*bf10*/  LDL.LU R2, [R1+0x8] ;  /* 0x0000080001027983 */ /* 0x002f280000300800 */
[----:B------:R1:W-:Y:S04]  /*bf20*/  STL [R1+0x14], R250 ;  /* 0x000014fa01007387 */ /* 0x0003e80000100800 */
[----:B-1----:R-:W2:Y:S04]  /*bf30*/  LDL.LU R250, [R1+0x4550] ;  /* 0x0045500001fa7983 */ /* 0x002ea80000300800 */
[----:B------:R1:W-:Y:S04]  /*bf40*/  STL [R1+0x10], R251 ;  /* 0x000010fb01007387 */ /* 0x0003e80000100800 */
[----:B-1----:R-:W3:Y:S04]  /*bf50*/  LDL.LU R251, [R1+0x454c] ;  /* 0x00454c0001fb7983 */ /* 0x002ee80000300800 */
[----:B------:R1:W-:Y:S04]  /*bf60*/  STL [R1+0xc], R252 ;  /* 0x00000cfc01007387 */ /* 0x0003e80000100800 */
[----:B-1----:R-:W3:Y:S01]  /*bf70*/  LDL.LU R252, [R1+0x4548] ;  /* 0x0045480001fc7983 */ /* 0x002ee20000300800 */
[----:B------:R-:W-:-:S02]  /*bf80*/  SEL R122, R247, R122, !P2 ;  /* 0x0000007af77a7207 */ /* 0x000fc40005000000 */
[C---:B------:R-:W-:Y:S02]  /*bf90*/  SEL R123, R247.reuse, R123, !P2 ;  /* 0x0000007bf77b7207 */ /* 0x040fe40005000000 */
[C---:B------:R-:W-:Y:S02]  /*bfa0*/  SEL R124, R247.reuse, R124, !P2 ;  /* 0x0000007cf77c7207 */ /* 0x040fe40005000000 */
[C---:B------:R-:W-:Y:S02]  /*bfb0*/  SEL R125, R247.reuse, R125, !P2 ;  /* 0x0000007df77d7207 */ /* 0x040fe40005000000 */
[C---:B------:R-:W-:Y:S02]  /*bfc0*/  SEL R126, R247.reuse, R126, !P2 ;  /* 0x0000007ef77e7207 */ /* 0x040fe40005000000 */
[C---:B------:R-:W-:Y:S02]  /*bfd0*/  SEL R127, R247.reuse, R127, !P2 ;  /* 0x0000007ff77f7207 */ /* 0x040fe40005000000 */
        /* <DEDUP_REMOVED lines=16> */
[----:B----4-:R-:W-:-:S05]  /*c0e0*/  SEL R2, R247, R2, !P2 ;  /* 0x00000002f7027207 */ /* 0x010fca0005000000 */
[----:B------:R2:W-:Y:S02]  /*c0f0*/  STL [R1+0x8], R2 ;  /* 0x0000080201007387 */ /* 0x0005e40000100800 */
[----:B--2---:R-:W-:-:S05]  /*c100*/  SEL R2, R247, R0, !P2 ;  /* 0x00000000f7027207 */ /* 0x004fca0005000000 */
[----:B------:R1:W-:Y:S02]  /*c110*/  STL [R1+0x4], R2 ;  /* 0x0000040201007387 */ /* 0x0003e40000100800 */
[C---:B-1----:R-:W-:Y:S02]  /*c120*/  SEL R2, R247.reuse, R114, !P2 ;  /* 0x00000072f7027207 */ /* 0x042fe40005000000 */
[----:B---3--:R-:W-:-:S05]  /*c130*/  SEL R0, R247, R252, !P2 ;  /* 0x000000fcf7007207 */ /* 0x008fca0005000000 */
[----:B------:R1:W-:Y:S01]  /*c140*/  STL [R1], R0 ;  /* 0x0000000001007387 */ /* 0x0003e20000100800 */
[C---:B------:R-:W-:Y:S02]  /*c150*/  SEL R252, R247.reuse, R116, !P2 ;  /* 0x00000074f7fc7207 */ /* 0x040fe40005000000 */
[C---:B-1----:R-:W-:Y:S02]  /*c160*/  SEL R0, R247.reuse, R112, !P2 ;  /* 0x00000070f7007207 */ /* 0x042fe40005000000 */
[----:B------:R-:W2:Y:S04]  /*c170*/  LDL.LU R112, [R1+0x18] ;  /* 0x0000180001707983 */ /* 0x000ea80000300800 */
[----:B------:R-:W3:Y:S04]  /*c180*/  LDL.LU R114, [R1+0x14] ;  /* 0x0000140001727983 */ /* 0x000ee80000300800 */
[----:B------:R-:W-:Y:S04]  /*c190*/  STL [R1+0x20], R2 ;  /* 0x0000200201007387 */ /* 0x000fe80000100800 */
[----:B------:R-:W4:Y:S04]  /*c1a0*/  LDL.LU R116, [R1+0x10] ;  /* 0x0000100001747983 */ /* 0x000f280000300800 */
[----:B------:R1:W-:Y:S04]  /*c1b0*/  STL.64 [R1+0x4538], R122 ;  /* 0x0045387a01007387 */ /* 0x0003e80000100a00 */
[----:B-1----:R-:W2:Y:S04]  /*c1c0*/  LDL.LU R122, [R1+0x4] ;  /* 0x00000400017a7983 */ /* 0x002ea80000300800 */
[----:B------:R-:W2:Y:S04]  /*c1d0*/  LDL.LU R123, [R1] ;  /* 0x00000000017b7983 */ /* 0x000ea80000300800 */
[----:B------:R-:W-:Y:S04]  /*c1e0*/  STL.64 [R1+0x4520], R124 ;  /* 0x0045207c01007387 */ /* 0x000fe80000100a00 */
[----:B------:R-:W-:Y:S04]  /*c1f0*/  STL.64 [R1+0x4510], R126 ;  /* 0x0045107e01007387 */ /* 0x000fe80000100a00 */
[----:B------:R-:W-:Y:S04]  /*c200*/  STL.64 [R1+0x4500], R128 ;  /* 0x0045008001007387 */ /* 0x000fe80000100a00 */
[----:B------:R-:W-:Y:S04]  /*c210*/  STL.64 [R1+0x44f0], R130 ;  /* 0x0044f08201007387 */ /* 0x000fe80000100a00 */
[----:B------:R-:W-:Y:S04]  /*c220*/  STL.64 [R1+0x44e0], R132 ;  /* 0x0044e08401007387 */ /* 0x000fe80000100a00 */
[----:B------:R1:W-:Y:S04]  /*c230*/  STL.64 [R1+0x44e8], R134 ;  /* 0x0044e88601007387 */ /* 0x0003e80000100a00 */
[----:B------:R-:W-:Y:S04]  /*c240*/  STL.64 [R1+0x44f8], R136 ;  /* 0x0044f88801007387 */ /* 0x000fe80000100a00 */
[----:B------:R-:W-:Y:S04]  /*c250*/  STL [R1+0x4518], R137 ;  /* 0x0045188901007387 */ /* 0x000fe80000100800 */
[----:B------:R-:W-:Y:S01]  /*c260*/  STL.64 [R1+0x4508], R138 ;  /* 0x0045088a01007387 */ /* 0x000fe20000100a00 */
[----:B-1----:R-:W-:-:S03]  /*c270*/  SEL R134, R247, R167, !P2 ;  /* 0x000000a7f7867207 */ /* 0x002fc60005000000 */
[----:B------:R1:W-:Y:S04]  /*c280*/  STL.64 [R1+0x4528], R140 ;  /* 0x0045288c01007387 */ /* 0x0003e80000100a00 */
[----:B-1----:R-:W2:Y:S04]  /*c290*/  LDL.LU R140, [R1+0xc] ;  /* 0x00000c00018c7983 */ /* 0x002ea80000300800 */
[----:B------:R-:W2:Y:S04]  /*c2a0*/  LDL.LU R141, [R1+0x8] ;  /* 0x00000800018d7983 */ /* 0x000ea80000300800 */
[----:B------:R1:W-:Y:S04]  /*c2b0*/  STL.64 [R1+0x4530], R142 ;  /* 0x0045308e01007387 */ /* 0x0003e80000100a00 */
[----:B------:R-:W2:Y:S04]  /*c2c0*/  LDL.LU R167, [R1+0x48] ;  /* 0x0000480001a77983 */ /* 0x000ea80000300800 */
[----:B------:R-:W1:Y:S01]  /*c2d0*/  S2R R2, SR_TID.X ;  /* 0x0000000000027919 */ /* 0x000e620000002100 */
[----:B------:R-:W-:-:S02]  /*c2e0*/  SEL R132, R247, R157, !P2 ;  /* 0x0000009df7847207 */ /* 0x000fc40005000000 */
[C---:B------:R-:W-:Y:S02]  /*c2f0*/  SEL R137, R247.reuse, R168, !P2 ;  /* 0x000000a8f7897207 */ /* 0x040fe40005000000 */
[----:B------:R-:W-:Y:S01]  /*c300*/  MOV R157, c[0x0][0x180] ;  /* 0x00006000009d7a02 */ /* 0x000fe20000000f00 */
[----:B------:R-:W2:Y:S01]  /*c310*/  LDL.LU R168, [R1+0x4c] ;  /* 0x00004c0001a87983 */ /* 0x000ea20000300800 */
        /* <DEDUP_REMOVED lines=8> */
[----:B------:R-:W-:Y:S02]  /*c3a0*/  SEL R7, R247, R7, !P2 ;  /* 0x00000007f7077207 */ /* 0x000fe40005000000 */
[----:B-1----:R-:W-:-:S02]  /*c3b0*/  LOP3.LUT R2, R2, 0x3f, RZ, 0xc0, !PT ;  /* 0x0000003f02027812 */ /* 0x002fc400078ec0ff */
        /* <DEDUP_REMOVED lines=210> */
[----:B------:R-:W-:Y:S02]  /*d0e0*/  SEL R246, R247, R246, !P2 ;  /* 0x000000f6f7f67207 */ /* 0x000fe40005000000 */
[----:B------:R-:W-:Y:S01]  /*d0f0*/  IADD3 R247, R157, -0x15, RZ ;  /* 0xffffffeb9df77810 */ /* 0x000fe20007ffe0ff */
[----:B--2---:R-:W-:Y:S02]  /*d100*/  IMAD R157, R140, c[0x0][0x190], RZ ;  /* 0x000064008c9d7a24 */ /* 0x004fe400078e02ff */
[----:B------:R-:W2:Y:S01]  /*d110*/  LDL.LU R140, [R1+0x50] ;  /* 0x00005000018c7983 */ /* 0x000ea20000300800 */
[----:B------:R-:W-:Y:S02]  /*d120*/  IMAD R2, R2, c[0x0][0x18c], RZ ;  /* 0x0000630002027a24 */ /* 0x000fe400078e02ff */
[----:B------:R-:W-:Y:S02]  /*d130*/  IMAD R167, R167, c[0x0][0x184], RZ ;  /* 0x00006100a7a77a24 */ /* 0x000fe400078e02ff */
[----:B------:R-:W-:Y:S01]  /*d140*/  IMAD R158, R141, c[0x0][0x190], RZ ;  /* 0x000064008d9e7a24 */ /* 0x000fe200078e02ff */
[----:B------:R-:W-:Y:S01]  /*d150*/  LEA.HI.X.SX32 R2, R2, c[0x0][0x16c], 0x2, P0 ;  /* 0x00005b0002027a11 */ /* 0x000fe200000f16ff */
[----:B------:R-:W2:Y:S01]  /*d160*/  LDL.LU R141, [R1+0x54] ;  /* 0x00005400018d7983 */ /* 0x000ea20000300800 */
[----:B------:R-:W-:Y:S01]  /*d170*/  IMAD R159, R122, c[0x0][0x190], RZ ;  /* 0x000064007a9f7a24 */ /* 0x000fe200078e02ff */
[----:B------:R-:W-:Y:S01]  /*d180*/  LEA R232, P0, R167, c[0x0][0x160], 0x2 ;  /* 0x00005800a7e87a11 */ /* 0x000fe200078010ff */
[----:B------:R-:W-:Y:S01]  /*d190*/  IMAD R160, R123, c[0x0][0x190], RZ ;  /* 0x000064007ba07a24 */ /* 0x000fe200078e02ff */
[----:B------:R-:W2:Y:S04]  /*d1a0*/  LDL.LU R122, [R1+0x20] ;  /* 0x00002000017a7983 */ /* 0x000ea80000300800 */
[----:B------:R-:W2:Y:S01]  /*d1b0*/  LDL.LU R123, [R1+0x38] ;  /* 0x00003800017b7983 */ /* 0x000ea20000300800 */
[----:B------:R-:W-:Y:S01]  /*d1c0*/  LEA.HI.X.SX32 R233, R167, c[0x0][0x164], 0x2, P0 ;  /* 0x00005900a7e97a11 */ /* 0x000fe200000f16ff */
[----:B------:R-:W-:-:S02]  /*d1d0*/  IMAD R167, R0, c[0x0][0x190], RZ ;  /* 0x0000640000a77a24 */ /* 0x000fc400078e02ff */
[----:B------:R-:W2:Y:S01]  /*d1e0*/  LDL.LU R0, [R1+0x4544] ;  /* 0x0045440001007983 */ /* 0x000ea20000300800 */
[----:B------:R-:W-:-:S05]  /*d1f0*/  IMAD R221, R168, c[0x0][0x184], RZ ;  /* 0x00006100a8dd7a24 */ /* 0x000fca00078e02ff */
[----:B------:R-:W-:-:S04]  /*d200*/  LEA R230, P0, R221, c[0x0][0x160], 0x2 ;  /* 0x00005800dde67a11 */ /* 0x000fc800078010ff */
[----:B------:R-:W-:Y:S01]  /*d210*/  LEA.HI.X.SX32 R231, R221, c[0x0][0x164], 0x2, P0 ;  /* 0x00005900dde77a11 */ /* 0x000fe200000f16ff */
[----:B------:R-:W-:Y:S02]  /*d220*/  IMAD R112, R112, c[0x0][0x190], RZ ;  /* 0x0000640070707a24 */ /* 0x000fe400078e02ff */
[----:B------:R-:W-:Y:S02]  /*d230*/  IMAD R168, R113, c[0x0][0x190], RZ ;  /* 0x0000640071a87a24 */ /* 0x000fe400078e02ff */
[----:B---3--:R-:W-:Y:S02]  /*d240*/  IMAD R114, R114, c[0x0][0x190], RZ ;  /* 0x0000640072727a24 */ /* 0x008fe400078e02ff */
[----:B----4-:R-:W-:Y:S02]  /*d250*/  IMAD R116, R116, c[0x0][0x190], RZ ;  /* 0x0000640074747a24 */ /* 0x010fe400078e02ff */
[----:B------:R-:W-:Y:S02]  /*d260*/  IMAD R251, R251, c[0x0][0x190], RZ ;  /* 0x00006400fbfb7a24 */ /* 0x000fe400078e02ff */
[----:B--2---:R-:W-:-:S05]  /*d270*/  IMAD R169, R140, c[0x0][0x184], RZ ;  /* 0x000061008ca97a24 */ /* 0x004fca00078e02ff */
[----:B------:R-:W-:Y:S01]  /*d280*/  LEA R228, P0, R169, c[0x0][0x160], 0x2 ;  /* 0x00005800a9e47a11 */ /* 0x000fe200078010ff */
[----:B------:R-:W-:-:S03]  /*d290*/  IMAD R222, R141, c[0x0][0x184], RZ ;  /* 0x000061008dde7a24 */ /* 0x000fc600078e02ff */
[----:B------:R-:W-:Y:S02]  /*d2a0*/  LEA.HI.X.SX32 R229, R169, c[0x0][0x164], 0x2, P0 ;  /* 0x00005900a9e57a11 */ /* 0x000fe400000f16ff */
[----:B------:R-:W-:Y:S01]  /*d2b0*/  LEA R226, P0, R222, c[0x0][0x160], 0x2 ;  /* 0x00005800dee27a11 */ /* 0x000fe200078010ff */
[----:B------:R-:W-:Y:S02]  /*d2c0*/  IMAD R221, R123, c[0x0][0x190], RZ ;  /* 0x000064007bdd7a24 */ /* 0x000fe400078e02ff */
[----:B------:R-:W-:Y:S01]  /*d2d0*/  IMAD R113, R122, c[0x0][0x190], RZ ;  /* 0x000064007a717a24 */ /* 0x000fe200078e02ff */
[----:B------:R-:W-:Y:S02]  /*d2e0*/  LEA.HI.X.SX32 R227, R222, c[0x0][0x164], 0x2, P0 ;  /* 0x00005900dee37a11 */ /* 0x000fe400000f16ff */
[-C--:B------:R-:W-:Y:S02]  /*d2f0*/  LEA R122, P2, R221, R0.reuse, 0x2 ;  /* 0x00000000dd7a7211 */ /* 0x080fe400078410ff */
[----:B------:R-:W-:-:S02]  /*d300*/  LEA R140, P0, R112, R0, 0x2 ;  /* 0x00000000708c7211 */ /* 0x000fc400078010ff */
[-C--:B------:R-:W-:Y:S01]  /*d310*/  LEA.HI.X.SX32 R123, R221, R2.reuse, 0x2, P2 ;  /* 0x00000002dd7b7211 */ /* 0x080fe200010f16ff */
[----:B------:R-:W-:Y:S01]  /*d320*/  IMAD R169, R252, c[0x0][0x190], RZ ;  /* 0x00006400fca97a24 */ /* 0x000fe200078e02ff */
[----:B------:R-:W-:Y:S01]  /*d330*/  LEA.HI.X.SX32 R141, R112, R2, 0x2, P0 ;  /* 0x00000002708d7211 */ /* 0x000fe200000f16ff */
[----:B------:R-:W-:Y:S01]  /*d340*/  IMAD.MOV.U32 R222, RZ, RZ, R142 ;  /* 0x000000ffffde7224 */ /* 0x000fe200078e008e */
[----:B------:R1:W5:Y:S01]  /*d350*/  LDL.LU R252, [R1+0x4540] ;  /* 0x0045400001fc7983 */ /* 0x0003620000300800 */
[C---:B------:R-:W-:Y:S01]  /*d360*/  LEA R142, P2, R114.reuse, R0, 0x2 ;  /* 0x00000000728e7211 */ /* 0x040fe200078410ff */
[----:B------:R-:W-:Y:S02]  /*d370*/  IMAD.MOV.U32 R221, RZ, RZ, R143 ;  /* 0x000000ffffdd7224 */ /* 0x000fe400078e008f */
[----:B------:R2:W-:Y:S01]  /*d380*/  STL.64 [R1+0xff8], R122 ;  /* 0x000ff87a01007387 */ /* 0x0005e20000100a00 */
[----:B------:R-:W-:-:S03]  /*d390*/  LEA.HI.X.SX32 R143, R114, R2, 0x2, P2 ;  /* 0x00000002728f7211 */ /* 0x000fc600010f16ff */
[----:B--2---:R-:W2:Y:S04]  /*d3a0*/  LDL.LU.64 R122, [R1+0x4538] ;  /* 0x00453800017a7983 */ /* 0x004ea80000300a00 */
[----:B------:R3:W-:Y:S04]  /*d3b0*/  STL.64 [R1+0xbc8], R140 ;  /* 0x000bc88c01007387 */ /* 0x0007e80000100a00 */
[----:B------:R4:W-:Y:S01]  /*d3c0*/  STL.64 [R1+0xd18], R142 ;  /* 0x000d188e01007387 */ /* 0x0009e20000100a00 */
[----:B---3--:R-:W-:-:S04]  /*d3d0*/  LEA R140, P0, R116, R0, 0x2 ;  /* 0x00000000748c7211 */ /* 0x008fc800078010ff */
[----:B------:R-:W-:Y:S02]  /*d3e0*/  LEA.HI.X.SX32 R141, R116, R2, 0x2, P0 ;  /* 0x00000002748d7211 */ /* 0x000fe400000f16ff */
[C---:B----4-:R-:W-:Y:S01]  /*d3f0*/  LEA R142, P2, R157.reuse, R0, 0x2 ;  /* 0x000000009d8e7211 */ /* 0x050fe200078410ff */
[----:B------:R-:W-:Y:S02]  /*d400*/  IMAD.MOV.U32 R116, RZ, RZ, R124 ;  /* 0x000000ffff747224 */ /* 0x000fe400078e007c */
[----:B------:R3:W-:Y:S01]  /*d410*/  STL.64 [R1+0xde0], R140 ;  /* 0x000de08c01007387 */ /* 0x0007e20000100a00 */
[----:B------:R-:W-:Y:S02]  /*d420*/  LEA.HI.X.SX32 R143, R157, R2, 0x2, P2 ;  /* 0x000000029d8f7211 */ /* 0x000fe400010f16ff */
[C---:B------:R-:W-:Y:S01]  /*d430*/  LEA R124, P2, R159.reuse, R0, 0x2 ;  /* 0x000000009f7c7211 */ /* 0x040fe200078410ff */
[----:B------:R-:W-:Y:S02]  /*d440*/  IMAD.MOV.U32 R112, RZ, RZ, R126 ;  /* 0x000000ffff707224 */ /* 0x000fe400078e007e */
[----:B------:R-:W-:Y:S01]  /*d450*/  IMAD.MOV.U32 R157, RZ, RZ, R125 ;  /* 0x000000ffff9d7224 */ /* 0x000fe200078e007d */
[----:B------:R-:W-:-:S02]  /*d460*/  LEA.HI.X.SX32 R125, R159, R2, 0x2, P2 ;  /* 0x000000029f7d7211 */ /* 0x000fc400010f16ff */
[CC--:B---3--:R-:W-:Y:S01]  /*d470*/  LEA R140, P0, R158.reuse, R0.reuse, 0x2 ;  /* 0x000000009e8c7211 */ /* 0x0c8fe200078010ff */
[----:B------:R-:W-:Y:S01]  /*d480*/  IMAD.MOV.U32 R114, RZ, RZ, R136 ;  /* 0x000000ffff727224 */ /* 0x000fe200078e0088 */
[----:B------:R-:W-:Y:S02]  /*d490*/  LEA R136, P2, R251, R0, 0x2 ;  /* 0x00000000fb887211 */ /* 0x000fe400078410ff */
[----:B------:R-:W-:Y:S02]  /*d4a0*/  LEA.HI.X.SX32 R141, R158, R2, 0x2, P0 ;  /* 0x000000029e8d7211 */ /* 0x000fe400000f16ff */
[C---:B------:R-:W-:Y:S01]  /*d4b0*/  LEA R126, P0, R160.reuse, R0, 0x2 ;  /* 0x00000000a07e7211 */ /* 0x040fe200078010ff */
[----:B------:R3:W-:Y:S01]  /*d4c0*/  STL.64 [R1+0xe60], R142 ;  /* 0x000e608e01007387 */ /* 0x0007e20000100a00 */
[----:B------:R-:W-:Y:S01]  /*d4d0*/  IMAD.MOV.U32 R158, RZ, RZ, R127 ;  /* 0x000000ffff9e7224 */ /* 0x000fe200078e007f */
[----:B------:R-:W-:Y:S02]  /*d4e0*/  MOV R159, R137 ;  /* 0x00000089009f7202 */ /* 0x000fe40000000f00 */
[----:B------:R-:W-:-:S02]  /*d4f0*/  LEA.HI.X.SX32 R127, R160, R2, 0x2, P0 ;  /* 0x00000002a07f7211 */ /* 0x000fc400000f16ff */
[----:B------:R-:W-:Y:S01]  /*d500*/  LEA.HI.X.SX32 R137, R251, R2, 0x2, P2 ;  /* 0x00000002fb897211 */ /* 0x000fe200010f16ff */
[----:B---3--:R-:W3:Y:S04]  /*d510*/  LDL.LU.64 R142, [R1+0x4530] ;  /* 0x00453000018e7983 */ /* 0x008ee80000300a00 */
[----:B------:R4:W-:Y:S04]  /*d520*/  STL.64 [R1+0xc50], R140 ;  /* 0x000c508c01007387 */ /* 0x0009e80000100a00 */
[----:B----4-:R-:W4:Y:S04]  /*d530*/  LDL.LU.64 R140, [R1+0x4528] ;  /* 0x00452800018c7983 */ /* 0x010f280000300a00 */
[----:B------:R1:W-:Y:S04]  /*d540*/  STL.64 [R1+0xdb0], R124 ;  /* 0x000db07c01007387 */ /* 0x0003e80000100a00 */
[----:B-1----:R-:W2:Y:S04]  /*d550*/  LDL.LU.64 R124, [R1+0x4520] ;  /* 0x00452000017c7983 */ /* 0x002ea80000300a00 */
[----:B------:R-:W-:Y:S04]  /*d560*/  STL.64 [R1+0xdd0], R126 ;  /* 0x000dd07e01007387 */ /* 0x000fe80000100a00 */
[----:B------:R1:W-:Y:S04]  /*d570*/  STL.64 [R1+0xe50], R136 ;  /* 0x000e508801007387 */ /* 0x0003e80000100a00 */
[----:B-1----:R-:W2:Y:S01]  /*d580*/  LDL.LU R137, [R1+0x4518] ;  /* 0x0045180001897983 */ /* 0x002ea20000300800 */
[----:B------:R-:W-:-:S02]  /*d590*/  IMAD R250, R250, c[0x0][0x190], RZ ;  /* 0x00006400fafa7a24 */ /* 0x000fc400078e02ff */
[----:B------:R-:W-:-:S03]  /*d5a0*/  IMAD R249, R249, c[0x0][0x190], RZ ;  /* 0x00006400f9f97a24 */ /* 0x000fc600078e02ff */
[-C--:B------:R-:W-:Y:S01]  /*d5b0*/  LEA R126, P0, R250, R0.reuse, 0x2 ;  /* 0x00000000fa7e7211 */ /* 0x080fe200078010ff */
[----:B------:R-:W-:Y:S01]  /*d5c0*/  IMAD R248, R248, c[0x0][0x190], RZ ;  /* 0x00006400f8f87a24 */ /* 0x000fe200078e02ff */
[----:B------:R-:W-:Y:S02]  /*d5d0*/  LEA R136, P2, R249, R0, 0x2 ;  /* 0x00000000f9887211 */ /* 0x000fe400078410ff */
[----:B------:R-:W-:-:S03]  /*d5e0*/  LEA.HI.X.SX32 R127, R250, R2, 0x2, P0 ;  /* 0x00000002fa7f7211 */ /* 0x000fc600000f16ff */
[----:B------:R-:W-:Y:S02]  /*d5f0*/  IMAD.MOV.U32 R250, RZ, RZ, R136 ;  /* 0x000000fffffa7224 */ /* 0x000fe400078e0088 */
[----:B------:R1:W-:Y:S01]  /*d600*/  STL.64 [R1+0xc28], R126 ;  /* 0x000c287e01007387 */ /* 0x0003e20000100a00 */
[----:B------:R-:W-:Y:S02]  /*d610*/  IMAD R3, R3, c[0x0][0x190], RZ ;  /* 0x0000640003037a24 */ /* 0x000fe400078e02ff */
[----:B------:R-:W-:Y:S01]  /*d620*/  IMAD R4, R4, c[0x0][0x190], RZ ;  /* 0x0000640004047a24 */ /* 0x000fe200078e02ff */
[----:B-1----:R-:W3:Y:S04]  /*d630*/  LDL.LU.64 R126, [R1+0x4510] ;  /* 0x00451000017e7983 */ /* 0x002ee80000300a00 */
[----:B------:R1:W-:Y:S02]  /*d640*/  STL [R1+0xda0], R136 ;  /* 0x000da08801007387 */ /* 0x0003e40000100800 */
[----:B-1----:R-:W-:Y:S01]  /*d650*/  LEA R136, P0, R248, R0, 0x2 ;  /* 0x00000000f8887211 */ /* 0x002fe200078010ff */
[----:B------:R-:W-:-:S02]  /*d660*/  IMAD.MOV.U32 R160, RZ, RZ, R139 ;  /* 0x000000ffffa07224 */ /* 0x000fc400078e008b */
[----:B------:R-:W-:Y:S02]  /*d670*/  IMAD R5, R5, c[0x0][0x190], RZ ;  /* 0x0000640005057a24 */ /* 0x000fe400078e02ff */
[----:B------:R-:W-:Y:S02]  /*d680*/  IMAD R6, R6, c[0x0][0x190], RZ ;  /* 0x0000640006067a24 */ /* 0x000fe400078e02ff */
[----:B------:R-:W-:Y:S02]  /*d690*/  IMAD.MOV.U32 R250, RZ, RZ, R159 ;  /* 0x000000fffffa7224 */ /* 0x000fe400078e009f */
[----:B------:R-:W-:Y:S02]  /*d6a0*/  IMAD R7, R7, c[0x0][0x190], RZ ;  /* 0x0000640007077a24 */ /* 0x000fe400078e02ff */
[----:B------:R-:W-:Y:S02]  /*d6b0*/  IMAD.MOV.U32 R159, RZ, RZ, R157 ;  /* 0x000000ffff9f7224 */ /* 0x000fe400078e009d */
[----:B------:R-:W-:-:S02]  /*d6c0*/  IMAD.MOV.U32 R157, RZ, RZ, R129 ;  /* 0x000000ffff9d7224 */ /* 0x000fc400078e0081 */
[----:B------:R-:W-:Y:S02]  /*d6d0*/  IMAD R8, R8, c[0x0][0x190], RZ ;  /* 0x0000640008087a24 */ /* 0x000fe400078e02ff */
[----:B------:R-:W-:Y:S02]  /*d6e0*/  IMAD R9, R9, c[0x0][0x190], RZ ;  /* 0x0000640009097a24 */ /* 0x000fe400078e02ff */
[----:B------:R-:W-:Y:S02]  /*d6f0*/  IMAD R10, R10, c[0x0][0x190], RZ ;  /* 0x000064000a0a7a24 */ /* 0x000fe400078e02ff */
[----:B------:R-:W-:Y:S02]  /*d700*/  IMAD R11, R11, c[0x0][0x190], RZ ;  /* 0x000064000b0b7a24 */ /* 0x000fe400078e02ff */
[----:B------:R-:W-:Y:S02]  /*d710*/  IMAD R12, R12, c[0x0][0x190], RZ ;  /* 0x000064000c0c7a24 */ /* 0x000fe400078e02ff */
[----:B------:R-:W-:-:S02]  /*d720*/  IMAD R13, R13, c[0x0][0x190], RZ ;  /* 0x000064000d0d7a24 */ /* 0x000fc400078e02ff */
        /* <DEDUP_REMOVED lines=27> */
[----:B--2---:R-:W-:Y:S01]  /*d8e0*/  IMAD.MOV.U32 R251, RZ, RZ, R137 ;  /* 0x000000fffffb7224 */ /* 0x004fe200078e0089 */
[-C--:B------:R-:W-:Y:S02]  /*d8f0*/  LEA.HI.X.SX32 R251, R249, R2.reuse, 0x2, P2 ;  /* 0x00000002f9fb7211 */ /* 0x080fe400010f16ff */
[----:B------:R-:W-:-:S03]  /*d900*/  LEA.HI.X.SX32 R137, R248, R2, 0x2, P0 ;  /* 0x00000002f8897211 */ /* 0x000fc600000f16ff */
[----:B------:R1:W-:Y:S04]  /*d910*/  STL [R1+0xda4], R251 ;  /* 0x000da4fb01007387 */ /* 0x0003e80000100800 */
[----:B------:R2:W-:Y:S01]  /*d920*/  STL.64 [R1+0xe28], R136 ;  /* 0x000e288801007387 */ /* 0x0005e20000100a00 */
[----:B-1----:R-:W-:Y:S02]  /*d930*/  IMAD.MOV.U32 R251, RZ, RZ, R158 ;  /* 0x000000fffffb7224 */ /* 0x002fe400078e009e */
[----:B------:R-:W-:Y:S01]  /*d940*/  IMAD.MOV.U32 R158, RZ, RZ, R138 ;  /* 0x000000ffff9e7224 */ /* 0x000fe200078e008a */
[-C--:B------:R-:W-:Y:S02]  /*d950*/  LEA R138, P2, R3, R0.reuse, 0x2 ;  /* 0x00000000038a7211 */ /* 0x080fe400078410ff */
[----:B--2---:R-:W-:-:S02]  /*d960*/  LEA R136, P0, R4, R0, 0x2 ;  /* 0x0000000004887211 */ /* 0x004fc400078010ff */
[-C--:B------:R-:W-:Y:S02]  /*d970*/  LEA.HI.X.SX32 R139, R3, R2.reuse, 0x2, P2 ;  /* 0x00000002038b7211 */ /* 0x080fe400010f16ff */
[----:B------:R-:W-:Y:S02]  /*d980*/  LEA.HI.X.SX32 R137, R4, R2, 0x2, P0 ;  /* 0x0000000204897211 */ /* 0x000fe400000f16ff */
[----:B------:R-:W-:Y:S01]  /*d990*/  MOV R249, R116 ;  /* 0x0000007400f97202 */ /* 0x000fe20000000f00 */
[----:B------:R1:W-:Y:S01]  /*d9a0*/  STL.64 [R1+0xea0], R138 ;  /* 0x000ea08a01007387 */ /* 0x0003e20000100a00 */
[----:B------:R-:W-:Y:S01]  /*d9b0*/  IMAD.MOV.U32 R116, RZ, RZ, R128 ;  /* 0x000000ffff747224 */ /* 0x000fe200078e0080 */
[----:B------:R-:W-:-:S04]  /*d9c0*/  LEA R128, P2, R5, R0, 0x2 ;  /* 0x0000000005807211 */ /* 0x000fc800078410ff */
[----:B------:R-:W-:Y:S01]  /*d9d0*/  LEA.HI.X.SX32 R129, R5, R2, 0x2, P2 ;  /* 0x0000000205817211 */ /* 0x000fe200010f16ff */
[----:B-1----:R-:W2:Y:S04]  /*d9e0*/  LDL.LU.64 R138, [R1+0x4508] ;  /* 0x00450800018a7983 */ /* 0x002ea80000300a00 */
[----:B------:R1:W-:Y:S01]  /*d9f0*/  STL.64 [R1+0xc00], R136 ;  /* 0x000c008801007387 */ /* 0x0003e20000100a00 */
[----:B------:R-:W-:-:S03]  /*da00*/  LEA R4, P2, R7, R0, 0x2 ;  /* 0x0000000007047211 */ /* 0x000fc600078410ff */
[----:B------:R3:W-:Y:S01]  /*da10*/  STL.64 [R1+0xd90], R128 ;  /* 0x000d908001007387 */ /* 0x0007e20000100a00 */
[----:B-1----:R-:W-:-:S04]  /*da20*/  LEA R136, P0, R6, R0, 0x2 ;  /* 0x0000000006887211 */ /* 0x002fc800078010ff */
[-C--:B------:R-:W-:Y:S01]  /*da30*/  LEA.HI.X.SX32 R137, R6, R2.reuse, 0x2, P0 ;  /* 0x0000000206897211 */ /* 0x080fe200000f16ff */
[----:B---3--:R-:W3:Y:S01]  /*da40*/  LDL.LU.64 R128, [R1+0x4500] ;  /* 0x0045000001807983 */ /* 0x008ee20000300a00 */
[----:B------:R-:W-:Y:S01]  /*da50*/  LEA.HI.X.SX32 R5, R7, R2, 0x2, P2 ;  /* 0x0000000207057211 */ /* 0x000fe200010f16ff */
[----:B------:R-:W-:Y:S02]  /*da60*/  IMAD.MOV.U32 R6, RZ, RZ, R130 ;  /* 0x000000ffff067224 */ /* 0x000fe400078e0082 */
[----:B------:R1:W-:Y:S01]  /*da70*/  STL.64 [R1+0xe18], R136 ;  /* 0x000e188801007387 */ /* 0x0003e20000100a00 */
[-C--:B------:R-:W-:Y:S01]  /*da80*/  LEA R130, P2, R9, R0.reuse, 0x2 ;  /* 0x0000000009827211 */ /* 0x080fe200078410ff */
[----:B------:R-:W-:Y:S02]  /*da90*/  IMAD.MOV.U32 R248, RZ, RZ, R134 ;  /* 0x000000fffff87224 */ /* 0x000fe400078e0086 */
[----:B------:R4:W-:Y:S01]  /*daa0*/  STL.64 [R1+0xe98], R4 ;  /* 0x000e980401007387 */ /* 0x0009e20000100a00 */
[----:B-1----:R-:W-:-:S04]  /*dab0*/  LEA R136, P0, R8, R0, 0x2 ;  /* 0x0000000008887211 */ /* 0x002fc800078010ff */
[----:B------:R-:W-:Y:S01]  /*dac0*/  LEA.HI.X.SX32 R137, R8, R2, 0x2, P0 ;  /* 0x0000000208897211 */ /* 0x000fe200000f16ff */
[----:B----4-:R-:W-:Y:S01]  /*dad0*/  IMAD.MOV.U32 R4, RZ, RZ, R131 ;  /* 0x000000ffff047224 */ /* 0x010fe200078e0083 */
[C---:B------:R-:W-:Y:S02]  /*dae0*/  LEA R134, P0, R10.reuse, R0, 0x2 ;  /* 0x000000000a867211 */ /* 0x040fe400078010ff */
[----:B------:R-:W-:Y:S01]  /*daf0*/  LEA.HI.X.SX32 R131, R9, R2, 0x2, P2 ;  /* 0x0000000209837211 */ /* 0x000fe200010f16ff */
[----:B------:R1:W-:Y:S01]  /*db00*/  STL.64 [R1+0xbd8], R136 ;  /* 0x000bd88801007387 */ /* 0x0003e20000100a00 */
[----:B------:R-:W-:Y:S01]  /*db10*/  IMAD.MOV.U32 R9, RZ, RZ, R135 ;  /* 0x000000ffff097224 */ /* 0x000fe200078e0087 */
[----:B------:R-:W-:Y:S01]  /*db20*/  MOV R3, R249 ;  /* 0x000000f900037202 */ /* 0x000fe20000000f00 */
[----:B------:R-:W-:Y:S01]  /*db30*/  IMAD.MOV.U32 R5, RZ, RZ, R132 ;  /* 0x000000ffff057224 */ /* 0x000fe200078e0084 */
[----:B------:R-:W-:Y:S01]  /*db40*/  LEA R132, P2, R11, R0, 0x2 ;  /* 0x000000000b847211 */ /* 0x000fe200078410ff */
[----:B------:R-:W-:Y:S01]  /*db50*/  IMAD.MOV.U32 R249, RZ, RZ, R250 ;  /* 0x000000fffff97224 */ /* 0x000fe200078e00fa */
[----:B------:R-:W-:Y:S01]  /*db60*/  LEA.HI.X.SX32 R9, R10, R2, 0x2, P0 ;  /* 0x000000020a097211 */ /* 0x000fe200000f16ff */
[----:B------:R-:W-:Y:S01]  /*db70*/  IMAD.MOV.U32 R8, RZ, RZ, R134 ;  /* 0x000000ffff087224 */ /* 0x000fe200078e0086 */
[----:B------:R-:W-:Y:S01]  /*db80*/  LEA R8, P0, R12, R0, 0x2 ;  /* 0x000000000c087211 */ /* 0x000fe200078010ff */
[----:B------:R-:W-:Y:S01]  /*db90*/  IMAD.MOV.U32 R250, RZ, RZ, R157 ;  /* 0x000000fffffa7224 */ /* 0x000fe200078e009d */
[----:B-1----:R-:W4:Y:S01]  /*dba0*/  LDL.LU.64 R136, [R1+0x44f8] ;  /* 0x0044f80001887983 */ /* 0x002f220000300a00 */
[----:B------:R-:W-:-:S03]  /*dbb0*/  MOV R157, R133 ;  /* 0x00000085009d7202 */ /* 0x000fc60000000f00 */
[----:B------:R1:W-:Y:S01]  /*dbc0*/  STL.64 [R1+0xd80], R130 ;  /* 0x000d808201007387 */ /* 0x0003e20000100a00 */
[----:B------:R-:W-:Y:S02]  /*dbd0*/  LEA.HI.X.SX32 R133, R11, R2, 0x2, P2 ;  /* 0x000000020b857211 */ /* 0x000fe400010f16ff */
[C---:B------:R-:W-:Y:S01]  /*dbe0*/  LEA R10, P2, R13.reuse, R0, 0x2 ;  /* 0x000000000d0a7211 */ /* 0x040fe200078410ff */
[----:B-1----:R-:W2:Y:S04]  /*dbf0*/  LDL.LU.64 R130, [R1+0x44f0] ;  /* 0x0044f00001827983 */ /* 0x002ea80000300a00 */
[----:B------:R1:W-:Y:S01]  /*dc00*/  STL [R1+0xe10], R134 ;  /* 0x000e108601007387 */ /* 0x0003e20000100800 */
[----:B------:R-:W-:-:S03]  /*dc10*/  LEA.HI.X.SX32 R11, R13, R2, 0x2, P2 ;  /* 0x000000020d0b7211 */ /* 0x000fc600010f16ff */
[----:B-1----:R-:W2:Y:S04]  /*dc20*/  LDL.LU.64 R134, [R1+0x44e8] ;  /* 0x0044e80001867983 */ /* 0x002ea80000300a00 */
[----:B------:R1:W-:Y:S04]  /*dc30*/  STL [R1+0xe14], R9 ;  /* 0x000e140901007387 */ /* 0x0003e80000100800 */
[----:B------:R1:W-:Y:S02]  /*dc40*/  STL.64 [R1+0xe90], R132 ;  /* 0x000e908401007387 */ /* 0x0003e40000100a00 */
[----:B-1----:R-:W-:-:S02]  /*dc50*/  LEA.HI.X.SX32 R9, R12, R2, 0x2, P0 ;  /* 0x000000020c097211 */ /* 0x002fc400000f16ff */
[----:B------:R-:W2:Y:S04]  /*dc60*/  LDL.LU.64 R132, [R1+0x44e0] ;  /* 0x0044e00001847983 */ /* 0x000ea80000300a00 */
[----:B------:R1:W-:Y:S04]  /*dc70*/  STL.64 [R1+0x288], R8 ;  /* 0x0002880801007387 */ /* 0x0003e80000100a00 */
[----:B------:R1:W-:Y:S02]  /*dc80*/  STL.64 [R1+0xd70], R10 ;  /* 0x000d700a01007387 */ /* 0x0003e40000100a00 */
[----:B-1----:R-:W-:-:S02]  /*dc90*/  LEA R8, P0, R14, R0, 0x2 ;  /* 0x000000000e087211 */ /* 0x002fc400078010ff */
[C---:B------:R-:W-:Y:S02]  /*dca0*/  LEA R10, P2, R15.reuse, R0, 0x2 ;  /* 0x000000000f0a7211 */ /* 0x040fe400078410ff */
[-C--:B------:R-:W-:Y:S02]  /*dcb0*/  LEA.HI.X.SX32 R9, R14, R2.reuse, 0x2, P0 ;  /* 0x000000020e097211 */ /* 0x080fe400000f16ff */
[----:B------:R-:W-:-:S03]  /*dcc0*/  LEA.HI.X.SX32 R11, R15, R2, 0x2, P2 ;  /* 0x000000020f0b7211 */ /* 0x000fc600010f16ff */
[----:B------:R1:W-:Y:S04]  /*dcd0*/  STL.64 [R1+0xe08], R8 ;  /* 0x000e080801007387 */ /* 0x0003e80000100a00 */
[----:B------:R1:W-:Y:S02]  /*dce0*/  STL.64 [R1+0xe88], R10 ;  /* 0x000e880a01007387 */ /* 0x0003e40000100a00 */
[CC--:B-1----:R-:W-:Y:S02]  /*dcf0*/  LEA R8, P0, R16.reuse, R0.reuse, 0x2 ;  /* 0x0000000010087211 */ /* 0x0c2fe400078010ff */
[----:B------:R-:W-:Y:S02]  /*dd00*/  LEA R10, P2, R17, R0, 0x2 ;  /* 0x00000000110a7211 */ /* 0x000fe400078410ff */
[----:B------:R-:W-:-:S02]  /*dd10*/  LEA.HI.X.SX32 R9, R16, R2, 0x2, P0 ;  /* 0x0000000210097211 */ /* 0x000fc400000f16ff */
        /* <DEDUP_REMOVED lines=44> */
[----:B------:R3:W-:Y:S01]  /*dfe0*/  STL.64 [R1+0xe68], R10 ;  /* 0x000e680a01007387 */ /* 0x0007e20000100a00 */
[CC--:B-1----:R-:W-:Y:S02]  /*dff0*/  LEA R8, P0, R32.reuse, R0.reuse, 0x2 ;  /* 0x0000000020087211 */ /* 0x0c2fe400078010ff */
[C---:B---3--:R-:W-:Y:S02]  /*e000*/  LEA R10, P2, R33.reuse, R0, 0x2 ;  /* 0x00000000210a7211 */ /* 0x048fe400078410ff */
[-C--:B------:R-:W-:Y:S02]  /*e010*/  LEA.HI.X.SX32 R9, R32, R2.reuse, 0x2, P0 ;  /* 0x0000000220097211 */ /* 0x080fe400000f16ff */
        /* <DEDUP_REMOVED lines=16> */
[----:B---3--:R-:W-:Y:S02]  /*e120*/  LEA R10, P2, R39, R0, 0x2 ;  /* 0x00000000270a7211 */ /* 0x008fe400078410ff */
[-C--:B------:R-:W-:Y:S01]  /*e130*/  LEA.HI.X.SX32 R9, R38, R2.reuse, 0x2, P0 ;  /* 0x0000000226097211 */ /* 0x080fe200000f16ff */
[----:B------:R-:W-:Y:S01]  /*e140*/  IMAD R41, R41, c[0x0][0x190], RZ ;  /* 0x0000640029297a24 */ /* 0x000fe200078e02ff */
[----:B------:R-:W-:-:S03]  /*e150*/  LEA.HI.X.SX32 R11, R39, R2, 0x2, P2 ;  /* 0x00000002270b7211 */ /* 0x000fc600010f16ff */
[----:B------:R1:W-:Y:S01]  /*e160*/  STL.64 [R1+0xdc8], R8 ;  /* 0x000dc80801007387 */ /* 0x0003e20000100a00 */
[----:B------:R-:W-:-:S03]  /*e170*/  IMAD R42, R42, c[0x0][0x190], RZ ;  /* 0x000064002a2a7a24 */ /* 0x000fc600078e02ff */
        /* <DEDUP_REMOVED lines=74> */
[C---:B---3--:R-:W-:Y:S02]  /*e620*/  LEA R10, P2, R59.reuse, R0, 0x2 ;  /* 0x000000003b0a7211 */ /* 0x048fe400078410ff */
[-C--:B------:R-:W-:Y:S02]  /*e630*/  LEA.HI.X.SX32 R9, R58, R2.reuse, 0x2, P0 ;  /* 0x000000023a097211 */ /* 0x080fe400000f16ff */
[----:B------:R-:W-:Y:S01]  /*e640*/  LEA.HI.X.SX32 R11, R59, R2, 0x2, P2 ;  /* 0x000000023b0b7211 */ /* 0x000fe200010f16ff */
[----:B------:R-:W-:Y:S02]  /*e650*/  IMAD R61, R61, c[0x0][0x190], RZ ;  /* 0x000064003d3d7a24 */ /* 0x000fe400078e02ff */
[----:B------:R1:W-:Y:S01]  /*e660*/  STL.64 [R1+0xd88], R8 ;  /* 0x000d880801007387 */ /* 0x0003e20000100a00 */
[----:B------:R-:W-:-:S03]  /*e670*/  IMAD R62, R62, c[0x0][0x190], RZ ;  /* 0x000064003e3e7a24 */ /* 0x000fc600078e02ff */
[----:B------:R3:W-:Y:S01]  /*e680*/  STL.64 [R1+0xff0], R10 ;  /* 0x000ff00a01007387 */ /* 0x0007e20000100a00 */
[----:B-1----:R-:W-:Y:S01]  /*e690*/  LEA R8, P0, R60, R0, 0x2 ;  /* 0x000000003c087211 */ /* 0x002fe200078010ff */
[----:B---3--:R-:W-:-:S03]  /*e6a0*/  IMAD.MOV.U32 R10, RZ, RZ, R6 ;  /* 0x000000ffff0a7224 */ /* 0x008fc600078e0006 */
[----:B------:R-:W-:Y:S02]  /*e6b0*/  LEA.HI.X.SX32 R9, R60, R2, 0x2, P0 ;  /* 0x000000023c097211 */ /* 0x000fe400000f16ff */
[----:B------:R-:W-:Y:S01]  /*e6c0*/  LEA R6, P2, R61, R0, 0x2 ;  /* 0x000000003d067211 */ /* 0x000fe200078410ff */
[----:B------:R-:W-:Y:S02]  /*e6d0*/  IMAD R63, R63, c[0x0][0x190], RZ ;  /* 0x000064003f3f7a24 */ /* 0x000fe400078e02ff */
[----:B------:R1:W-:Y:S01]  /*e6e0*/  STL.64 [R1+0x458], R8 ;  /* 0x0004580801007387 */ /* 0x0003e20000100a00 */
[----:B------:R-:W-:Y:S01]  /*e6f0*/  LEA.HI.X.SX32 R7, R61, R2, 0x2, P2 ;  /* 0x000000023d077211 */ /* 0x000fe200010f16ff */
[----:B------:R-:W-:-:S04]  /*e700*/  IMAD R64, R64, c[0x0][0x190], RZ ;  /* 0x0000640040407a24 */ /* 0x000fc800078e02ff */
[----:B------:R3:W-:Y:S01]  /*e710*/  STL.64 [R1+0xbd0], R6 ;  /* 0x000bd00601007387 */ /* 0x0007e20000100a00 */
[----:B-1----:R-:W-:-:S04]  /*e720*/  LEA R8, P0, R62, R0, 0x2 ;  /* 0x000000003e087211 */ /* 0x002fc800078010ff */
[----:B------:R-:W-:Y:S02]  /*e730*/  LEA.HI.X.SX32 R9, R62, R2, 0x2, P0 ;  /* 0x000000023e097211 */ /* 0x000fe400000f16ff */
[----:B---3--:R-:W-:Y:S01]  /*e740*/  LEA R6, P2, R63, R0, 0x2 ;  /* 0x000000003f067211 */ /* 0x008fe200078410ff */
        /* <DEDUP_REMOVED lines=19> */
[----:B------:R-:W-:Y:S02]  /*e880*/  IMAD R70, R70, c[0x0][0x190], RZ ;  /* 0x0000640046467a24 */ /* 0x000fe400078e02ff */
[----:B------:R-:W-:Y:S02]  /*e890*/  IMAD R71, R71, c[0x0][0x190], RZ ;  /* 0x0000640047477a24 */ /* 0x000fe400078e02ff */
[----:B------:R3:W-:Y:S01]  /*e8a0*/  STL.64 [R1+0xfe0], R6 ;  /* 0x000fe00601007387 */ /* 0x0007e20000100a00 */
[----:B-1----:R-:W-:-:S04]  /*e8b0*/  LEA R8, P0, R68, R0, 0x2 ;  /* 0x0000000044087211 */ /* 0x002fc800078010ff */
[----:B------:R-:W-:Y:S02]  /*e8c0*/  LEA.HI.X.SX32 R9, R68, R2, 0x2, P0 ;  /* 0x0000000244097211 */ /* 0x000fe400000f16ff */
[CC--:B---3--:R-:W-:Y:S01]  /*e8d0*/  LEA R6, P2, R69.reuse, R0.reuse, 0x2 ;  /* 0x0000000045067211 */ /* 0x0c8fe200078410ff */
[----:B------:R-:W-:Y:S01]  /*e8e0*/  IMAD R72, R72, c[0x0][0x190], RZ ;  /* 0x0000640048487a24 */ /* 0x000fe200078e02ff */
[C---:B------:R-:W-:Y:S01]  /*e8f0*/  LEA R12, P0, R70.reuse, R0, 0x2 ;  /* 0x00000000460c7211 */ /* 0x040fe200078010ff */
[----:B------:R1:W-:Y:S01]  /*e900*/  STL.64 [R1+0x448], R8 ;  /* 0x0004480801007387 */ /* 0x0003e20000100a00 */
[-C--:B------:R-:W-:Y:S02]  /*e910*/  LEA.HI.X.SX32 R7, R69, R2.reuse, 0x2, P2 ;  /* 0x0000000245077211 */ /* 0x080fe400010f16ff */
[----:B------:R-:W-:Y:S01]  /*e920*/  LEA.HI.X.SX32 R13, R70, R2, 0x2, P0 ;  /* 0x00000002460d7211 */ /* 0x000fe200000f16ff */
[----:B------:R-:W-:Y:S01]  /*e930*/  IMAD R73, R73, c[0x0][0x190], RZ ;  /* 0x0000640049497a24 */ /* 0x000fe200078e02ff */
[----:B------:R-:W-:-:S02]  /*e940*/  LEA R14, P0, R72, R0, 0x2 ;  /* 0x00000000480e7211 */ /* 0x000fc400078010ff */
[C---:B-1----:R-:W-:Y:S01]  /*e950*/  LEA R8, P2, R71.reuse, R0, 0x2 ;  /* 0x0000000047087211 */ /* 0x042fe200078410ff */
[----:B------:R-:W-:Y:S03]  /*e960*/  STL.64 [R1+0x578], R6 ;  /* 0x0005780601007387 */ /* 0x000fe60000100a00 */
[-C--:B------:R-:W-:Y:S01]  /*e970*/  LEA.HI.X.SX32 R9, R71, R2.reuse, 0x2, P2 ;  /* 0x0000000247097211 */ /* 0x080fe200010f16ff */
[----:B------:R-:W-:Y:S01]  /*e980*/  STL.64 [R1+0xd58], R12 ;  /* 0x000d580c01007387 */ /* 0x000fe20000100a00 */
[----:B------:R-:W-:Y:S01]  /*e990*/  LEA.HI.X.SX32 R15, R72, R2, 0x2, P0 ;  /* 0x00000002480f7211 */ /* 0x000fe200000f16ff */
[----:B------:R-:W-:Y:S02]  /*e9a0*/  IMAD R74, R74, c[0x0][0x190], RZ ;  /* 0x000064004a4a7a24 */ /* 0x000fe400078e02ff */
[----:B------:R1:W-:Y:S01]  /*e9b0*/  STL.64 [R1+0xfd8], R8 ;  /* 0x000fd80801007387 */ /* 0x0003e20000100a00 */
[----:B------:R-:W-:-:S03]  /*e9c0*/  IMAD R75, R75, c[0x0][0x190], RZ ;  /* 0x000064004b4b7a24 */ /* 0x000fc600078e02ff */
        /* <DEDUP_REMOVED lines=147> */
[----:B---3--:R-:W-:-:S03]  /*f300*/  LEA R14, P0, R110, R0, 0x2 ;  /* 0x000000006e0e7211 */ /* 0x008fc600078010ff */
[----:B------:R1:W-:Y:S01]  /*f310*/  STL.64 [R1+0x528], R8 ;  /* 0x0005280801007387 */ /* 0x0003e20000100a00 */
[----:B------:R-:W-:-:S05]  /*f320*/  LEA.HI.X.SX32 R15, R110, R2, 0x2, P0 ;  /* 0x000000026e0f7211 */ /* 0x000fca00000f16ff */
[----:B------:R3:W-:Y:S01]  /*f330*/  STL.64 [R1+0xcb0], R14 ;  /* 0x000cb00e01007387 */ /* 0x0007e20000100a00 */
[----:B-1----:R-:W-:-:S04]  /*f340*/  LEA R8, P2, R111, R0, 0x2 ;  /* 0x000000006f087211 */ /* 0x002fc800078410ff */
[----:B------:R-:W-:Y:S02]  /*f350*/  LEA.HI.X.SX32 R9, R111, R2, 0x2, P2 ;  /* 0x000000026f097211 */ /* 0x000fe400010f16ff */
[----:B---3--:R-:W-:-:S03]  /*f360*/  LEA R14, P0, R167, R0, 0x2 ;  /* 0x00000000a70e7211 */ /* 0x008fc600078010ff */
        /* <DEDUP_REMOVED lines=13> */
[C---:B---3--:R-:W-:Y:S01]  /*f440*/  LEA R14, P0, R169.reuse, R0, 0x2 ;  /* 0x00000000a90e7211 */ /* 0x048fe200078010ff */
        /* <DEDUP_REMOVED lines=48> */
[----:B--2---:R-:W-:Y:S02]  /*f750*/  IMAD R130, R130, c[0x0][0x190], RZ ;  /* 0x0000640082827a24 */ /* 0x004fe400078e02ff */
[----:B------:R1:W-:Y:S01]  /*f760*/  STL.64 [R1+0xf68], R8 ;  /* 0x000f680801007387 */ /* 0x0003e20000100a00 */
[----:B------:R-:W-:Y:S01]  /*f770*/  LEA.HI.X.SX32 R15, R128, R2, 0x2, P0 ;  /* 0x00000002800f7211 */ /* 0x000fe200000f16ff */
[----:B------:R-:W-:Y:S01]  /*f780*/  IMAD R131, R131, c[0x0][0x190], RZ ;  /* 0x0000640083837a24 */ /* 0x000fe200078e02ff */
[-C--:B------:R-:W-:Y:S01]  /*f790*/  LEA R16, P0, R130, R0.reuse, 0x2 ;  /* 0x0000000082107211 */ /* 0x080fe200078010ff */
[----:B------:R-:W-:Y:S02]  /*f7a0*/  IMAD R132, R132, c[0x0][0x190], RZ ;  /* 0x0000640084847a24 */ /* 0x000fe400078e02ff */
[----:B------:R2:W-:Y:S01]  /*f7b0*/  STL.64 [R1+0x3d0], R14 ;  /* 0x0003d00e01007387 */ /* 0x0005e20000100a00 */
[----:B-1----:R-:W-:-:S04]  /*f7c0*/  LEA R8, P2, R129, R0, 0x2 ;  /* 0x0000000081087211 */ /* 0x002fc800078410ff */
[----:B------:R-:W-:Y:S02]  /*f7d0*/  LEA.HI.X.SX32 R9, R129, R2, 0x2, P2 ;  /* 0x0000000281097211 */ /* 0x000fe400010f16ff */
[----:B--2---:R-:W-:Y:S02]  /*f7e0*/  LEA R14, P2, R131, R0, 0x2 ;  /* 0x00000000830e7211 */ /* 0x004fe400078410ff */
[-C--:B------:R-:W-:Y:S01]  /*f7f0*/  LEA.HI.X.SX32 R17, R130, R2.reuse, 0x2, P0 ;  /* 0x0000000282117211 */ /* 0x080fe200000f16ff */
[----:B------:R-:W-:Y:S01]  /*f800*/  IMAD R133, R133, c[0x0][0x190], RZ ;  /* 0x0000640085857a24 */ /* 0x000fe200078e02ff */
[----:B------:R-:W-:Y:S02]  /*f810*/  LEA.HI.X.SX32 R15, R131, R2, 0x2, P2 ;  /* 0x00000002830f7211 */ /* 0x000fe400010f16ff */
[----:B------:R-:W-:Y:S01]  /*f820*/  LEA R24, P0, R132, R0, 0x2 ;  /* 0x0000000084187211 */ /* 0x000fe200078010ff */
[----:B------:R-:W-:Y:S01]  /*f830*/  STL.64 [R1+0x500], R8 ;  /* 0x0005000801007387 */ /* 0x000fe20000100a00 */
[----:B------:R-:W-:-:S02]  /*f840*/  IMAD R134, R134, c[0x0][0x190], RZ ;  /* 0x0000640086867a24 */ /* 0x000fc400078e02ff */
[----:B------:R-:W-:Y:S01]  /*f850*/  LEA.HI.X.SX32 R25, R132, R2, 0x2, P0 ;  /* 0x0000000284197211 */ /* 0x000fe200000f16ff */
[----:B------:R-:W-:Y:S04]  /*f860*/  STL.64 [R1+0xcc8], R16 ;  /* 0x000cc81001007387 */ /* 0x000fe80000100a00 */
[----:B------:R1:W-:Y:S01]  /*f870*/  STL.64 [R1+0xf60], R14 ;  /* 0x000f600e01007387 */ /* 0x0003e20000100a00 */
[----:B------:R-:W-:-:S03]  /*f880*/  IMAD R135, R135, c[0x0][0x190], RZ ;  /* 0x0000640087877a24 */ /* 0x000fc600078e02ff */
[----:B------:R2:W-:Y:S01]  /*f890*/  STL.64 [R1+0x3c8], R24 ;  /* 0x0003c81801007387 */ /* 0x0005e20000100a00 */
[----:B-1----:R-:W-:-:S04]  /*f8a0*/  LEA R14, P2, R133, R0, 0x2 ;  /* 0x00000000850e7211 */ /* 0x002fc800078410ff */
[----:B------:R-:W-:Y:S02]  /*f8b0*/  LEA.HI.X.SX32 R15, R133, R2, 0x2, P2 ;  /* 0x00000002850f7211 */ /* 0x000fe400010f16ff */
[----:B--2---:R-:W-:Y:S01]  /*f8c0*/  LEA R24, P0, R134, R0, 0x2 ;  /* 0x0000000086187211 */ /* 0x004fe200078010ff */
[----:B----4-:R-:W-:Y:S02]  /*f8d0*/  IMAD R136, R136, c[0x0][0x190], RZ ;  /* 0x0000640088887a24 */ /* 0x010fe400078e02ff */
[----:B------:R1:W-:Y:S01]  /*f8e0*/  STL.64 [R1+0x4f8], R14 ;  /* 0x0004f80e01007387 */ /* 0x0003e20000100a00 */
[----:B------:R-:W-:Y:S01]  /*f8f0*/  LEA.HI.X.SX32 R25, R134, R2, 0x2, P0 ;  /* 0x0000000286197211 */ /* 0x000fe200000f16ff */
[----:B------:R-:W-:-:S04]  /*f900*/  IMAD R137, R137, c[0x0][0x190], RZ ;  /* 0x0000640089897a24 */ /* 0x000fc800078e02ff */
[----:B------:R2:W-:Y:S01]  /*f910*/  STL.64 [R1+0xca0], R24 ;  /* 0x000ca01801007387 */ /* 0x0005e20000100a00 */
[----:B-1----:R-:W-:-:S04]  /*f920*/  LEA R14, P2, R135, R0, 0x2 ;  /* 0x00000000870e7211 */ /* 0x002fc800078410ff */
[----:B------:R-:W-:Y:S02]  /*f930*/  LEA.HI.X.SX32 R15, R135, R2, 0x2, P2 ;  /* 0x00000002870f7211 */ /* 0x000fe400010f16ff */
[----:B--2---:R-:W-:Y:S01]  /*f940*/  LEA R24, P0, R136, R0, 0x2 ;  /* 0x0000000088187211 */ /* 0x004fe200078010ff */
[----:B------:R-:W-:Y:S02]  /*f950*/  IMAD R138, R138, c[0x0][0x190], RZ ;  /* 0x000064008a8a7a24 */ /* 0x000fe400078e02ff */
        /* <DEDUP_REMOVED lines=65> */
[----:B------:R-:W-:Y:S01]  /*fd70*/  LEA.HI.X.SX32 R27, R152, R2, 0x2, P0 ;  /* 0x00000002981b7211 */ /* 0x000fe200000f16ff */
[----:B------:R-:W-:Y:S01]  /*fd80*/  IMAD R155, R155, c[0x0][0x190], RZ ;  /* 0x000064009b9b7a24 */ /* 0x000fe200078e02ff */
[C---:B------:R-:W-:Y:S02]  /*fd90*/  LEA R54, P0, R154.reuse, R0, 0x2 ;  /* 0x000000009a367211 */ /* 0x040fe400078010ff */
[-C--:B------:R-:W-:Y:S01]  /*fda0*/  LEA.HI.X.SX32 R25, R153, R2.reuse, 0x2, P2 ;  /* 0x0000000299197211 */ /* 0x080fe200010f16ff */
[----:B------:R-:W-:Y:S01]  /*fdb0*/  STL.64 [R1+0xf38], R14 ;  /* 0x000f380e01007387 */ /* 0x000fe20000100a00 */
[----:B------:R-:W-:Y:S01]  /*fdc0*/  LEA.HI.X.SX32 R55, R154, R2, 0x2, P0 ;  /* 0x000000029a377211 */ /* 0x000fe200000f16ff */
[----:B------:R-:W-:-:S02]  /*fdd0*/  IMAD R156, R156, c[0x0][0x190], RZ ;  /* 0x000064009c9c7a24 */ /* 0x000fc400078e02ff */
[----:B------:R-:W-:Y:S04]  /*fde0*/  STL.64 [R1+0x3a0], R26 ;  /* 0x0003a01a01007387 */ /* 0x000fe80000100a00 */
[----:B------:R1:W-:Y:S01]  /*fdf0*/  STL.64 [R1+0x4d0], R24 ;  /* 0x0004d01801007387 */ /* 0x0003e20000100a00 */
[----:B------:R-:W-:-:S03]  /*fe00*/  IMAD R5, R5, c[0x0][0x190], RZ ;  /* 0x0000640005057a24 */ /* 0x000fc600078e02ff */
[----:B------:R2:W-:Y:S01]  /*fe10*/  STL.64 [R1+0xc20], R54 ;  /* 0x000c203601007387 */ /* 0x0005e20000100a00 */
[CC--:B-1----:R-:W-:Y:S02]  /*fe20*/  LEA R24, P2, R155.reuse, R0.reuse, 0x2 ;  /* 0x000000009b187211 */ /* 0x0c2fe400078410ff */
[----:B--2---:R-:W-:Y:S02]  /*fe30*/  LEA R54, P0, R156, R0, 0x2 ;  /* 0x000000009c367211 */ /* 0x004fe400078010ff */
[-C--:B------:R-:W-:Y:S01]  /*fe40*/  LEA.HI.X.SX32 R25, R155, R2.reuse, 0x2, P2 ;  /* 0x000000029b197211 */ /* 0x080fe200010f16ff */
[----:B------:R-:W-:Y:S01]  /*fe50*/  IMAD R11, R10, c[0x0][0x190], RZ ;  /* 0x000064000a0b7a24 */ /* 0x000fe200078e02ff */
[----:B------:R-:W-:-:S03]  /*fe60*/  LEA.HI.X.SX32 R55, R156, R2, 0x2, P0 ;  /* 0x000000029c377211 */ /* 0x000fc600000f16ff */
[----:B------:R1:W-:Y:S01]  /*fe70*/  STL.64 [R1+0xf30], R24 ;  /* 0x000f301801007387 */ /* 0x0003e20000100a00 */
[----:B------:R-:W-:-:S03]  /*fe80*/  IMAD R10, R4, c[0x0][0x190], RZ ;  /* 0x00006400040a7a24 */ /* 0x000fc600078e02ff */
[----:B------:R2:W-:Y:S01]  /*fe90*/  STL.64 [R1+0x398], R54 ;  /* 0x0003983601007387 */ /* 0x0005e20000100a00 */
[-C--:B-1----:R-:W-:Y:S02]  /*fea0*/  LEA R24, P2, R5, R0.reuse, 0x2 ;  /* 0x0000000005187211 */ /* 0x082fe400078410ff */
[----:B--2---:R-:W-:Y:S02]  /*feb0*/  LEA R54, P0, R11, R0, 0x2 ;  /* 0x000000000b367211 */ /* 0x004fe400078010ff */
[-C--:B------:R-:W-:Y:S01]  /*fec0*/  LEA.HI.X.SX32 R25, R5, R2.reuse, 0x2, P2 ;  /* 0x0000000205197211 */ /* 0x080fe200010f16ff */
[----:B------:R-:W-:Y:S01]  /*fed0*/  IMAD R7, R3, c[0x0][0x190], RZ ;  /* 0x0000640003077a24 */ /* 0x000fe200078e02ff */
[----:B------:R-:W-:-:S03]  /*fee0*/  LEA.HI.X.SX32 R55, R11, R2, 0x2, P0 ;  /* 0x000000020b377211 */ /* 0x000fc600000f16ff */
[----:B------:R1:W-:Y:S01]  /*fef0*/  STL.64 [R1+0x4c8], R24 ;  /* 0x0004c81801007387 */ /* 0x0003e20000100a00 */
[----:B------:R-:W-:-:S03]  /*ff00*/  IMAD R12, R161, c[0x0][0x190], RZ ;  /* 0x00006400a10c7a24 */ /* 0x000fc600078e02ff */
[----:B------:R2:W-:Y:S01]  /*ff10*/  STL.64 [R1+0xc08], R54 ;  /* 0x000c083601007387 */ /* 0x0005e20000100a00 */
[CC--:B-1----:R-:W-:Y:S02]  /*ff20*/  LEA R24, P2, R10.reuse, R0.reuse, 0x2 ;  /* 0x000000000a187211 */ /* 0x0c2fe400078410ff */
[C---:B--2---:R-:W-:Y:S02]  /*ff30*/  LEA R54, P0, R7.reuse, R0, 0x2 ;  /* 0x0000000007367211 */ /* 0x044fe400078010ff */
[-C--:B------:R-:W-:Y:S01]  /*ff40*/  LEA.HI.X.SX32 R25, R10, R2.reuse, 0x2, P2 ;  /* 0x000000020a197211 */ /* 0x080fe200010f16ff */
[----:B------:R-:W-:Y:S01]  /*ff50*/  IMAD R21, R162, c[0x0][0x190], RZ ;  /* 0x00006400a2157a24 */ /* 0x000fe200078e02ff */
[----:B------:R-:W-:Y:S01]  /*ff60*/  LEA.HI.X.SX32 R55, R7, R2, 0x2, P0 ;  /* 0x0000000207377211 */ /* 0x000fe200000f16ff */
[----:B------:R-:W-:Y:S02]  /*ff70*/  IMAD R20, R163, c[0x0][0x190], RZ ;  /* 0x00006400a3147a24 */ /* 0x000fe400078e02ff */
[----:B------:R1:W-:Y:S04]  /*ff80*/  STL.64 [R1+0xf28], R24 ;  /* 0x000f281801007387 */ /* 0x0003e80000100a00 */
[----:B------:R2:W-:Y:S01]  /*ff90*/  STL.64 [R1+0x390], R54 ;  /* 0x0003903601007387 */ /* 0x0005e20000100a00 */
[----:B-1----:R-:W-:-:S02]  /*ffa0*/  LEA R24, P2, R12, R0, 0x2 ;  /* 0x000000000c187211 */ /* 0x002fc400078410ff */
[C---:B--2---:R-:W-:Y:S02]  /*ffb0*/  LEA R54, P0, R21.reuse, R0, 0x2 ;  /* 0x0000000015367211 */ /* 0x044fe400078010ff */
[----:B------:R-:W-:Y:S02]  /*ffc0*/  LEA.HI.X.SX32 R25, R12, R2, 0x2, P2 ;  /* 0x000000020c197211 */ /* 0x000fe400010f16ff */
[----:B------:R-:W-:Y:S01]  /*ffd0*/  LEA R10, P2, R20, R0, 0x2 ;  /* 0x00000000140a7211 */ /* 0x000fe200078410ff */
[----:B------:R-:W-:Y:S01]  /*ffe0*/  IMAD R13, R164, c[0x0][0x190], RZ ;  /* 0x00006400a40d7a24 */ /* 0x000fe200078e02ff */
[-C--:B------:R-:W-:Y:S01]  /*fff0*/  LEA.HI.X.SX32 R55, R21, R2.reuse, 0x2, P0 ;  /* 0x0000000215377211 */ /* 0x080fe200000f16ff */
[----:B------:R-:W-:Y:S01]  /*10000*/  IMAD R22, R165, c[0x0][0x190], RZ ;  /* 0x00006400a5167a24 */ /* 0x000fe200078e02ff */
[----:B------:R-:W-:Y:S01]  /*10010*/  LEA.HI.X.SX32 R11, R20, R2, 0x2, P2 ;  /* 0x00000002140b7211 */ /* 0x000fe200010f16ff */
[----:B------:R-:W-:Y:S04]  /*10020*/  STL.64 [R1+0x4c0], R24 ;  /* 0x0004c01801007387 */ /* 0x000fe80000100a00 */
[----:B------:R1:W-:Y:S04]  /*10030*/  STL.64 [R1+0xbf0], R54 ;  /* 0x000bf03601007387 */ /* 0x0003e80000100a00 */
[----:B------:R2:W-:Y:S01]  /*10040*/  STL.64 [R1+0xf20], R10 ;  /* 0x000f200a01007387 */ /* 0x0005e20000100a00 */
[----:B------:R-:W-:Y:S01]  /*10050*/  IMAD R39, R166, c[0x0][0x190], RZ ;  /* 0x00006400a6277a24 */ /* 0x000fe200078e02ff */
[----:B-1----:R-:W-:-:S02]  /*10060*/  LEA R54, P0, R13, R0, 0x2 ;  /* 0x000000000d367211 */ /* 0x002fc400078010ff */
[----:B--2---:R-:W-:Y:S02]  /*10070*/  LEA R10, P2, R22, R0, 0x2 ;  /* 0x00000000160a7211 */ /* 0x004fe400078410ff */
[-C--:B------:R-:W-:Y:S01]  /*10080*/  LEA.HI.X.SX32 R55, R13, R2.reuse, 0x2, P0 ;  /* 0x000000020d377211 */ /* 0x080fe200000f16ff */
[----:B------:R-:W-:Y:S01]  /*10090*/  IMAD R38, R248, c[0x0][0x190], RZ ;  /* 0x00006400f8267a24 */ /* 0x000fe200078e02ff */
[----:B------:R-:W-:Y:S02]  /*100a0*/  LEA.HI.X.SX32 R11, R22, R2, 0x2, P2 ;  /* 0x00000002160b7211 */ /* 0x000fe400010f16ff */
[C---:B------:R-:W-:Y:S01]  /*100b0*/  LEA R12, P0, R39.reuse, R0, 0x2 ;  /* 0x00000000270c7211 */ /* 0x040fe200078010ff */
[----:B------:R-:W-:Y:S04]  /*100c0*/  STL.64 [R1+0x388], R54 ;  /* 0x0003883601007387 */ /* 0x000fe80000100a00 */
[----:B------:R1:W-:Y:S01]  /*100d0*/  STL.64 [R1+0x4b8], R10 ;  /* 0x0004b80a01007387 */ /* 0x0003e20000100a00 */
[----:B------:R-:W-:Y:S01]  /*100e0*/  LEA.HI.X.SX32 R13, R39, R2, 0x2, P0 ;  /* 0x00000002270d7211 */ /* 0x000fe200000f16ff */
[----:B------:R-:W-:-:S02]  /*100f0*/  IMAD R23, R249, c[0x0][0x190], RZ ;  /* 0x00006400f9177a24 */ /* 0x000fc400078e02ff */
[----:B------:R-:W-:Y:S01]  /*10100*/  IMAD R41, R250, c[0x0][0x190], RZ ;  /* 0x00006400fa297a24 */ /* 0x000fe200078e02ff */
[----:B-1----:R-:W-:-:S04]  /*10110*/  LEA R10, P2, R38, R0, 0x2 ;  /* 0x00000000260a7211 */ /* 0x002fc800078410ff */
[----:B------:R-:W-:Y:S01]  /*10120*/  LEA.HI.X.SX32 R11, R38, R2, 0x2, P2 ;  /* 0x00000002260b7211 */ /* 0x000fe200010f16ff */
[----:B------:R-:W-:Y:S01]  /*10130*/  STL.64 [R1+0xbe0], R12 ;  /* 0x000be00c01007387 */ /* 0x000fe20000100a00 */
[----:B------:R-:W-:-:S03]  /*10140*/  LEA R20, P0, R23, R0, 0x2 ;  /* 0x0000000017147211 */ /* 0x000fc600078010ff */
[----:B------:R1:W-:Y:S01]  /*10150*/  STL.64 [R1+0xf18], R10 ;  /* 0x000f180a01007387 */ /* 0x0003e20000100a00 */
[----:B------:R-:W-:Y:S01]  /*10160*/  LEA.HI.X.SX32 R21, R23, R2, 0x2, P0 ;  /* 0x0000000217157211 */ /* 0x000fe200000f16ff */
[----:B------:R-:W-:Y:S02]  /*10170*/  IMAD R48, R170, c[0x0][0x190], RZ ;  /* 0x00006400aa307a24 */ /* 0x000fe400078e02ff */
[----:B------:R-:W-:Y:S01]  /*10180*/  IMAD R49, R171, c[0x0][0x190], RZ ;  /* 0x00006400ab317a24 */ /* 0x000fe200078e02ff */
[----:B-1----:R-:W-:-:S04]  /*10190*/  LEA R10, P2, R41, R0, 0x2 ;  /* 0x00000000290a7211 */ /* 0x002fc800078410ff */
[----:B------:R-:W-:Y:S01]  /*101a0*/  LEA.HI.X.SX32 R11, R41, R2, 0x2, P2 ;  /* 0x00000002290b7211 */ /* 0x000fe200010f16ff */
[----:B------:R1:W-:Y:S04]  /*101b0*/  STL.64 [R1+0x380], R20 ;  /* 0x0003801401007387 */ /* 0x0003e80000100a00 */
[----:B------:R2:W-:Y:S01]  /*101c0*/  STL.64 [R1+0x4b0], R10 ;  /* 0x0004b00a01007387 */ /* 0x0005e20000100a00 */
[----:B------:R-:W-:Y:S01]  /*101d0*/  IMAD R44, R172, c[0x0][0x190], RZ ;  /* 0x00006400ac2c7a24 */ /* 0x000fe200078e02ff */
[CC--:B-1----:R-:W-:Y:S02]  /*101e0*/  LEA R20, P0, R48.reuse, R0.reuse, 0x2 ;  /* 0x0000000030147211 */ /* 0x0c2fe400078010ff */
[----:B--2---:R-:W-:Y:S02]  /*101f0*/  LEA R10, P2, R49, R0, 0x2 ;  /* 0x00000000310a7211 */ /* 0x004fe400078410ff */
[-C--:B------:R-:W-:Y:S01]  /*10200*/  LEA.HI.X.SX32 R21, R48, R2.reuse, 0x2, P0 ;  /* 0x0000000230157211 */ /* 0x080fe200000f16ff */
[----:B------:R-:W-:Y:S01]  /*10210*/  IMAD R42, R173, c[0x0][0x190], RZ ;  /* 0x00006400ad2a7a24 */ /* 0x000fe200078e02ff */
[----:B------:R-:W-:-:S03]  /*10220*/  LEA.HI.X.SX32 R11, R49, R2, 0x2, P2 ;  /* 0x00000002310b7211 */ /* 0x000fc600010f16ff */
[----:B------:R1:W-:Y:S04]  /*10230*/  STL.64 [R1+0xbc0], R20 ;  /* 0x000bc01401007387 */ /* 0x0003e80000100a00 */
[----:B------:R2:W-:Y:S01]  /*10240*/  STL.64 [R1+0xf10], R10 ;  /* 0x000f100a01007387 */ /* 0x0005e20000100a00 */
[----:B------:R-:W-:Y:S01]  /*10250*/  IMAD R50, R174, c[0x0][0x190], RZ ;  /* 0x00006400ae327a24 */ /* 0x000fe200078e02ff */
[-C--:B-1----:R-:W-:Y:S02]  /*10260*/  LEA R20, P0, R44, R0.reuse, 0x2 ;  /* 0x000000002c147211 */ /* 0x082fe400078010ff */
[----:B--2---:R-:W-:Y:S02]  /*10270*/  LEA R10, P2, R42, R0, 0x2 ;  /* 0x000000002a0a7211 */ /* 0x004fe400078410ff */
[-C--:B------:R-:W-:Y:S01]  /*10280*/  LEA.HI.X.SX32 R21, R44, R2.reuse, 0x2, P0 ;  /* 0x000000022c157211 */ /* 0x080fe200000f16ff */
[----:B------:R-:W-:Y:S01]  /*10290*/  IMAD R51, R175, c[0x0][0x190], RZ ;  /* 0x00006400af337a24 */ /* 0x000fe200078e02ff */
[----:B------:R-:W-:-:S03]  /*102a0*/  LEA.HI.X.SX32 R11, R42, R2, 0x2, P2 ;  /* 0x000000022a0b7211 */ /* 0x000fc600010f16ff */
[----:B------:R1:W-:Y:S04]  /*102b0*/  STL.64 [R1+0x378], R20 ;  /* 0x0003781401007387 */ /* 0x0003e80000100a00 */
[----:B------:R2:W-:Y:S01]  /*102c0*/  STL.64 [R1+0x4a8], R10 ;  /* 0x0004a80a01007387 */ /* 0x0005e20000100a00 */
[----:B------:R-:W-:Y:S01]  /*102d0*/  IMAD R45, R176, c[0x0][0x190], RZ ;  /* 0x00006400b02d7a24 */ /* 0x000fe200078e02ff */
[CC--:B-1----:R-:W-:Y:S02]  /*102e0*/  LEA R20, P0, R50.reuse, R0.reuse, 0x2 ;  /* 0x0000000032147211 */ /* 0x0c2fe400078010ff */
[----:B--2---:R-:W-:Y:S02]  /*102f0*/  LEA R10, P2, R51, R0, 0x2 ;  /* 0x00000000330a7211 */ /* 0x004fe400078410ff */
[-C--:B------:R-:W-:Y:S01]  /*10300*/  LEA.HI.X.SX32 R21, R50, R2.reuse, 0x2, P0 ;  /* 0x0000000232157211 */ /* 0x080fe200000f16ff */
[----:B------:R-:W-:Y:S01]  /*10310*/  IMAD R43, R177, c[0x0][0x190], RZ ;  /* 0x00006400b12b7a24 */ /* 0x000fe200078e02ff */
[----:B------:R-:W-:Y:S01]  /*10320*/  LEA.HI.X.SX32 R11, R51, R2, 0x2, P2 ;  /* 0x00000002330b7211 */ /* 0x000fe200010f16ff */
[----:B------:R-:W-:-:S02]  /*10330*/  IMAD R52, R178, c[0x0][0x190], RZ ;  /* 0x00006400b2347a24 */ /* 0x000fc400078e02ff */
[----:B------:R1:W-:Y:S04]  /*10340*/  STL.64 [R1+0x9e8], R20 ;  /* 0x0009e81401007387 */ /* 0x0003e80000100a00 */
[----:B------:R2:W-:Y:S01]  /*10350*/  STL.64 [R1+0xf08], R10 ;  /* 0x000f080a01007387 */ /* 0x0005e20000100a00 */
[----:B------:R-:W-:Y:S01]  /*10360*/  IMAD R53, R179, c[0x0][0x190], RZ ;  /* 0x00006400b3357a24 */ /* 0x000fe200078e02ff */
[-C--:B-1----:R-:W-:Y:S02]  /*10370*/  LEA R20, P0, R45, R0.reuse, 0x2 ;  /* 0x000000002d147211 */ /* 0x082fe400078010ff */
[----:B--2---:R-:W-:Y:S02]  /*10380*/  LEA R10, P2, R43, R0, 0x2 ;  /* 0x000000002b0a7211 */ /* 0x004fe400078410ff */
[----:B------:R-:W-:-:S02]  /*10390*/  LEA.HI.X.SX32 R21, R45, R2, 0x2, P0 ;  /* 0x000000022d157211 */ /* 0x000fc400000f16ff */
[----:B------:R-:W-:Y:S02]  /*103a0*/  LEA.HI.X.SX32 R11, R43, R2, 0x2, P2 ;  /* 0x000000022b0b7211 */ /* 0x000fe400010f16ff */
[----:B------:R-:W-:Y:S01]  /*103b0*/  LEA R38, P0, R52, R0, 0x2 ;  /* 0x0000000034267211 */ /* 0x000fe200078010ff */
[----:B------:R-:W-:Y:S01]  /*103c0*/  STL.64 [R1+0x370], R20 ;  /* 0x0003701401007387 */ /* 0x000fe20000100a00 */
[----:B------:R-:W-:Y:S02]  /*103d0*/  IMAD R46, R180, c[0x0][0x190], RZ ;  /* 0x00006400b42e7a24 */ /* 0x000fe400078e02ff */
[----:B------:R-:W-:Y:S01]  /*103e0*/  LEA.HI.X.SX32 R39, R52, R2, 0x2, P0 ;  /* 0x0000000234277211 */ /* 0x000fe200000f16ff */
[----:B------:R1:W-:Y:S01]  /*103f0*/  STL.64 [R1+0x4a0], R10 ;  /* 0x0004a00a01007387 */ /* 0x0003e20000100a00 */
[----:B------:R-:W-:Y:S01]  /*10400*/  IMAD R47, R181, c[0x0][0x190], RZ ;  /* 0x00006400b52f7a24 */ /* 0x000fe200078e02ff */
[-C--:B------:R-:W-:Y:S02]  /*10410*/  LEA R42, P0, R46, R0.reuse, 0x2 ;  /* 0x000000002e2a7211 */ /* 0x080fe400078010ff */
[----:B------:R2:W-:Y:S01]  /*10420*/  STL.64 [R1+0x9f8], R38 ;  /* 0x0009f82601007387 */ /* 0x0005e20000100a00 */
[----:B-1----:R-:W-:-:S04]  /*10430*/  LEA R10, P2, R53, R0, 0x2 ;  /* 0x00000000350a7211 */ /* 0x002fc800078410ff */
[----:B------:R-:W-:Y:S02]  /*10440*/  LEA.HI.X.SX32 R11, R53, R2, 0x2, P2 ;  /* 0x00000002350b7211 */ /* 0x000fe400010f16ff */
[----:B--2---:R-:W-:Y:S01]  /*10450*/  LEA R38, P2, R47, R0, 0x2 ;  /* 0x000000002f267211 */ /* 0x004fe200078410ff */
[----:B------:R-:W-:Y:S01]  /*10460*/  IMAD R40, R182, c[0x0][0x190], RZ ;  /* 0x00006400b6287a24 */ /* 0x000fe200078e02ff */
[-C--:B------:R-:W-:Y:S01]  /*10470*/  LEA.HI.X.SX32 R43, R46, R2.reuse, 0x2, P0 ;  /* 0x000000022e2b7211 */ /* 0x080fe200000f16ff */
[----:B------:R-:W-:Y:S01]  /*10480*/  IMAD R37, R183, c[0x0][0x190], RZ ;  /* 0x00006400b7257a24 */ /* 0x000fe200078e02ff */
[----:B------:R-:W-:Y:S01]  /*10490*/  LEA.HI.X.SX32 R39, R47, R2, 0x2, P2 ;  /* 0x000000022f277211 */ /* 0x000fe200010f16ff */
[----:B------:R-:W-:Y:S04]  /*104a0*/  STL.64 [R1+0xf00], R10 ;  /* 0x000f000a01007387 */ /* 0x000fe80000100a00 */
[----:B------:R1:W-:Y:S01]  /*104b0*/  STL.64 [R1+0x368], R42 ;  /* 0x0003682a01007387 */ /* 0x0003e20000100a00 */
[----:B------:R-:W-:-:S03]  /*104c0*/  IMAD R36, R184, c[0x0][0x190], RZ ;  /* 0x00006400b8247a24 */ /* 0x000fc600078e02ff */
[----:B------:R2:W-:Y:S01]  /*104d0*/  STL.64 [R1+0x498], R38 ;  /* 0x0004982601007387 */ /* 0x0005e20000100a00 */
[----:B------:R-:W-:Y:S01]  /*104e0*/  IMAD R19, R185, c[0x0][0x190], RZ ;  /* 0x00006400b9137a24 */ /* 0x000fe200078e02ff */
[CC--:B-1----:R-:W-:Y:S02]  /*104f0*/  LEA R42, P0, R40.reuse, R0.reuse, 0x2 ;  /* 0x00000000282a7211 */ /* 0x0c2fe400078010ff */
[C---:B--2---:R-:W-:Y:S02]  /*10500*/  LEA R38, P2, R37.reuse, R0, 0x2 ;  /* 0x0000000025267211 */ /* 0x044fe400078410ff */
[-C--:B------:R-:W-:Y:S02]  /*10510*/  LEA.HI.X.SX32 R43, R40, R2.reuse, 0x2, P0 ;  /* 0x00000002282b7211 */ /* 0x080fe400000f16ff */
[----:B------:R-:W-:Y:S01]  /*10520*/  LEA.HI.X.SX32 R39, R37, R2, 0x2, P2 ;  /* 0x0000000225277211 */ /* 0x000fe200010f16ff */
[----:B------:R-:W-:Y:S01]  /*10530*/  IMAD R35, R186, c[0x0][0x190], RZ ;  /* 0x00006400ba237a24 */ /* 0x000fe200078e02ff */
[C---:B------:R-:W-:Y:S01]  /*10540*/  LEA R40, P0, R36.reuse, R0, 0x2 ;  /* 0x0000000024287211 */ /* 0x040fe200078010ff */
[----:B------:R-:W-:Y:S04]  /*10550*/  STL.64 [R1+0xa10], R42 ;  /* 0x000a102a01007387 */ /* 0x000fe80000100a00 */
[----:B------:R1:W-:Y:S01]  /*10560*/  STL.64 [R1+0xef8], R38 ;  /* 0x000ef82601007387 */ /* 0x0003e20000100a00 */
[----:B------:R-:W-:-:S02]  /*10570*/  LEA.HI.X.SX32 R41, R36, R2, 0x2, P0 ;  /* 0x0000000224297211 */ /* 0x000fc400000f16ff */
[-C--:B------:R-:W-:Y:S01]  /*10580*/  LEA R36, P0, R35, R0.reuse, 0x2 ;  /* 0x0000000023247211 */ /* 0x080fe200078010ff */
[----:B------:R-:W-:Y:S01]  /*10590*/  IMAD R6, R187, c[0x0][0x190], RZ ;  /* 0x00006400bb067a24 */ /* 0x000fe200078e02ff */
[----:B-1----:R-:W-:Y:S01]  /*105a0*/  LEA R38, P2, R19, R0, 0x2 ;  /* 0x0000000013267211 */ /* 0x002fe200078410ff */
[----:B------:R-:W-:Y:S01]  /*105b0*/  IMAD R34, R188, c[0x0][0x190], RZ ;  /* 0x00006400bc227a24 */ /* 0x000fe200078e02ff */
[-C--:B------:R-:W-:Y:S02]  /*105c0*/  LEA.HI.X.SX32 R37, R35, R2.reuse, 0x2, P0 ;  /* 0x0000000223257211 */ /* 0x080fe400000f16ff */
        /* <DEDUP_REMOVED lines=9> */
[----:B------:R-:W-:Y:S01]  /*10660*/  LEA.HI.X.SX32 R37, R34, R2, 0x2, P0 ;  /* 0x0000000222257211 */ /* 0x000fe200000f16ff */
[----:B------:R-:W-:Y:S02]  /*10670*/  IMAD R17, R191, c[0x0][0x190], RZ ;  /* 0x00006400bf117a24 */ /* 0x000fe400078e02ff */
[----:B------:R1:W-:Y:S04]  /*10680*/  STL.64 [R1+0xef0], R38 ;  /* 0x000ef02601007387 */ /* 0x0003e80000100a00 */
[----:B------:R2:W-:Y:S01]  /*10690*/  STL.64 [R1+0x358], R36 ;  /* 0x0003582401007387 */ /* 0x0005e20000100a00 */
[----:B------:R-:W-:Y:S01]  /*106a0*/  IMAD R3, R192, c[0x0][0x190], RZ ;  /* 0x00006400c0037a24 */ /* 0x000fe200078e02ff */
[----:B-1----:R-:W-:-:S02]  /*106b0*/  LEA R38, P2, R18, R0, 0x2 ;  /* 0x0000000012267211 */ /* 0x002fc400078410ff */
[----:B--2---:R-:W-:Y:S02]  /*106c0*/  LEA R36, P0, R9, R0, 0x2 ;  /* 0x0000000009247211 */ /* 0x004fe400078010ff */
[----:B------:R-:W-:Y:S02]  /*106d0*/  LEA.HI.X.SX32 R39, R18, R2, 0x2, P2 ;  /* 0x0000000212277211 */ /* 0x000fe400010f16ff */
[----:B------:R-:W-:Y:S02]  /*106e0*/  LEA R34, P2, R17, R0, 0x2 ;  /* 0x0000000011227211 */ /* 0x000fe400078410ff */
[-C--:B------:R-:W-:Y:S01]  /*106f0*/  LEA.HI.X.SX32 R37, R9, R2.reuse, 0x2, P0 ;  /* 0x0000000209257211 */ /* 0x080fe200000f16ff */
[----:B------:R-:W-:Y:S01]  /*10700*/  IMAD R8, R193, c[0x0][0x190], RZ ;  /* 0x00006400c1087a24 */ /* 0x000fe200078e02ff */
[----:B------:R-:W-:Y:S01]  /*10710*/  LEA.HI.X.SX32 R35, R17, R2, 0x2, P2 ;  /* 0x0000000211237211 */ /* 0x000fe200010f16ff */
[----:B------:R-:W-:Y:S04]  /*10720*/  STL.64 [R1+0x488], R38 ;  /* 0x0004882601007387 */ /* 0x000fe80000100a00 */
[----:B------:R1:W-:Y:S01]  /*10730*/  STL.64 [R1+0xa30], R36 ;  /* 0x000a302401007387 */ /* 0x0003e20000100a00 */
[----:B------:R-:W-:-:S03]  /*10740*/  IMAD R30, R194, c[0x0][0x190], RZ ;  /* 0x00006400c21e7a24 */ /* 0x000fc600078e02ff */
[----:B------:R2:W-:Y:S01]  /*10750*/  STL.64 [R1+0xee8], R34 ;  /* 0x000ee82201007387 */ /* 0x0005e20000100a00 */
[CC--:B-1----:R-:W-:Y:S02]  /*10760*/  LEA R36, P0, R3.reuse, R0.reuse, 0x2 ;  /* 0x0000000003247211 */ /* 0x0c2fe400078010ff */
[C---:B--2---:R-:W-:Y:S02]  /*10770*/  LEA R34, P2, R8.reuse, R0, 0x2 ;  /* 0x0000000008227211 */ /* 0x044fe400078410ff */
[-C--:B------:R-:W-:Y:S01]  /*10780*/  LEA.HI.X.SX32 R37, R3, R2.reuse, 0x2, P0 ;  /* 0x0000000203257211 */ /* 0x080fe200000f16ff */
[----:B------:R-:W-:Y:S01]  /*10790*/  IMAD R31, R195, c[0x0][0x190], RZ ;  /* 0x00006400c31f7a24 */ /* 0x000fe200078e02ff */
[----:B------:R-:W-:-:S03]  /*107a0*/  LEA.HI.X.SX32 R35, R8, R2, 0x2, P2 ;  /* 0x0000000208237211 */ /* 0x000fc600010f16ff */
[----:B------:R1:W-:Y:S01]  /*107b0*/  STL.64 [R1+0x350], R36 ;  /* 0x0003502401007387 */ /* 0x0003e20000100a00 */
[----:B------:R-:W-:-:S03]  /*107c0*/  IMAD R16, R196, c[0x0][0x190], RZ ;  /* 0x00006400c4107a24 */ /* 0x000fc600078e02ff */
[----:B------:R2:W-:Y:S01]  /*107d0*/  STL.64 [R1+0x480], R34 ;  /* 0x0004802201007387 */ /* 0x0005e20000100a00 */
[CC--:B-1----:R-:W-:Y:S02]  /*107e0*/  LEA R36, P0, R30.reuse, R0.reuse, 0x2 ;  /* 0x000000001e247211 */ /* 0x0c2fe400078010ff */
[----:B--2---:R-:W-:Y:S02]  /*107f0*/  LEA R34, P2, R31, R0, 0x2 ;  /* 0x000000001f227211 */ /* 0x004fe400078410ff */
[-C--:B------:R-:W-:Y:S01]  /*10800*/  LEA.HI.X.SX32 R37, R30, R2.reuse, 0x2, P0 ;  /* 0x000000021e257211 */ /* 0x080fe200000f16ff */
[----:B------:R-:W-:Y:S01]  /*10810*/  IMAD R29, R197, c[0x0][0x190], RZ ;  /* 0x00006400c51d7a24 */ /* 0x000fe200078e02ff */
[----:B------:R-:W-:Y:S01]  /*10820*/  LEA.HI.X.SX32 R35, R31, R2, 0x2, P2 ;  /* 0x000000021f237211 */ /* 0x000fe200010f16ff */
[----:B------:R-:W-:Y:S02]  /*10830*/  IMAD R32, R198, c[0x0][0x190], RZ ;  /* 0x00006400c6207a24 */ /* 0x000fe400078e02ff */
[----:B------:R1:W-:Y:S04]  /*10840*/  STL.64 [R1+0xa40], R36 ;  /* 0x000a402401007387 */ /* 0x0003e80000100a00 */
[----:B------:R2:W-:Y:S01]  /*10850*/  STL.64 [R1+0xee0], R34 ;  /* 0x000ee02201007387 */ /* 0x0005e20000100a00 */
[----:B-1----:R-:W-:-:S02]  /*10860*/  LEA R36, P0, R16, R0, 0x2 ;  /* 0x0000000010247211 */ /* 0x002fc400078010ff */
[----:B--2---:R-:W-:Y:S02]  /*10870*/  LEA R34, P2, R29, R0, 0x2 ;  /* 0x000000001d227211 */ /* 0x004fe400078410ff */
        /* <DEDUP_REMOVED lines=22> */
[C---:B------:R-:W-:Y:S02]  /*109e0*/  LEA R28, P2, R4.reuse, R0, 0x2 ;  /* 0x00000000041c7211 */ /* 0x040fe400078410ff */
[-C--:B------:R-:W-:Y:S01]  /*109f0*/  LEA.HI.X.SX32 R31, R27, R2.reuse, 0x2, P0 ;  /* 0x000000021b1f7211 */ /* 0x080fe200000f16ff */
[----:B------:R-:W-:Y:S01]  /*10a00*/  IMAD R14, R205, c[0x0][0x190], RZ ;  /* 0x00006400cd0e7a24 */ /* 0x000fe200078e02ff */
[----:B------:R-:W-:Y:S01]  /*10a10*/  LEA.HI.X.SX32 R29, R4, R2, 0x2, P2 ;  /* 0x00000002041d7211 */ /* 0x000fe200010f16ff */
[----:B------:R-:W-:Y:S04]  /*10a20*/  STL.64 [R1+0x720], R34 ;  /* 0x0007202201007387 */ /* 0x000fe80000100a00 */
[----:B------:R1:W-:Y:S01]  /*10a30*/  STL.64 [R1+0xa68], R30 ;  /* 0x000a681e01007387 */ /* 0x0003e20000100a00 */
[----:B------:R-:W-:-:S03]  /*10a40*/  IMAD R25, R206, c[0x0][0x190], RZ ;  /* 0x00006400ce197a24 */ /* 0x000fc600078e02ff */
[----:B------:R2:W-:Y:S01]  /*10a50*/  STL.64 [R1+0xed0], R28 ;  /* 0x000ed01c01007387 */ /* 0x0005e20000100a00 */
[-C--:B-1----:R-:W-:Y:S02]  /*10a60*/  LEA R30, P0, R26, R0.reuse, 0x2 ;  /* 0x000000001a1e7211 */ /* 0x082fe400078010ff */
        /* <DEDUP_REMOVED lines=15> */
[----:B------:R-:W-:Y:S02]  /*10b60*/  IMAD R7, R211, c[0x0][0x190], RZ ;  /* 0x00006400d3077a24 */ /* 0x000fe400078e02ff */
[----:B------:R1:W-:Y:S04]  /*10b70*/  STL.64 [R1+0xec8], R28 ;  /* 0x000ec81c01007387 */ /* 0x0003e80000100a00 */
[----:B------:R-:W-:Y:S04]  /*10b80*/  STL.64 [R1+0xa78], R30 ;  /* 0x000a781e01007387 */ /* 0x000fe80000100a00 */
[----:B------:R2:W-:Y:S01]  /*10b90*/  STL.64 [R1+0x330], R26 ;  /* 0x0003301a01007387 */ /* 0x0005e20000100a00 */
[----:B-1----:R-:W-:Y:S01]  /*10ba0*/  LEA R28, P2, R13, R0, 0x2 ;  /* 0x000000000d1c7211 */ /* 0x002fe200078410ff */
[----:B------:R-:W-:-:S03]  /*10bb0*/  IMAD R22, R212, c[0x0][0x190], RZ ;  /* 0x00006400d4167a24 */ /* 0x000fc600078e02ff */
[----:B------:R-:W-:Y:S02]  /*10bc0*/  LEA.HI.X.SX32 R29, R13, R2, 0x2, P2 ;  /* 0x000000020d1d7211 */ /* 0x000fe400010f16ff */
[-C--:B--2---:R-:W-:Y:S02]  /*10bd0*/  LEA R26, P0, R23, R0.reuse, 0x2 ;  /* 0x00000000171a7211 */ /* 0x084fe400078010ff */
        /* <DEDUP_REMOVED lines=31> */
[CC--:B--2---:R-:W-:Y:S02]  /*10dd0*/  LEA R22, P0, R19.reuse, R0.reuse, 0x2 ;  /* 0x0000000013167211 */ /* 0x0c4fe400078010ff */
        /* <DEDUP_REMOVED lines=19> */
[C---:B------:R-:W-:Y:S01]  /*10f10*/  LEA R18, P0, R16.reuse, R0, 0x2 ;  /* 0x0000000010127211 */ /* 0x040fe200078010ff */
        /* <DEDUP_REMOVED lines=67> */
[----:B------:R-:W2:Y:S04]  /*11350*/  S2R R222, SR_TID.X ;  /* 0x0000000000de7919 */ /* 0x000ea80000002100 */
[----:B------:R3:W-:Y:S01]  /*11360*/  STL.64 [R1+0xc10], R12 ;  /* 0x000c100c01007387 */ /* 0x0007e20000100a00 */
[----:B-1----:R-:W-:-:S04]  /*11370*/  LEA R14, P0, R5, R0, 0x2 ;  /* 0x00000000050e7211 */ /* 0x002fc800078010ff */
[----:B------:R-:W-:Y:S02]  /*11380*/  LEA.HI.X.SX32 R15, R5, R2, 0x2, P0 ;  /* 0x00000002050f7211 */ /* 0x000fe400000f16ff */
[CC--:B------:R-:W-:Y:S02]  /*11390*/  LEA R8, P0, R10.reuse, R0.reuse, 0x2 ;  /* 0x000000000a087211 */ /* 0x0c0fe400078010ff */
[----:B---3--:R-:W-:Y:S01]  /*113a0*/  LEA R12, P2, R7, R0, 0x2 ;  /* 0x00000000070c7211 */ /* 0x008fe200078410ff */
[----:B------:R-:W-:Y:S01]  /*113b0*/  IMAD R6, R243, c[0x0][0x190], RZ ;  /* 0x00006400f3067a24 */ /* 0x000fe200078e02ff */
[-C--:B------:R-:W-:Y:S02]  /*113c0*/  LEA.HI.X.SX32 R9, R10, R2.reuse, 0x2, P0 ;  /* 0x000000020a097211 */ /* 0x080fe400000f16ff */
[----:B------:R-:W-:Y:S01]  /*113d0*/  LEA.HI.X.SX32 R13, R7, R2, 0x2, P2 ;  /* 0x00000002070d7211 */ /* 0x000fe200010f16ff */
[----:B------:R-:W-:-:S04]  /*113e0*/  IMAD R3, R244, c[0x0][0x190], RZ ;  /* 0x00006400f4037a24 */ /* 0x000fc800078e02ff */
[----:B------:R1:W-:Y:S01]  /*113f0*/  STL.64 [R1+0x7d0], R12 ;  /* 0x0007d00c01007387 */ /* 0x0003e20000100a00 */
[----:B------:R-:W-:-:S03]  /*11400*/  IMAD R4, R245, c[0x0][0x190], RZ ;  /* 0x00006400f5047a24 */ /* 0x000fc600078e02ff */
[----:B------:R-:W-:Y:S04]  /*11410*/  STL.64 [R1+0x2f0], R14 ;  /* 0x0002f00e01007387 */ /* 0x000fe80000100a00 */
[----:B------:R3:W-:Y:S01]  /*11420*/  STL.64 [R1+0xb40], R8 ;  /* 0x000b400801007387 */ /* 0x0007e20000100a00 */
[----:B-1----:R-:W-:Y:S01]  /*11430*/  LEA R12, P2, R6, R0, 0x2 ;  /* 0x00000000060c7211 */ /* 0x002fe200078410ff */
[----:B------:R-:W-:-:S03]  /*11440*/  IMAD R5, R246, c[0x0][0x190], RZ ;  /* 0x00006400f6057a24 */ /* 0x000fc600078e02ff */
[----:B------:R-:W-:Y:S02]  /*11450*/  LEA.HI.X.SX32 R13, R6, R2, 0x2, P2 ;  /* 0x00000002060d7211 */ /* 0x000fe400010f16ff */
[CC--:B---3--:R-:W-:Y:S02]  /*11460*/  LEA R8, P0, R3.reuse, R0.reuse, 0x2 ;  /* 0x0000000003087211 */ /* 0x0c8fe400078010ff */
[C---:B------:R-:W-:Y:S02]  /*11470*/  LEA R10, P2, R4.reuse, R0, 0x2 ;  /* 0x00000000040a7211 */ /* 0x040fe400078410ff */
[-C--:B------:R-:W-:Y:S01]  /*11480*/  LEA.HI.X.SX32 R9, R3, R2.reuse, 0x2, P0 ;  /* 0x0000000203097211 */ /* 0x080fe200000f16ff */
[----:B------:R-:W-:Y:S01]  /*11490*/  STL.64 [R1+0xbf8], R12 ;  /* 0x000bf80c01007387 */ /* 0x000fe20000100a00 */
[----:B------:R-:W-:Y:S01]  /*114a0*/  LEA.HI.X.SX32 R11, R4, R2, 0x2, P2 ;  /* 0x00000002040b7211 */ /* 0x000fe200010f16ff */
[----:B------:R-:W-:Y:S01]  /*114b0*/  IMAD.MOV.U32 R114, RZ, RZ, c[0x0][0x180] ;  /* 0x00006000ff727624 */ /* 0x000fe200078e00ff */
[----:B------:R-:W-:Y:S01]  /*114c0*/  ISETP.GE.U32.AND P2, PT, R247, 0x7fffffac, PT ;  /* 0x7fffffacf700780c */ /* 0x000fe20003f46070 */
[----:B------:R1:W-:Y:S01]  /*114d0*/  STL.64 [R1+0x2e8], R8 ;  /* 0x0002e80801007387 */ /* 0x0003e20000100a00 */
[----:B--2---:R-:W-:Y:S01]  /*114e0*/  LOP3.LUT R112, R222, 0x7f, RZ, 0xc0, !PT ;  /* 0x0000007fde707812 */ /* 0x004fe200078ec0ff */
[----:B------:R-:W-:Y:S01]  /*114f0*/  IMAD.MOV.U32 R247, RZ, RZ, c[0x0][0x188] ;  /* 0x00006200fff77624 */ /* 0x000fe200078e00ff */
[----:B------:R-:W-:-:S03]  /*11500*/  IADD3 R6, R114, -0x19, RZ ;  /* 0xffffffe772067810 */ /* 0x000fc60007ffe0ff */
[----:B------:R-:W-:Y:S01]  /*11510*/  IMAD.SHL.U32 R3, R112, 0x4, RZ ;  /* 0x0000000470037824 */ /* 0x000fe200078e00ff */
[----:B-1----:R-:W-:Y:S01]  /*11520*/  LEA R8, P0, R5, R0, 0x2 ;  /* 0x0000000005087211 */ /* 0x002fe200078010ff */
[----:B------:R-:W-:-:S03]  /*11530*/  IMAD.SHL.U32 R0, R247, 0x4, RZ ;  /* 0x00000004f7007824 */ /* 0x000fc600078e00ff */
[----:B------:R-:W-:Y:S01]  /*11540*/  LEA.HI.X.SX32 R9, R5, R2, 0x2, P0 ;  /* 0x0000000205097211 */ /* 0x000fe200000f16ff */
[----:B------:R1:W-:Y:S01]  /*11550*/  STL.64 [R1+0x7e0], R10 ;  /* 0x0007e00a01007387 */ /* 0x0003e20000100a00 */
[----:B------:R-:W-:Y:S01]  /*11560*/  ULDC.64 UR4, c[0x0][0x118] ;  /* 0x0000460000047ab9 */ /* 0x000fe20000000a00 */
[----:B------:R-:W-:Y:S01]  /*11570*/  IMAD.SHL.U32 R218, R247, 0x8, RZ ;  /* 0x00000008f7da7824 */ /* 0x000fe200078e00ff */
[----:B------:R-:W-:Y:S01]  /*11580*/  ISETP.GE.U32.AND P0, PT, R6, 0x7fffffa8, PT ;  /* 0x7fffffa80600780c */ /* 0x000fe20003f06070 */
[----:B------:R2:W-:Y:S01]  /*11590*/  STL.64 [R1+0xb10], R8 ;  /* 0x000b100801007387 */ /* 0x0005e20000100a00 */
[----:B------:R-:W-:-:S03]  /*115a0*/  IMAD.WIDE R6, R0, 0x4, R228 ;  /* 0x0000000400067825 */ /* 0x000fc600078e02e4 */
[----:B------:R3:W-:Y:S01]  /*115b0*/  LDGSTS.E [R3], [R232.64], !P3 ;  /* 0x00000000e8037fae */ /* 0x0007e2000d921844 */
[----:B------:R-:W-:-:S03]  /*115c0*/  IMAD.WIDE R4, R0, 0x4, R226 ;  /* 0x0000000400047825 */ /* 0x000fc600078e02e2 */
[----:B------:R3:W-:Y:S01]  /*115d0*/  LDGSTS.E [R3+0x200], [R230.64], !P3 ;  /* 0x00200000e6037fae */ /* 0x0007e2000d921844 */
[----:B-1----:R-:W-:-:S03]  /*115e0*/  IMAD.WIDE R10, R0, 0x4, R232 ;  /* 0x00000004000a7825 */ /* 0x002fc600078e02e8 */
[----:B------:R3:W-:Y:S01]  /*115f0*/  LDGSTS.E [R3+0x400], [R228.64], !P3 ;  /* 0x00400000e4037fae */ /* 0x0007e2000d921844 */
[----:B--2---:R-:W-:-:S03]  /*11600*/  IMAD.WIDE R8, R0, 0x4, R230 ;  /* 0x0000000400087825 */ /* 0x004fc600078e02e6 */
[----:B------:R3:W-:Y:S01]  /*11610*/  LDGSTS.E [R3+0x600], [R226.64], !P3 ;  /* 0x00600000e2037fae */ /* 0x0007e2000d921844 */
[----:B------:R-:W-:-:S03]  /*11620*/  IMAD.WIDE R224, R218, 0x4, R232 ;  /* 0x00000004dae07825 */ /* 0x000fc600078e02e8 */
[----:B------:R-:W-:Y:S04]  /*11630*/  STL.64 [R1+0x28], R10 ;  /* 0x0000280a01007387 */ /* 0x000fe80000100a00 */
[----:B------:R3:W-:Y:S01]  /*11640*/  LDGSTS.E [R3+0x2000], [R10.64], !P1 ;  /* 0x020000000a037fae */ /* 0x0007e2000c921844 */
[----:B------:R-:W-:-:S03]  /*11650*/  IADD3 R0, R114, -0x21, RZ ;  /* 0xffffffdf72007810 */ /* 0x000fc60007ffe0ff */
[----:B------:R-:W-:Y:S04]  /*11660*/  STL.64 [R1+0x20], R8 ;  /* 0x0000200801007387 */ /* 0x000fe80000100a00 */
[----:B------:R1:W-:Y:S01]  /*11670*/  LDGSTS.E [R3+0x2200], [R8.64], !P1 ;  /* 0x0220000008037fae */ /* 0x0003e2000c921844 */
[----:B------:R-:W-:-:S03]  /*11680*/  IMAD R210, R247, 0xc, RZ ;  /* 0x0000000cf7d27824 */ /* 0x000fc600078e02ff */
[----:B------:R-:W-:Y:S01]  /*11690*/  STL.64 [R1+0x18], R6 ;  /* 0x0000180601007387 */ /* 0x000fe20000100a00 */
[----:B------:R-:W-:-:S03]  /*116a0*/  IMAD.WIDE R222, R218, 0x4, R230 ;  /* 0x00000004dade7825 */ /* 0x000fc600078e02e6 */
[----:B------:R2:W-:Y:S01]  /*116b0*/  LDGSTS.E [R3+0x2400], [R6.64], !P1 ;  /* 0x0240000006037fae */ /* 0x0005e2000c921844 */
[----:B------:R-:W-:-:S03]  /*116c0*/  IMAD.WIDE R220, R218, 0x4, R228 ;  /* 0x00000004dadc7825 */ /* 0x000fc600078e02e4 */
[----:B------:R-:W-:Y:S04]  /*116d0*/  STL.64 [R1+0x10], R4 ;  /* 0x0000100401007387 */ /* 0x000fe80000100a00 */
[----:B------:R4:W-:Y:S01]  /*116e0*/  LDGSTS.E [R3+0x2600], [R4.64], !P1 ;  /* 0x0260000004037fae */ /* 0x0009e2000c921844 */
[----:B------:R-:W-:-:S03]  /*116f0*/  IMAD.WIDE R218, R218, 0x4, R226 ;  /* 0x00000004dada7825 */ /* 0x000fc600078e02e2 */
[----:B------:R1:W-:Y:S04]  /*11700*/  LDGSTS.E [R3+0x4000], [R224.64], !P6 ;  /* 0x04000000e0037fae */ /* 0x0003e8000f121844 */
[----:B------:R1:W-:Y:S01]  /*11710*/  STL.64 [R1+0x4480], R224 ;  /* 0x004480e001007387 */ /* 0x0003e20000100a00 */
[----:B------:R-:W-:Y:S01]  /*11720*/  ISETP.GE.U32.AND P1, PT, R0, 0x7fffffa0, PT ;  /* 0x7fffffa00000780c */ /* 0x000fe20003f26070 */
[----:B------:R-:W-:Y:S01]  /*11730*/  IMAD.WIDE R216, R210, 0x4, R232 ;  /* 0x00000004d2d87825 */ /* 0x000fe200078e02e8 */
[----:B------:R-:W-:-:S03]  /*11740*/  IADD3 R0, R114, -0x25, RZ ;  /* 0xffffffdb72007810 */ /* 0x000fc60007ffe0ff */
[----:B------:R-:W-:Y:S01]  /*11750*/  IMAD.SHL.U32 R202, R247, 0x10, RZ ;  /* 0x00000010f7ca7824 */ /* 0x000fe200078e00ff */
[----:B-1----:R-:W-:Y:S01]  /*11760*/  SHF.L.U32 R225, R112, 0x2, RZ ;  /* 0x0000000270e17819 */ /* 0x002fe200000006ff */
[----:B------:R-:W-:Y:S02]  /*11770*/  IMAD.MOV.U32 R224, RZ, RZ, c[0x0][0x180] ;  /* 0x00006000ffe07624 */ /* 0x000fe400078e00ff */
[C---:B------:R-:W-:Y:S02]  /*11780*/  IMAD.WIDE R214, R210.reuse, 0x4, R230 ;  /* 0x00000004d2d67825 */ /* 0x040fe400078e02e6 */
[----:B------:R1:W-:Y:S02]  /*11790*/  LDGSTS.E [R225+0x4200], [R222.64], !P6 ;  /* 0x04200000dee17fae */ /* 0x0003e4000f121844 */
[C---:B------:R-:W-:Y:S02]  /*117a0*/  IMAD.WIDE R212, R210.reuse, 0x4, R228 ;  /* 0x00000004d2d47825 */ /* 0x040fe400078e02e4 */
[----:B------:R1:W-:Y:S02]  /*117b0*/  LDGSTS.E [R225+0x4400], [R220.64], !P6 ;  /* 0x04400000dce17fae */ /* 0x0003e4000f121844 */
[----:B------:R-:W-:-:S02]  /*117c0*/  IMAD.WIDE R210, R210, 0x4, R226 ;  /* 0x00000004d2d27825 */ /* 0x000fc400078e02e2 */
[----:B------:R1:W-:Y:S01]  /*117d0*/  LDGSTS.E [R225+0x4600], [R218.64], !P6 ;  /* 0x04600000dae17fae */ /* 0x0003e2000f121844 */
[----:B------:R-:W-:Y:S01]  /*117e0*/  ISETP.GE.U32.AND P6, PT, R0, 0x7fffff9c, PT ;  /* 0x7fffff9c0000780c */ /* 0x000fe20003fc6070 */
[----:B------:R-:W-:Y:S01]  /*117f0*/  IMAD.WIDE R208, R202, 0x4, R232 ;  /* 0x00000004cad07825 */ /* 0x000fe200078e02e8 */
[----:B------:R-:W-:Y:S01]  /*11800*/  IADD3 R0, R224, -0x29, RZ ;  /* 0xffffffd7e0007810 */ /* 0x000fe20007ffe0ff */
[----:B------:R1:W-:Y:S02]  /*11810*/  LDGSTS.E [R225+0x6000], [R216.64], !P4 ;  /* 0x06000000d8e17fae */ /* 0x0003e4000e121844 */
[----:B------:R-:W-:Y:S02]  /*11820*/  IMAD R194, R247, 0x14, RZ ;  /* 0x00000014f7c27824 */ /* 0x000fe400078e02ff */
[----:B------:R1:W-:Y:S01]  /*11830*/  LDGSTS.E [R225+0x6200], [R214.64], !P4 ;  /* 0x06200000d6e17fae */ /* 0x0003e2000e121844 */
[----:B------:R-:W-:Y:S01]  /*11840*/  IMAD.WIDE R206, R202, 0x4, R230 ;  /* 0x00000004cace7825 */ /* 0x000fe200078e02e6 */
[----:B------:R-:W-:-:S02]  /*11850*/  IADD3 R2, R114, -0x1d, RZ ;  /* 0xffffffe372027810 */ /* 0x000fc40007ffe0ff */
[----:B------:R1:W-:Y:S01]  /*11860*/  LDGSTS.E [R225+0x6400], [R212.64], !P4 ;  /* 0x06400000d4e17fae */ /* 0x0003e2000e121844 */
[----:B------:R-:W-:-:S03]  /*11870*/  IMAD.WIDE R204, R202, 0x4, R228 ;  /* 0x00000004cacc7825 */ /* 0x000fc600078e02e4 */
[----:B------:R1:W-:Y:S01]  /*11880*/  LDGSTS.E [R225+0x6600], [R210.64], !P4 ;  /* 0x06600000d2e17fae */ /* 0x0003e2000e121844 */
[----:B------:R-:W-:Y:S01]  /*11890*/  IMAD.WIDE R202, R202, 0x4, R226 ;  /* 0x00000004caca7825 */ /* 0x000fe200078e02e2 */
[----:B------:R-:W-:Y:S02]  /*118a0*/  ISETP.GE.U32.AND P4, PT, R0, 0x7fffff98, PT ;  /* 0x7fffff980000780c */ /* 0x000fe40003f86070 */
[----:B------:R-:W-:Y:S01]  /*118b0*/  IADD3 R0, R224, -0x2d, RZ ;  /* 0xffffffd3e0007810 */ /* 0x000fe20007ffe0ff */
[----:B------:R1:W-:Y:S01]  /*118c0*/  LDGSTS.E [R225+0x8000], [R208.64], !P5 ;  /* 0x08000000d0e17fae */ /* 0x0003e2000e921844 */
[----:B------:R-:W-:Y:S01]  /*118d0*/  IMAD.WIDE R200, R194, 0x4, R232 ;  /* 0x00000004c2c87825 */ /* 0x000fe200078e02e8 */
[----:B------:R-:W-:Y:S02]  /*118e0*/  ISETP.GE.U32.AND P3, PT, R2, 0x7fffffa4, PT ;  /* 0x7fffffa40200780c */ /* 0x000fe40003f66070 */
[----:B------:R1:W-:Y:S01]  /*118f0*/  LDGSTS.E [R225+0x8200], [R206.64], !P5 ;  /* 0x08200000cee17fae */ /* 0x0003e2000e921844 */
[----:B------:R-:W-:-:S02]  /*11900*/  IMAD R186, R247, 0x18, RZ ;  /* 0x00000018f7ba7824 */ /* 0x000fc400078e02ff */
[C---:B------:R-:W-:Y:S01]  /*11910*/  IMAD.WIDE R198, R194.reuse, 0x4, R230 ;  /* 0x00000004c2c67825 */ /* 0x040fe200078e02e6 */
[----:B------:R1:W-:Y:S03]  /*11920*/  LDGSTS.E [R225+0x8400], [R204.64], !P5 ;  /* 0x08400000cce17fae */ /* 0x0003e6000e921844 */
[----:B------:R-:W-:Y:S01]  /*11930*/  IMAD.WIDE R196, R194, 0x4, R228 ;  /* 0x00000004c2c47825 */ /* 0x000fe200078e02e4 */
[----:B------:R1:W-:Y:S01]  /*11940*/  LDGSTS.E [R225+0x8600], [R202.64], !P5 ;  /* 0x08600000cae17fae */ /* 0x0003e2000e921844 */
[----:B------:R-:W-:Y:S02]  /*11950*/  ISETP.GE.U32.AND P5, PT, R0, 0x7fffff94, PT ;  /* 0x7fffff940000780c */ /* 0x000fe40003fa6070 */
[----:B------:R-:W-:Y:S01]  /*11960*/  IMAD.WIDE R194, R194, 0x4, R226 ;  /* 0x00000004c2c27825 */ /* 0x000fe200078e02e2 */
[----:B------:R-:W-:Y:S01]  /*11970*/  IADD3 R0, R224, -0x31, RZ ;  /* 0xffffffcfe0007810 */ /* 0x000fe20007ffe0ff */
[----:B------:R1:W-:Y:S02]  /*11980*/  LDGSTS.E [R225+0xa000], [R200.64], !P2 ;  /* 0x0a000000c8e17fae */ /* 0x0003e4000d121844 */
[----:B------:R-:W-:-:S02]  /*11990*/  IMAD.WIDE R192, R186, 0x4, R232 ;  /* 0x00000004bac07825 */ /* 0x000fc400078e02e8 */
[----:B------:R1:W-:Y:S02]  /*119a0*/  LDGSTS.E [R225+0xa200], [R198.64], !P2 ;  /* 0x0a200000c6e17fae */ /* 0x0003e4000d121844 */
[----:B------:R-:W-:Y:S02]  /*119b0*/  IMAD R178, R247, 0x1c, RZ ;  /* 0x0000001cf7b27824 */ /* 0x000fe400078e02ff */
[C---:B------:R-:W-:Y:S01]  /*119c0*/  IMAD.WIDE R190, R186.reuse, 0x4, R230 ;  /* 0x00000004babe7825 */ /* 0x040fe200078e02e6 */
[----:B------:R1:W-:Y:S03]  /*119d0*/  LDGSTS.E [R225+0xa400], [R196.64], !P2 ;  /* 0x0a400000c4e17fae */ /* 0x0003e6000d121844 */
[----:B------:R-:W-:Y:S01]  /*119e0*/  IMAD.WIDE R188, R186, 0x4, R228 ;  /* 0x00000004babc7825 */ /* 0x000fe200078e02e4 */
[----:B------:R1:W-:Y:S01]  /*119f0*/  LDGSTS.E [R225+0xa600], [R194.64], !P2 ;  /* 0x0a600000c2e17fae */ /* 0x0003e2000d121844 */
[----:B------:R-:W-:-:S02]  /*11a00*/  ISETP.GE.U32.AND P2, PT, R0, 0x7fffff90, PT ;  /* 0x7fffff900000780c */ /* 0x000fc40003f46070 */
[----:B------:R-:W-:Y:S01]  /*11a10*/  IMAD.WIDE R186, R186, 0x4, R226 ;  /* 0x00000004baba7825 */ /* 0x000fe200078e02e2 */
[----:B------:R-:W-:Y:S01]  /*11a20*/  IADD3 R0, R224, -0x35, RZ ;  /* 0xffffffcbe0007810 */ /* 0x000fe20007ffe0ff */
[----:B------:R1:W-:Y:S02]  /*11a30*/  LDGSTS.E [R225+0xc000], [R192.64], !P0 ;  /* 0x0c000000c0e17fae */ /* 0x0003e4000c121844 */
[C---:B------:R-:W-:Y:S02]  /*11a40*/  IMAD.WIDE R184, R178.reuse, 0x4, R232 ;  /* 0x00000004b2b87825 */ /* 0x040fe400078e02e8 */
[----:B------:R1:W-:Y:S02]  /*11a50*/  LDGSTS.E [R225+0xc200], [R190.64], !P0 ;  /* 0x0c200000bee17fae */ /* 0x0003e4000c121844 */
[----:B------:R-:W-:Y:S02]  /*11a60*/  IMAD.SHL.U32 R170, R247, 0x20, RZ ;  /* 0x00000020f7aa7824 */ /* 0x000fe400078e00ff */
        /* <DEDUP_REMOVED lines=63> */
[----:B------:R-:W-:Y:S02]  /*11e60*/  IMAD R122, R247, 0x38, RZ ;  /* 0x00000038f77a7824 */ /* 0x000fe400078e02ff */
[C---:B------:R-:W-:Y:S01]  /*11e70*/  IMAD.WIDE R136, R130.reuse, 0x4, R232 ;  /* 0x0000000482887825 */ /* 0x040fe200078e02e8 */
[----:B------:R1:W-:Y:S03]  /*11e80*/  LDGSTS.E [R225+0x18200], [R142.64], !P2 ;  /* 0x182000008ee17fae */ /* 0x0003e6000d121844 */
        /* <DEDUP_REMOVED lines=10> */
[----:B------:R-:W-:Y:S03]  /*11f30*/  STL.64 [R1+0x4488], R222 ;  /* 0x004488de01007387 */ /* 0x000fe60000100a00 */
[C---:B------:R-:W-:Y:S01]  /*11f40*/  IMAD.WIDE R126, R122.reuse, 0x4, R230 ;  /* 0x000000047a7e7825 */ /* 0x040fe200078e02e6 */
[----:B------:R1:W-:Y:S03]  /*11f50*/  LDGSTS.E [R225+0x1a200], [R134.64], !P0 ;  /* 0x1a20000086e17fae */ /* 0x0003e6000c121844 */
[C---:B------:R-:W-:Y:S01]  /*11f60*/  IMAD.WIDE R124, R122.reuse, 0x4, R228 ;  /* 0x000000047a7c7825 */ /* 0x040fe200078e02e4 */
[----:B------:R-:W-:Y:S03]  /*11f70*/  STL.64 [R1+0x4490], R220 ;  /* 0x004490dc01007387 */ /* 0x000fe60000100a00 */
[----:B------:R-:W-:Y:S01]  /*11f80*/  IMAD.WIDE R122, R122, 0x4, R226 ;  /* 0x000000047a7a7825 */ /* 0x000fe200078e02e2 */
[----:B------:R1:W-:Y:S03]  /*11f90*/  LDGSTS.E [R225+0x1a400], [R132.64], !P0 ;  /* 0x1a40000084e17fae */ /* 0x0003e6000c121844 */
[C---:B------:R-:W-:Y:S01]  /*11fa0*/  IMAD.WIDE R120, R114.reuse, 0x4, R232 ;  /* 0x0000000472787825 */ /* 0x040fe200078e02e8 */
[----:B------:R-:W-:Y:S03]  /*11fb0*/  STL.64 [R1+0x4498], R218 ;  /* 0x004498da01007387 */ /* 0x000fe60000100a00 */
[----:B------:R-:W-:Y:S01]  /*11fc0*/  IMAD.WIDE R118, R114, 0x4, R230 ;  /* 0x0000000472767825 */ /* 0x000fe200078e02e6 */
[----:B------:R1:W-:Y:S01]  /*11fd0*/  LDGSTS.E [R225+0x1a600], [R130.64], !P0 ;  /* 0x1a60000082e17fae */ /* 0x0003e2000c121844 */
[----:B------:R-:W-:-:S02]  /*11fe0*/  ISETP.GE.U32.AND P0, PT, R0, 0x7fffffaf, PT ;  /* 0x7fffffaf0000780c */ /* 0x000fc40003f06070 */
[----:B------:R-:W-:Y:S01]  /*11ff0*/  IADD3 R0, R224, -0x16, RZ ;  /* 0xffffffeae0007810 */ /* 0x000fe20007ffe0ff */
[----:B------:R-:W-:Y:S01]  /*12000*/  STL.64 [R1+0x44a0], R216 ;  /* 0x0044a0d801007387 */ /* 0x000fe20000100a00 */
[----:B------:R-:W-:-:S03]  /*12010*/  IMAD.WIDE R116, R114, 0x4, R228 ;  /* 0x0000000472747825 */ /* 0x000fc600078e02e4 */
[----:B------:R1:W-:Y:S01]  /*12020*/  LDGSTS.E [R225+0x1c000], [R128.64], !P3 ;  /* 0x1c00000080e17fae */ /* 0x0003e2000d921844 */
[----:B------:R-:W-:Y:S01]  /*12030*/  IMAD.WIDE R114, R114, 0x4, R226 ;  /* 0x0000000472727825 */ /* 0x000fe200078e02e2 */
[----:B------:R-:W-:Y:S02]  /*12040*/  LOP3.LUT R235, R225, 0x20, RZ, 0x3c, !PT ;  /* 0x00000020e1eb7812 */ /* 0x000fe400078e3cff */
[----:B------:R-:W-:Y:S01]  /*12050*/  STL.64 [R1+0x44a8], R214 ;  /* 0x0044a8d601007387 */ /* 0x000fe20000100a00 */
[----:B------:R-:W-:-:S03]  /*12060*/  IMAD.WIDE R8, R247, 0x4, R232 ;  /* 0x00000004f7087825 */ /* 0x000fc600078e02e8 */
[----:B------:R1:W-:Y:S01]  /*12070*/  LDGSTS.E [R225+0x1c200], [R126.64], !P3 ;  /* 0x1c2000007ee17fae */ /* 0x0003e2000d921844 */
[----:B--2---:R-:W-:-:S03]  /*12080*/  IMAD.WIDE R6, R247, 0x4, R230 ;  /* 0x00000004f7067825 */ /* 0x004fc600078e02e6 */
[----:B------:R-:W-:Y:S01]  /*12090*/  STL.64 [R1+0x44b0], R212 ;  /* 0x0044b0d401007387 */ /* 0x000fe20000100a00 */
[----:B----4-:R-:W-:-:S03]  /*120a0*/  IMAD.WIDE R4, R247, 0x4, R228 ;  /* 0x00000004f7047825 */ /* 0x010fc600078e02e4 */
[----:B------:R2:W-:Y:S01]  /*120b0*/  LDGSTS.E [R225+0x1c400], [R124.64], !P3 ;  /* 0x1c4000007ce17fae */ /* 0x0005e2000d921844 */
[----:B---3--:R-:W-:-:S03]  /*120c0*/  IMAD.WIDE R2, R247, 0x4, R226 ;  /* 0x00000004f7027825 */ /* 0x008fc600078e02e2 */
[----:B------:R-:W-:Y:S04]  /*120d0*/  STL.64 [R1+0x44b8], R210 ;  /* 0x0044b8d201007387 */ /* 0x000fe80000100a00 */
[----:B------:R2:W-:Y:S01]  /*120e0*/  LDGSTS.E [R225+0x1c600], [R122.64], !P3 ;  /* 0x1c6000007ae17fae */ /* 0x0005e2000d921844 */
[----:B------:R-:W-:-:S03]  /*120f0*/  ISETP.GE.U32.AND P3, PT, R0, 0x7fffffab, PT ;  /* 0x7fffffab0000780c */ /* 0x000fc60003f66070 */
[----:B------:R-:W-:Y:S01]  /*12100*/  STL.64 [R1+0x44c0], R208 ;  /* 0x0044c0d001007387 */ /* 0x000fe20000100a00 */
[----:B------:R-:W-:-:S03]  /*12110*/  IADD3 R0, R224, -0x1a, RZ ;  /* 0xffffffe6e0007810 */ /* 0x000fc60007ffe0ff */
[----:B------:R2:W-:Y:S01]  /*12120*/  LDGSTS.E [R225+0x1e000], [R120.64], !P1 ;  /* 0x1e00000078e17fae */ /* 0x0005e2000c921844 */
[----:B------:R-:W-:-:S03]  /*12130*/  IMAD R248, R247, 0x5, RZ ;  /* 0x00000005f7f87824 */ /* 0x000fc600078e02ff */
[----:B------:R-:W-:Y:S04]  /*12140*/  STL.64 [R1+0x44c8], R206 ;  /* 0x0044c8ce01007387 */ /* 0x000fe80000100a00 */
[----:B------:R2:W-:Y:S04]  /*12150*/  LDGSTS.E [R225+0x1e200], [R118.64], !P1 ;  /* 0x1e20000076e17fae */ /* 0x0005e8000c921844 */
[----:B------:R-:W-:Y:S04]  /*12160*/  STL.64 [R1+0x44d0], R204 ;  /* 0x0044d0cc01007387 */ /* 0x000fe80000100a00 */
[----:B------:R2:W-:Y:S04]  /*12170*/  LDGSTS.E [R225+0x1e400], [R116.64], !P1 ;  /* 0x1e40000074e17fae */ /* 0x0005e8000c921844 */
        /* <DEDUP_REMOVED lines=8> */
[----:B------:R4:W-:Y:S01]  /*12200*/  LDGSTS.E [R235+0xa00], [R6.64], !P6 ;  /* 0x00a0000006eb7fae */ /* 0x0009e2000f121844 */
[----:B------:R-:W-:-:S03]  /*12210*/  IMAD.WIDE R250, R248, 0x4, R228 ;  /* 0x00000004f8fa7825 */ /* 0x000fc600078e02e4 */
[----:B------:R1:W-:Y:S04]  /*12220*/  STL.64 [R1+0x58], R4 ;  /* 0x0000580401007387 */ /* 0x0003e80000100a00 */
[----:B------:R1:W-:Y:S04]  /*12230*/  LDGSTS.E [R235+0xc00], [R4.64], !P6 ;  /* 0x00c0000004eb7fae */ /* 0x0003e8000f121844 */
[----:B------:R2:W-:Y:S04]  /*12240*/  STL.64 [R1+0x50], R2 ;  /* 0x0000500201007387 */ /* 0x0005e80000100a00 */
[----:B------:R2:W-:Y:S01]  /*12250*/  LDGSTS.E [R235+0xe00], [R2.64], !P6 ;  /* 0x00e0000002eb7fae */ /* 0x0005e2000f121844 */
[----:B-1----:R-:W-:Y:S01]  /*12260*/  IMAD.WIDE R4, R248, 0x4, R232 ;  /* 0x00000004f8047825 */ /* 0x002fe200078e02e8 */
[----:B------:R-:W-:-:S02]  /*12270*/  ISETP.GE.U32.AND P6, PT, R0, 0x7fffffa3, PT ;  /* 0x7fffffa30000780c */ /* 0x000fc40003fc6070 */
[----:B------:R-:W-:Y:S01]  /*12280*/  IADD3 R0, R224, -0x22, RZ ;  /* 0xffffffdee0007810 */ /* 0x000fe20007ffe0ff */
[----:B------:R-:W-:Y:S01]  /*12290*/  IMAD.WIDE R112, R106, 0x4, R232 ;  /* 0x000000046a707825 */ /* 0x000fe200078e02e8 */
[----:B------:R1:W-:Y:S03]  /*122a0*/  LDGSTS.E [R235+0x2800], [R4.64], !P4 ;  /* 0x0280000004eb7fae */ /* 0x0003e6000e121844 */
[----:B--2---:R-:W-:-:S04]  /*122b0*/  IMAD.WIDE R2, R248, 0x4, R230 ;  /* 0x00000004f8027825 */ /* 0x004fc800078e02e6 */
[----:B------:R-:W-:Y:S01]  /*122c0*/  IMAD.WIDE R248, R248, 0x4, R226 ;  /* 0x00000004f8f87825 */ /* 0x000fe200078e02e2 */
[----:B------:R2:W-:Y:S03]  /*122d0*/  LDGSTS.E [R235+0x2a00], [R2.64], !P4 ;  /* 0x02a0000002eb7fae */ /* 0x0005e6000e121844 */
[----:B------:R-:W-:Y:S01]  /*122e0*/  IMAD R98, R247, 0xd, RZ ;  /* 0x0000000df7627824 */ /* 0x000fe200078e02ff */
[----:B------:R1:W-:Y:S01]  /*122f0*/  LDGSTS.E [R235+0x2c00], [R250.64], !P4 ;  /* 0x02c00000faeb7fae */ /* 0x0003e2000e121844 */
[----:B------:R-:W-:-:S03]  /*12300*/  IMAD.WIDE R110, R106, 0x4, R230 ;  /* 0x000000046a6e7825 */ /* 0x000fc600078e02e6 */
[----:B------:R1:W-:Y:S01]  /*12310*/  LDGSTS.E [R235+0x2e00], [R248.64], !P4 ;  /* 0x02e00000f8eb7fae */ /* 0x0003e2000e121844 */
[----:B------:R-:W-:Y:S01]  /*12320*/  IMAD.WIDE R108, R106, 0x4, R228 ;  /* 0x000000046a6c7825 */ /* 0x000fe200078e02e4 */
[----:B------:R-:W-:Y:S02]  /*12330*/  ISETP.GE.U32.AND P4, PT, R0, 0x7fffff9f, PT ;  /* 0x7fffff9f0000780c */ /* 0x000fe40003f86070 */
[----:B------:R1:W-:Y:S01]  /*12340*/  LDGSTS.E [R235+0x4800], [R112.64], !P5 ;  /* 0x0480000070eb7fae */ /* 0x0003e2000e921844 */
[----:B------:R-:W-:Y:S01]  /*12350*/  IMAD.WIDE R106, R106, 0x4, R226 ;  /* 0x000000046a6a7825 */ /* 0x000fe200078e02e2 */
[----:B------:R-:W-:Y:S02]  /*12360*/  IADD3 R0, R224, -0x26, RZ ;  /* 0xffffffdae0007810 */ /* 0x000fe40007ffe0ff */
[----:B------:R1:W-:Y:S01]  /*12370*/  LDGSTS.E [R235+0x4a00], [R110.64], !P5 ;  /* 0x04a000006eeb7fae */ /* 0x0003e2000e921844 */
[----:B------:R-:W-:-:S03]  /*12380*/  IMAD.WIDE R104, R98, 0x4, R232 ;  /* 0x0000000462687825 */ /* 0x000fc600078e02e8 */
[----:B------:R1:W-:Y:S01]  /*12390*/  LDGSTS.E [R235+0x4c00], [R108.64], !P5 ;  /* 0x04c000006ceb7fae */ /* 0x0003e2000e921844 */
[----:B------:R-:W-:Y:S02]  /*123a0*/  IMAD R90, R247, 0x11, RZ ;  /* 0x00000011f75a7824 */ /* 0x000fe400078e02ff */
        /* <DEDUP_REMOVED lines=8> */
[C---:B------:R-:W-:Y:S02]  /*12430*/  IMAD.WIDE R96, R90.reuse, 0x4, R232 ;  /* 0x000000045a607825 */ /* 0x040fe400078e02e8 */
[----:B------:R1:W-:Y:S02]  /*12440*/  LDGSTS.E [R235+0x6c00], [R100.64], !P2 ;  /* 0x06c0000064eb7fae */ /* 0x0003e4000d121844 */
[----:B------:R-:W-:Y:S02]  /*12450*/  IMAD R82, R247, 0x15, RZ ;  /* 0x00000015f7527824 */ /* 0x000fe400078e02ff */
[----:B------:R-:W-:Y:S01]  /*12460*/  IMAD.WIDE R94, R90, 0x4, R230 ;  /* 0x000000045a5e7825 */ /* 0x000fe200078e02e6 */
[----:B------:R1:W-:Y:S01]  /*12470*/  LDGSTS.E [R235+0x6e00], [R98.64], !P2 ;  /* 0x06e0000062eb7fae */ /* 0x0003e2000d121844 */
[----:B------:R-:W-:-:S02]  /*12480*/  ISETP.GE.U32.AND P2, PT, R0, 0x7fffff97, PT ;  /* 0x7fffff970000780c */ /* 0x000fc40003f46070 */
[----:B------:R-:W-:Y:S01]  /*12490*/  IMAD.WIDE R92, R90, 0x4, R228 ;  /* 0x000000045a5c7825 */ /* 0x000fe200078e02e4 */
[----:B------:R-:W-:Y:S01]  /*124a0*/  IADD3 R0, R224, -0x2e, RZ ;  /* 0xffffffd2e0007810 */ /* 0x000fe20007ffe0ff */
[----:B------:R1:W-:Y:S02]  /*124b0*/  LDGSTS.E [R235+0x8800], [R96.64], !P0 ;  /* 0x0880000060eb7fae */ /* 0x0003e4000c121844 */
[----:B------:R-:W-:Y:S02]  /*124c0*/  IMAD.WIDE R90, R90, 0x4, R226 ;  /* 0x000000045a5a7825 */ /* 0x000fe400078e02e2 */
[----:B------:R1:W-:Y:S02]  /*124d0*/  LDGSTS.E [R235+0x8a00], [R94.64], !P0 ;  /* 0x08a000005eeb7fae */ /* 0x0003e4000c121844 */
[----:B------:R-:W-:Y:S02]  /*124e0*/  IMAD.WIDE R88, R82, 0x4, R232 ;  /* 0x0000000452587825 */ /* 0x000fe400078e02e8 */
[----:B------:R1:W-:Y:S02]  /*124f0*/  LDGSTS.E [R235+0x8c00], [R92.64], !P0 ;  /* 0x08c000005ceb7fae */ /* 0x0003e4000c121844 */
[----:B------:R-:W-:-:S02]  /*12500*/  IMAD R74, R247, 0x19, RZ ;  /* 0x00000019f74a7824 */ /* 0x000fc400078e02ff */
[----:B------:R-:W-:Y:S01]  /*12510*/  IMAD.WIDE R86, R82, 0x4, R230 ;  /* 0x0000000452567825 */ /* 0x000fe200078e02e6 */
[----:B------:R1:W-:Y:S01]  /*12520*/  LDGSTS.E [R235+0x8e00], [R90.64], !P0 ;  /* 0x08e000005aeb7fae */ /* 0x0003e2000c121844 */
[----:B------:R-:W-:Y:S02]  /*12530*/  ISETP.GE.U32.AND P0, PT, R0, 0x7fffff93, PT ;  /* 0x7fffff930000780c */ /* 0x000fe40003f06070 */
[----:B------:R-:W-:Y:S01]  /*12540*/  IMAD.WIDE R84, R82, 0x4, R228 ;  /* 0x0000000452547825 */ /* 0x000fe200078e02e4 */
[----:B------:R-:W-:Y:S01]  /*12550*/  IADD3 R0, R224, -0x32, RZ ;  /* 0xffffffcee0007810 */ /* 0x000fe20007ffe0ff */
[----:B------:R1:W-:Y:S02]  /*12560*/  LDGSTS.E [R235+0xa800], [R88.64], !P3 ;  /* 0x0a80000058eb7fae */ /* 0x0003e4000d921844 */
[----:B------:R-:W-:Y:S02]  /*12570*/  IMAD.WIDE R82, R82, 0x4, R226 ;  /* 0x0000000452527825 */ /* 0x000fe400078e02e2 */
[----:B------:R1:W-:Y:S02]  /*12580*/  LDGSTS.E [R235+0xaa00], [R86.64], !P3 ;  /* 0x0aa0000056eb7fae */ /* 0x0003e4000d921844 */
[----:B------:R-:W-:-:S02]  /*12590*/  IMAD.WIDE R80, R74, 0x4, R232 ;  /* 0x000000044a507825 */ /* 0x000fc400078e02e8 */
[----:B------:R1:W-:Y:S02]  /*125a0*/  LDGSTS.E [R235+0xac00], [R84.64], !P3 ;  /* 0x0ac0000054eb7fae */ /* 0x0003e4000d921844 */
        /* <DEDUP_REMOVED lines=86> */
[C---:B------:R-:W-:Y:S02]  /*12b10*/  IMAD.WIDE R16, R10.reuse, 0x4, R232 ;  /* 0x000000040a107825 */ /* 0x040fe400078e02e8 */
[----:B------:R1:W-:Y:S02]  /*12b20*/  LDGSTS.E [R235+0x1ac00], [R20.64], !P1 ;  /* 0x1ac0000014eb7fae */ /* 0x0003e4000c921844 */
[----:B------:R-:W-:-:S02]  /*12b30*/  IMAD.WIDE R14, R10, 0x4, R230 ;  /* 0x000000040a0e7825 */ /* 0x000fc400078e02e6 */
[----:B------:R1:W-:Y:S02]  /*12b40*/  LDGSTS.E [R235+0x1ae00], [R18.64], !P1 ;  /* 0x1ae0000012eb7fae */ /* 0x0003e4000c921844 */
[----:B------:R-:W-:Y:S01]  /*12b50*/  IMAD.WIDE R12, R10, 0x4, R228 ;  /* 0x000000040a0c7825 */ /* 0x000fe200078e02e4 */
[----:B------:R-:W-:Y:S01]  /*12b60*/  ISETP.GE.U32.AND P1, PT, R0, 0x7fffffae, PT ;  /* 0x7fffffae0000780c */ /* 0x000fe20003f26070 */
[----:B------:R-:W-:Y:S02]  /*12b70*/  STL.64 [R1+0x8], R4 ;  /* 0x0000080401007387 */ /* 0x000fe40000100a00 */
[----:B------:R-:W-:Y:S01]  /*12b80*/  IMAD.WIDE R10, R10, 0x4, R226 ;  /* 0x000000040a0a7825 */ /* 0x000fe200078e02e2 */
[----:B------:R-:W-:Y:S01]  /*12b90*/  IADD3 R0, R224, -0x17, RZ ;  /* 0xffffffe9e0007810 */ /* 0x000fe20007ffe0ff */
[----:B------:R2:W-:Y:S04]  /*12ba0*/  STL.64 [R1], R2 ;  /* 0x0000000201007387 */ /* 0x0005e80000100a00 */
[----:B------:R1:W-:Y:S04]  /*12bb0*/  LDGSTS.E [R235+0x1c800], [R16.64], !P6 ;  /* 0x1c80000010eb7fae */ /* 0x0003e8000f121844 */
[----:B------:R1:W-:Y:S01]  /*12bc0*/  LDGSTS.E [R235+0x1ca00], [R14.64], !P6 ;  /* 0x1ca000000eeb7fae */ /* 0x0003e2000f121844 */
[----:B--2---:R-:W-:-:S03]  /*12bd0*/  IMAD R2, R247, 0x3d, RZ ;  /* 0x0000003df7027824 */ /* 0x004fc600078e02ff */
[----:B------:R2:W-:Y:S04]  /*12be0*/  LDGSTS.E [R235+0x1cc00], [R12.64], !P6 ;  /* 0x1cc000000ceb7fae */ /* 0x0005e8000f121844 */
[----:B------:R2:W-:Y:S01]  /*12bf0*/  LDGSTS.E [R235+0x1ce00], [R10.64], !P6 ;  /* 0x1ce000000aeb7fae */ /* 0x0005e2000f121844 */
[----:B------:R-:W-:Y:S01]  /*12c00*/  ISETP.GE.U32.AND P6, PT, R0, 0x7fffffaa, PT ;  /* 0x7fffffaa0000780c */ /* 0x000fe20003fc6070 */
[----:B------:R-:W-:Y:S02]  /*12c10*/  IMAD.SHL.U32 R0, R247, 0x2, RZ ;  /* 0x00000002f7007824 */ /* 0x000fe400078e00ff */
[----:B---3--:R-:W-:Y:S01]  /*12c20*/  IMAD.WIDE R8, R2, 0x4, R232 ;  /* 0x0000000402087825 */ /* 0x008fe200078e02e8 */
[----:B------:R-:W-:-:S03]  /*12c30*/  LOP3.LUT R202, R225, 0x40, RZ, 0x3c, !PT ;  /* 0x00000040e1ca7812 */ /* 0x000fc600078e3cff */
[----:B----4-:R-:W-:Y:S01]  /*12c40*/  IMAD.WIDE R6, R2, 0x4, R230 ;  /* 0x0000000402067825 */ /* 0x010fe200078e02e6 */
[----:B------:R-:W-:Y:S01]  /*12c50*/  IADD3 R234, R224, -0x1b, RZ ;  /* 0xffffffe5e0ea7810 */ /* 0x000fe20007ffe0ff */
[----:B------:R2:W-:Y:S02]  /*12c60*/  LDGSTS.E [R235+0x1e800], [R8.64], !P4 ;  /* 0x1e80000008eb7fae */ /* 0x0005e4000e121844 */
[C---:B-1----:R-:W-:Y:S02]  /*12c70*/  IMAD.WIDE R4, R2.reuse, 0x4, R228 ;  /* 0x0000000402047825 */ /* 0x042fe400078e02e4 */
[----:B------:R2:W-:Y:S02]  /*12c80*/  LDGSTS.E [R235+0x1ea00], [R6.64], !P4 ;  /* 0x1ea0000006eb7fae */ /* 0x0005e4000e121844 */
[----:B------:R-:W-:Y:S02]  /*12c90*/  IMAD.WIDE R2, R2, 0x4, R226 ;  /* 0x0000000402027825 */ /* 0x000fe400078e02e2 */
[----:B------:R2:W-:Y:S02]  /*12ca0*/  LDGSTS.E [R235+0x1ec00], [R4.64], !P4 ;  /* 0x1ec0000004eb7fae */ /* 0x0005e4000e121844 */
[----:B------:R-:W-:-:S02]  /*12cb0*/  IMAD R236, R247, 0x6, RZ ;  /* 0x00000006f7ec7824 */ /* 0x000fc400078e02ff */
[C---:B------:R-:W-:Y:S01]  /*12cc0*/  IMAD.WIDE R210, R0.reuse, 0x4, R232 ;  /* 0x0000000400d27825 */ /* 0x040fe200078e02e8 */
[----:B------:R2:W-:Y:S03]  /*12cd0*/  LDGSTS.E [R235+0x1ee00], [R2.64], !P4 ;  /* 0x1ee0000002eb7fae */ /* 0x0005e6000e121844 */
[----:B------:R-:W-:Y:S01]  /*12ce0*/  IMAD.WIDE R208, R0, 0x4, R230 ;  /* 0x0000000400d07825 */ /* 0x000fe200078e02e6 */
[----:B------:R-:W-:Y:S01]  /*12cf0*/  ISETP.GE.U32.AND P4, PT, R234, 0x7fffffa6, PT ;  /* 0x7fffffa6ea00780c */ /* 0x000fe20003f86070 */
[----:B------:R1:W-:Y:S02]  /*12d00*/  LDGSTS.E [R202+0x1000], [R210.64], !P5 ;  /* 0x01000000d2ca7fae */ /* 0x0003e4000e921844 */
[C---:B------:R-:W-:Y:S02]  /*12d10*/  IMAD.WIDE R206, R0.reuse, 0x4, R228 ;  /* 0x0000000400ce7825 */ /* 0x040fe400078e02e4 */
[----:B------:R3:W-:Y:S02]  /*12d20*/  LDGSTS.E [R202+0x1200], [R208.64], !P5 ;  /* 0x01200000d0ca7fae */ /* 0x0007e4000e921844 */
[----:B------:R-:W-:Y:S01]  /*12d30*/  IMAD.WIDE R204, R0, 0x4, R226 ;  /* 0x0000000400cc7825 */ /* 0x000fe200078e02e2 */
[----:B------:R-:W-:Y:S01]  /*12d40*/  IADD3 R0, R224, -0x1f, RZ ;  /* 0xffffffe1e0007810 */ /* 0x000fe20007ffe0ff */
[----:B------:R4:W-:Y:S02]  /*12d50*/  LDGSTS.E [R202+0x1400], [R206.64], !P5 ;  /* 0x01400000ceca7fae */ /* 0x0009e4000e921844 */
[----:B------:R-:W-:Y:S01]  /*12d60*/  IMAD.WIDE R244, R236, 0x4, R232 ;  /* 0x00000004ecf47825 */ /* 0x000fe200078e02e8 */
[----:B------:R-:W-:Y:S01]  /*12d70*/  IADD3 R238, R224, -0x23, RZ ;  /* 0xffffffdde0ee7810 */ /* 0x000fe20007ffe0ff */
[----:B------:R1:W-:Y:S02]  /*12d80*/  LDGSTS.E [R202+0x1600], [R204.64], !P5 ;  /* 0x01600000ccca7fae */ /* 0x0003e4000e921844 */
[----:B------:R-:W-:Y:S01]  /*12d90*/  IMAD.WIDE R242, R236, 0x4, R230 ;  /* 0x00000004ecf27825 */ /* 0x000fe200078e02e6 */
[----:B------:R-:W-:Y:S01]  /*12da0*/  ISETP.GE.U32.AND P5, PT, R0, 0x7fffffa2, PT ;  /* 0x7fffffa20000780c */ /* 0x000fe20003fa6070 */
[----:B------:R1:W-:Y:S02]  /*12db0*/  LDGSTS.E [R202+0x3000], [R244.64], !P2 ;  /* 0x03000000f4ca7fae */ /* 0x0003e4000d121844 */
[----:B--2---:R-:W-:-:S02]  /*12dc0*/  IMAD.WIDE R234, R236, 0x4, R228 ;  /* 0x00000004ecea7825 */ /* 0x004fc400078e02e4 */
[----:B------:R2:W-:Y:S02]  /*12dd0*/  LDGSTS.E [R202+0x3200], [R242.64], !P2 ;  /* 0x03200000f2ca7fae */ /* 0x0005e4000d121844 */
[----:B------:R-:W-:Y:S02]  /*12de0*/  IMAD.WIDE R236, R236, 0x4, R226 ;  /* 0x00000004ecec7825 */ /* 0x000fe400078e02e2 */
[----:B------:R2:W-:Y:S02]  /*12df0*/  LDGSTS.E [R202+0x3400], [R234.64], !P2 ;  /* 0x03400000eaca7fae */ /* 0x0005e4000d121844 */
[----:B------:R-:W-:Y:S02]  /*12e00*/  IMAD R0, R247, 0xa, RZ ;  /* 0x0000000af7007824 */ /* 0x000fe400078e02ff */
[----:B------:R2:W-:Y:S01]  /*12e10*/  LDGSTS.E [R202+0x3600], [R236.64], !P2 ;  /* 0x03600000ecca7fae */ /* 0x0005e2000d121844 */
[----:B------:R-:W-:Y:S01]  /*12e20*/  ISETP.GE.U32.AND P2, PT, R238, 0x7fffff9e, PT ;  /* 0x7fffff9eee00780c */ /* 0x000fe20003f46070 */
[----:B------:R-:W-:-:S02]  /*12e30*/  IMAD.WIDE R238, R0, 0x4, R232 ;  /* 0x0000000400ee7825 */ /* 0x000fc400078e02e8 */
[----:B------:R1:W-:Y:S02]  /*12e40*/  STL.64 [R1+0x48], R210 ;  /* 0x000048d201007387 */ /* 0x0003e40000100a00 */
[----:B------:R-:W-:Y:S02]  /*12e50*/  IMAD.WIDE R240, R0, 0x4, R230 ;  /* 0x0000000400f07825 */ /* 0x000fe400078e02e6 */
[----:B------:R-:W-:Y:S02]  /*12e60*/  STL.64 [R1+0x40], R208 ;  /* 0x000040d001007387 */ /* 0x000fe40000100a00 */
[----:B------:R-:W-:Y:S02]  /*12e70*/  IMAD R246, R247, 0xe, RZ ;  /* 0x0000000ef7f67824 */ /* 0x000fe400078e02ff */
[----:B------:R4:W-:Y:S04]  /*12e80*/  STL.64 [R1+0x38], R206 ;  /* 0x000038ce01007387 */ /* 0x0009e80000100a00 */
[----:B------:R2:W-:Y:S01]  /*12e90*/  STL.64 [R1+0x30], R204 ;  /* 0x000030cc01007387 */ /* 0x0005e20000100a00 */
[----:B-1----:R-:W-:-:S03]  /*12ea0*/  IMAD.WIDE R210, R246, 0x4, R232 ;  /* 0x00000004f6d27825 */ /* 0x002fc600078e02e8 */
[----:B------:R1:W-:Y:S01]  /*12eb0*/  LDGSTS.E [R202+0x5000], [R238.64], !P0 ;  /* 0x05000000eeca7fae */ /* 0x0003e2000c121844 */
[----:B----4-:R-:W-:-:S03]  /*12ec0*/  IMAD.WIDE R206, R0, 0x4, R228 ;  /* 0x0000000400ce7825 */ /* 0x010fc600078e02e4 */
[----:B------:R1:W-:Y:S01]  /*12ed0*/  LDGSTS.E [R202+0x5200], [R240.64], !P0 ;  /* 0x05200000f0ca7fae */ /* 0x0003e2000c121844 */
[----:B--2---:R-:W-:Y:S01]  /*12ee0*/  IMAD.WIDE R204, R0, 0x4, R226 ;  /* 0x0000000400cc7825 */ /* 0x004fe200078e02e2 */
[----:B------:R-:W-:Y:S02]  /*12ef0*/  IADD3 R0, R224, -0x27, RZ ;  /* 0xffffffd9e0007810 */ /* 0x000fe40007ffe0ff */
[----:B------:R2:W-:Y:S01]  /*12f00*/  LDGSTS.E [R202+0x5400], [R206.64], !P0 ;  /* 0x05400000ceca7fae */ /* 0x0005e2000c121844 */
[----:B---3--:R-:W-:-:S03]  /*12f10*/  IMAD.WIDE R208, R246, 0x4, R230 ;  /* 0x00000004f6d07825 */ /* 0x008fc600078e02e6 */
[----:B------:R2:W-:Y:S04]  /*12f20*/  STL.64 [R1+0x70], R206 ;  /* 0x000070ce01007387 */ /* 0x0005e80000100a00 */
[----:B------:R3:W-:Y:S01]  /*12f30*/  LDGSTS.E [R202+0x5600], [R204.64], !P0 ;  /* 0x05600000ccca7fae */ /* 0x0007e2000c121844 */
[----:B------:R-:W-:Y:S01]  /*12f40*/  ISETP.GE.U32.AND P0, PT, R0, 0x7fffff9a, PT ;  /* 0x7fffff9a0000780c */ /* 0x000fe20003f06070 */
[----:B------:R-:W-:Y:S02]  /*12f50*/  IMAD R0, R247, 0x12, RZ ;  /* 0x00000012f7007824 */ /* 0x000fe400078e02ff */
[----:B------:R3:W-:Y:S01]  /*12f60*/  STL.64 [R1+0x78], R204 ;  /* 0x000078cc01007387 */ /* 0x0007e20000100a00 */
[----:B--2---:R-:W-:-:S03]  /*12f70*/  IMAD.WIDE R206, R246, 0x4, R228 ;  /* 0x00000004f6ce7825 */ /* 0x004fc600078e02e4 */
[----:B------:R2:W-:Y:S04]  /*12f80*/  LDGSTS.E [R202+0x7000], [R210.64], !P3 ;  /* 0x07000000d2ca7fae */ /* 0x0005e8000d921844 */
[----:B------:R2:W-:Y:S01]  /*12f90*/  STL.64 [R1+0x80], R210 ;  /* 0x000080d201007387 */ /* 0x0005e20000100a00 */
[----:B---3--:R-:W-:Y:S01]  /*12fa0*/  IMAD.WIDE R204, R246, 0x4, R226 ;  /* 0x00000004f6cc7825 */ /* 0x008fe200078e02e2 */
[----:B------:R-:W-:Y:S02]  /*12fb0*/  IADD3 R246, R224, -0x2b, RZ ;  /* 0xffffffd5e0f67810 */ /* 0x000fe40007ffe0ff */
[----:B------:R3:W-:Y:S04]  /*12fc0*/  LDGSTS.E [R202+0x7200], [R208.64], !P3 ;  /* 0x07200000d0ca7fae */ /* 0x0007e8000d921844 */
[----:B------:R3:W-:Y:S01]  /*12fd0*/  STL.64 [R1+0x88], R208 ;  /* 0x000088d001007387 */ /* 0x0007e20000100a00 */
[----:B--2---:R-:W-:-:S03]  /*12fe0*/  IMAD.WIDE R210, R0, 0x4, R232 ;  /* 0x0000000400d27825 */ /* 0x004fc600078e02e8 */
[----:B------:R2:W-:Y:S04]  /*12ff0*/  LDGSTS.E [R202+0x7400], [R206.64], !P3 ;  /* 0x07400000ceca7fae */ /* 0x0005e8000d921844 */
[----:B------:R2:W-:Y:S04]  /*13000*/  STL.64 [R1+0x90], R206 ;  /* 0x000090ce01007387 */ /* 0x0005e80000100a00 */
[----:B------:R4:W-:Y:S01]  /*13010*/  LDGSTS.E [R202+0x7600], [R204.64], !P3 ;  /* 0x07600000ccca7fae */ /* 0x0009e2000d921844 */
[----:B---3--:R-:W-:Y:S01]  /*13020*/  IMAD.WIDE R208, R0, 0x4, R230 ;  /* 0x0000000400d07825 */ /* 0x008fe200078e02e6 */
[----:B------:R-:W-:-:S02]  /*13030*/  ISETP.GE.U32.AND P3, PT, R246, 0x7fffff96, PT ;  /* 0x7fffff96f600780c */ /* 0x000fc40003f66070 */
[----:B------:R4:W-:Y:S01]  /*13040*/  STL.64 [R1+0xa0], R204 ;  /* 0x0000a0cc01007387 */ /* 0x0009e20000100a00 */
[----:B------:R-:W-:Y:S02]  /*13050*/  IMAD R246, R247, 0x16, RZ ;  /* 0x00000016f7f67824 */ /* 0x000fe400078e02ff */
[C---:B--2---:R-:W-:Y:S01]  /*13060*/  IMAD.WIDE R206, R0.reuse, 0x4, R228 ;  /* 0x0000000400ce7825 */ /* 0x044fe200078e02e4 */
[----:B------:R2:W-:Y:S04]  /*13070*/  LDGSTS.E [R202+0x9000], [R210.64], !P1 ;  /* 0x09000000d2ca7fae */ /* 0x0005e8000c921844 */
[----:B------:R2:W-:Y:S01]  /*13080*/  STL.64 [R1+0xc8], R210 ;  /* 0x0000c8d201007387 */ /* 0x0005e20000100a00 */
[----:B----4-:R-:W-:Y:S01]  /*13090*/  IMAD.WIDE R204, R0, 0x4, R226 ;  /* 0x0000000400cc7825 */ /* 0x010fe200078e02e2 */
[----:B------:R-:W-:-:S02]  /*130a0*/  IADD3 R0, R224, -0x2f, RZ ;  /* 0xffffffd1e0007810 */ /* 0x000fc40007ffe0ff */
        /* <DEDUP_REMOVED lines=160> */
[----:B--2---:R-:W-:Y:S01]  /*13ab0*/  IMAD.WIDE R206, R246, 0x4, R228 ;  /* 0x00000004f6ce7825 */ /* 0x004fe200078e02e4 */
[----:B------:R-:W-:Y:S01]  /*13ac0*/  STL.64 [R1+0x5f0], R210 ;  /* 0x0005f0d201007387 */ /* 0x000fe20000100a00 */
[----:B------:R-:W-:-:S03]  /*13ad0*/  LOP3.LUT R222, R225, 0x60, RZ, 0x3c, !PT ;  /* 0x00000060e1de7812 */ /* 0x000fc600078e3cff */
[----:B------:R1:W-:Y:S01]  /*13ae0*/  LDGSTS.E [R202+0x1f000], [R210.64], !P2 ;  /* 0x1f000000d2ca7fae */ /* 0x0003e2000d121844 */
[----:B----4-:R-:W-:Y:S01]  /*13af0*/  IMAD.WIDE R204, R246, 0x4, R226 ;  /* 0x00000004f6cc7825 */ /* 0x010fe200078e02e2 */
[----:B------:R-:W-:Y:S02]  /*13b00*/  IADD3 R246, R224, -0x1c, RZ ;  /* 0xffffffe4e0f67810 */ /* 0x000fe40007ffe0ff */
[----:B------:R2:W-:Y:S04]  /*13b10*/  STL.64 [R1+0x5f8], R208 ;  /* 0x0005f8d001007387 */ /* 0x0005e80000100a00 */
[----:B------:R2:W-:Y:S04]  /*13b20*/  LDGSTS.E [R202+0x1f200], [R208.64], !P2 ;  /* 0x1f200000d0ca7fae */ /* 0x0005e8000d121844 */
[----:B------:R3:W-:Y:S04]  /*13b30*/  STL.64 [R1+0x600], R206 ;  /* 0x000600ce01007387 */ /* 0x0007e80000100a00 */
[----:B------:R3:W-:Y:S01]  /*13b40*/  LDGSTS.E [R202+0x1f400], [R206.64], !P2 ;  /* 0x1f400000ceca7fae */ /* 0x0007e2000d121844 */
[----:B--2---:R-:W-:-:S03]  /*13b50*/  IMAD.WIDE R208, R0, 0x4, R232 ;  /* 0x0000000400d07825 */ /* 0x004fc600078e02e8 */
[----:B------:R2:W-:Y:S04]  /*13b60*/  STL.64 [R1+0x608], R204 ;  /* 0x000608cc01007387 */ /* 0x0005e80000100a00 */
[----:B------:R2:W-:Y:S01]  /*13b70*/  LDGSTS.E [R202+0x1f600], [R204.64], !P2 ;  /* 0x1f600000ccca7fae */ /* 0x0005e2000d121844 */
[----:B------:R-:W-:Y:S01]  /*13b80*/  ISETP.GE.U32.AND P2, PT, R246, 0x7fffffa5, PT ;  /* 0x7fffffa5f600780c */ /* 0x000fe20003f46070 */
[----:B---3--:R-:W-:Y:S02]  /*13b90*/  IMAD.WIDE R206, R0, 0x4, R230 ;  /* 0x0000000400ce7825 */ /* 0x008fe400078e02e6 */
[----:B------:R3:W-:Y:S02]  /*13ba0*/  LDGSTS.E [R222+0x1800], [R208.64], !P0 ;  /* 0x01800000d0de7fae */ /* 0x0007e4000c121844 */
[----:B------:R-:W-:-:S02]  /*13bb0*/  IMAD R246, R247, 0x7, RZ ;  /* 0x00000007f7f67824 */ /* 0x000fc400078e02ff */
[----:B------:R4:W-:Y:S01]  /*13bc0*/  LDGSTS.E [R222+0x1a00], [R206.64], !P0 ;  /* 0x01a00000cede7fae */ /* 0x0009e2000c121844 */
[----:B--2---:R-:W-:-:S04]  /*13bd0*/  IMAD.WIDE R204, R0, 0x4, R228 ;  /* 0x0000000400cc7825 */ /* 0x004fc800078e02e4 */
[----:B-1----:R-:W-:Y:S01]  /*13be0*/  IMAD.WIDE R202, R0, 0x4, R226 ;  /* 0x0000000400ca7825 */ /* 0x002fe200078e02e2 */
[----:B------:R-:W-:Y:S01]  /*13bf0*/  IADD3 R0, R224, -0x20, RZ ;  /* 0xffffffe0e0007810 */ /* 0x000fe20007ffe0ff */
[----:B------:R3:W-:Y:S04]  /*13c00*/  STL.64 [R1+0x610], R208 ;  /* 0x000610d001007387 */ /* 0x0007e80000100a00 */
[----:B------:R1:W-:Y:S04]  /*13c10*/  LDGSTS.E [R222+0x1c00], [R204.64], !P0 ;  /* 0x01c00000ccde7fae */ /* 0x0003e8000c121844 */
[----:B------:R4:W-:Y:S04]  /*13c20*/  STL.64 [R1+0x618], R206 ;  /* 0x000618ce01007387 */ /* 0x0009e80000100a00 */
[----:B------:R2:W-:Y:S01]  /*13c30*/  LDGSTS.E [R222+0x1e00], [R202.64], !P0 ;  /* 0x01e00000cade7fae */ /* 0x0005e2000c121844 */
[----:B---3--:R-:W-:Y:S01]  /*13c40*/  IMAD.WIDE R208, R246, 0x4, R232 ;  /* 0x00000004f6d07825 */ /* 0x008fe200078e02e8 */
[----:B------:R-:W-:-:S02]  /*13c50*/  ISETP.GE.U32.AND P0, PT, R0, 0x7fffffa1, PT ;  /* 0x7fffffa10000780c */ /* 0x000fc40003f06070 */
[----:B------:R1:W-:Y:S01]  /*13c60*/  STL.64 [R1+0x620], R204 ;  /* 0x000620cc01007387 */ /* 0x0003e20000100a00 */
[----:B------:R-:W-:Y:S02]  /*13c70*/  IMAD R0, R247, 0xb, RZ ;  /* 0x0000000bf7007824 */ /* 0x000fe400078e02ff */
[C---:B----4-:R-:W-:Y:S01]  /*13c80*/  IMAD.WIDE R206, R246.reuse, 0x4, R230 ;  /* 0x00000004f6ce7825 */ /* 0x050fe200078e02e6 */
[----:B------:R2:W-:Y:S04]  /*13c90*/  STL.64 [R1+0x628], R202 ;  /* 0x000628ca01007387 */ /* 0x0005e80000100a00 */
[----:B------:R3:W-:Y:S01]  /*13ca0*/  STL.64 [R1+0x630], R208 ;  /* 0x000630d001007387 */ /* 0x0007e20000100a00 */
[----:B-1----:R-:W-:-:S03]  /*13cb0*/  IMAD.WIDE R204, R246, 0x4, R228 ;  /* 0x00000004f6cc7825 */ /* 0x002fc600078e02e4 */
[----:B------:R3:W-:Y:S01]  /*13cc0*/  LDGSTS.E [R222+0x3800], [R208.64], !P3 ;  /* 0x03800000d0de7fae */ /* 0x0007e2000d921844 */
[----:B--2---:R-:W-:Y:S01]  /*13cd0*/  IMAD.WIDE R202, R246, 0x4, R226 ;  /* 0x00000004f6ca7825 */ /* 0x004fe200078e02e2 */
[----:B------:R-:W-:Y:S02]  /*13ce0*/  IADD3 R246, R224, -0x24, RZ ;  /* 0xffffffdce0f67810 */ /* 0x000fe40007ffe0ff */
[----:B------:R1:W-:Y:S04]  /*13cf0*/  STL.64 [R1+0x638], R206 ;  /* 0x000638ce01007387 */ /* 0x0003e80000100a00 */
[----:B------:R1:W-:Y:S01]  /*13d00*/  LDGSTS.E [R222+0x3a00], [R206.64], !P3 ;  /* 0x03a00000cede7fae */ /* 0x0003e2000d921844 */
[----:B---3--:R-:W-:-:S03]  /*13d10*/  IMAD.WIDE R208, R0, 0x4, R232 ;  /* 0x0000000400d07825 */ /* 0x008fc600078e02e8 */
[----:B------:R2:W-:Y:S04]  /*13d20*/  STL.64 [R1+0x640], R204 ;  /* 0x000640cc01007387 */ /* 0x0005e80000100a00 */
[----:B------:R2:W-:Y:S01]  /*13d30*/  LDGSTS.E [R222+0x3c00], [R204.64], !P3 ;  /* 0x03c00000ccde7fae */ /* 0x0005e2000d921844 */
[----:B-1----:R-:W-:-:S03]  /*13d40*/  IMAD.WIDE R206, R0, 0x4, R230 ;  /* 0x0000000400ce7825 */ /* 0x002fc600078e02e6 */
[----:B------:R1:W-:Y:S04]  /*13d50*/  STL.64 [R1+0x648], R202 ;  /* 0x000648ca01007387 */ /* 0x0003e80000100a00 */
[----:B------:R1:W-:Y:S01]  /*13d60*/  LDGSTS.E [R222+0x3e00], [R202.64], !P3 ;  /* 0x03e00000cade7fae */ /* 0x0003e2000d921844 */
[----:B------:R-:W-:Y:S01]  /*13d70*/  ISETP.GE.U32.AND P3, PT, R246, 0x7fffff9d, PT ;  /* 0x7fffff9df600780c */ /* 0x000fe20003f66070 */
[----:B--2---:R-:W-:Y:S02]  /*13d80*/  IMAD.WIDE R204, R0, 0x4, R228 ;  /* 0x0000000400cc7825 */ /* 0x004fe400078e02e4 */
[----:B------:R2:W-:Y:S02]  /*13d90*/  LDGSTS.E [R222+0x5800], [R208.64], !P1 ;  /* 0x05800000d0de7fae */ /* 0x0005e4000c921844 */
[----:B------:R-:W-:-:S02]  /*13da0*/  IMAD R246, R247, 0xf, RZ ;  /* 0x0000000ff7f67824 */ /* 0x000fc400078e02ff */
[----:B------:R3:W-:Y:S01]  /*13db0*/  LDGSTS.E [R222+0x5a00], [R206.64], !P1 ;  /* 0x05a00000cede7fae */ /* 0x0007e2000c921844 */
[----:B-1----:R-:W-:Y:S01]  /*13dc0*/  IMAD.WIDE R202, R0, 0x4, R226 ;  /* 0x0000000400ca7825 */ /* 0x002fe200078e02e2 */
[----:B------:R-:W-:Y:S02]  /*13dd0*/  IADD3 R0, R224, -0x28, RZ ;  /* 0xffffffd8e0007810 */ /* 0x000fe40007ffe0ff */
[----:B------:R2:W-:Y:S04]  /*13de0*/  STL.64 [R1+0x650], R208 ;  /* 0x000650d001007387 */ /* 0x0005e80000100a00 */
[----:B------:R1:W-:Y:S04]  /*13df0*/  LDGSTS.E [R222+0x5c00], [R204.64], !P1 ;  /* 0x05c00000ccde7fae */ /* 0x0003e8000c921844 */
[----:B------:R3:W-:Y:S04]  /*13e00*/  STL.64 [R1+0x658], R206 ;  /* 0x000658ce01007387 */ /* 0x0007e80000100a00 */
[----:B------:R4:W-:Y:S01]  /*13e10*/  LDGSTS.E [R222+0x5e00], [R202.64], !P1 ;  /* 0x05e00000cade7fae */ /* 0x0009e2000c921844 */
[----:B--2---:R-:W-:Y:S01]  /*13e20*/  IMAD.WIDE R208, R246, 0x4, R232 ;  /* 0x00000004f6d07825 */ /* 0x004fe200078e02e8 */
[----:B------:R-:W-:-:S02]  /*13e30*/  ISETP.GE.U32.AND P1, PT, R0, 0x7fffff99, PT ;  /* 0x7fffff990000780c */ /* 0x000fc40003f26070 */
[----:B------:R1:W-:Y:S01]  /*13e40*/  STL.64 [R1+0x660], R204 ;  /* 0x000660cc01007387 */ /* 0x0003e20000100a00 */
[----:B------:R-:W-:Y:S02]  /*13e50*/  IMAD R0, R247, 0x13, RZ ;  /* 0x00000013f7007824 */ /* 0x000fe400078e02ff */
[C---:B---3--:R-:W-:Y:S01]  /*13e60*/  IMAD.WIDE R206, R246.reuse, 0x4, R230 ;  /* 0x00000004f6ce7825 */ /* 0x048fe200078e02e6 */
[----:B------:R4:W-:Y:S04]  /*13e70*/  STL.64 [R1+0x668], R202 ;  /* 0x000668ca01007387 */ /* 0x0009e80000100a00 */
[----:B------:R2:W-:Y:S01]  /*13e80*/  STL.64 [R1+0x670], R208 ;  /* 0x000670d001007387 */ /* 0x0005e20000100a00 */
[----:B-1----:R-:W-:-:S03]  /*13e90*/  IMAD.WIDE R204, R246, 0x4, R228 ;  /* 0x00000004f6cc7825 */ /* 0x002fc600078e02e4 */
[----:B------:R2:W-:Y:S01]  /*13ea0*/  LDGSTS.E [R222+0x7800], [R208.64], !P6 ;  /* 0x07800000d0de7fae */ /* 0x0005e2000f121844 */
[----:B----4-:R-:W-:Y:S01]  /*13eb0*/  IMAD.WIDE R202, R246, 0x4, R226 ;  /* 0x00000004f6ca7825 */ /* 0x010fe200078e02e2 */
[----:B------:R-:W-:Y:S02]  /*13ec0*/  IADD3 R246, R224, -0x2c, RZ ;  /* 0xffffffd4e0f67810 */ /* 0x000fe40007ffe0ff */
[----:B------:R1:W-:Y:S04]  /*13ed0*/  STL.64 [R1+0x678], R206 ;  /* 0x000678ce01007387 */ /* 0x0003e80000100a00 */
[----:B------:R1:W-:Y:S01]  /*13ee0*/  LDGSTS.E [R222+0x7a00], [R206.64], !P6 ;  /* 0x07a00000cede7fae */ /* 0x0003e2000f121844 */
[----:B--2---:R-:W-:-:S03]  /*13ef0*/  IMAD.WIDE R208, R0, 0x4, R232 ;  /* 0x0000000400d07825 */ /* 0x004fc600078e02e8 */
[----:B------:R2:W-:Y:S04]  /*13f00*/  STL.64 [R1+0x680], R204 ;  /* 0x000680cc01007387 */ /* 0x0005e80000100a00 */
[----:B------:R2:W-:Y:S01]  /*13f10*/  LDGSTS.E [R222+0x7c00], [R204.64], !P6 ;  /* 0x07c00000ccde7fae */ /* 0x0005e2000f121844 */
[----:B-1----:R-:W-:-:S03]  /*13f20*/  IMAD.WIDE R206, R0, 0x4, R230 ;  /* 0x0000000400ce7825 */ /* 0x002fc600078e02e6 */
[----:B------:R1:W-:Y:S04]  /*13f30*/  STL.64 [R1+0x688], R202 ;  /* 0x000688ca01007387 */ /* 0x0003e80000100a00 */
[----:B------:R1:W-:Y:S01]  /*13f40*/  LDGSTS.E [R222+0x7e00], [R202.64], !P6 ;  /* 0x07e00000cade7fae */ /* 0x0003e2000f121844 */
[----:B------:R-:W-:Y:S01]  /*13f50*/  ISETP.GE.U32.AND P6, PT, R246, 0x7fffff95, PT ;  /* 0x7fffff95f600780c */ /* 0x000fe20003fc6070 */
[----:B--2---:R-:W-:Y:S02]  /*13f60*/  IMAD.WIDE R204, R0, 0x4, R228 ;  /* 0x0000000400cc7825 */ /* 0x004fe400078e02e4 */
[----:B------:R2:W-:Y:S01]  /*13f70*/  LDGSTS.E [R222+0x9800], [R208.64], !P4 ;  /* 0x09800000d0de7fae */ /* 0x0005e2000e121844 */
[----:B------:R-:W-:Y:S01]  /*13f80*/  IADD3 R213, R224, -0x40, RZ ;  /* 0xffffffc0e0d57810 */ /* 0x000fe20007ffe0ff */
[----:B------:R-:W-:-:S02]  /*13f90*/  IMAD.MOV.U32 R246, RZ, RZ, 0x3f ;  /* 0x0000003ffff67424 */ /* 0x000fc400078e00ff */
[----:B------:R3:W-:Y:S01]  /*13fa0*/  LDGSTS.E [R222+0x9a00], [R206.64], !P4 ;  /* 0x09a00000cede7fae */ /* 0x0007e2000e121844 */
[----:B-1----:R-:W-:Y:S01]  /*13fb0*/  IMAD.WIDE R202, R0, 0x4, R226 ;  /* 0x0000000400ca7825 */ /* 0x002fe200078e02e2 */
[----:B------:R-:W-:Y:S02]  /*13fc0*/  IADD3 R0, R224, -0x30, RZ ;  /* 0xffffffd0e0007810 */ /* 0x000fe40007ffe0ff */
[----:B------:R1:W-:Y:S01]  /*13fd0*/  LDGSTS.E [R222+0x9c00], [R204.64], !P4 ;  /* 0x09c00000ccde7fae */ /* 0x0003e2000e121844 */
[----:B------:R-:W-:-:S03]  /*13fe0*/  IADD3 R212, R246, c[0x0][0x180], RZ ;  /* 0x00006000f6d47a10 */ /* 0x000fc60007ffe0ff */
[----:B------:R4:W-:Y:S01]  /*13ff0*/  LDGSTS.E [R222+0x9e00], [R202.64], !P4 ;  /* 0x09e00000cade7fae */ /* 0x0009e2000e121844 */
[----:B------:R-:W-:Y:S01]  /*14000*/  ISETP.GE.U32.AND P4, PT, R0, 0x7fffff91, PT ;  /* 0x7fffff910000780c */ /* 0x000fe20003f86070 */
[C---:B------:R-:W-:Y:S02]  /*14010*/  IMAD R0, R247.reuse, 0x17, RZ ;  /* 0x00000017f7007824 */ /* 0x040fe400078e02ff */
[----:B------:R-:W1:Y:S01]  /*14020*/  S2R R224, SR_TID.X ;  /* 0x0000000000e07919 */ /* 0x000e620000002100 */
[----:B------:R-:W-:-:S03]  /*14030*/  IMAD R246, R247, 0x1b, RZ ;  /* 0x0000001bf7f67824 */ /* 0x000fc600078e02ff */
[----:B------:R2:W-:Y:S04]  /*14040*/  STL.64 [R1+0x690], R208 ;  /* 0x000690d001007387 */ /* 0x0005e80000100a00 */
[----:B------:R3:W-:Y:S01]  /*14050*/  STL.64 [R1+0x698], R206 ;  /* 0x000698ce01007387 */ /* 0x0007e20000100a00 */
[----:B------:R-:W-:-:S03]  /*14060*/  IMAD.WIDE R210, R246, 0x4, R232 ;  /* 0x00000004f6d27825 */ /* 0x000fc600078e02e8 */
[----:B------:R1:W-:Y:S04]  /*14070*/  STL.64 [R1+0x6a0], R204 ;  /* 0x0006a0cc01007387 */ /* 0x0003e80000100a00 */
[----:B------:R4:W-:Y:S01]  /*14080*/  STL.64 [R1+0x6a8], R202 ;  /* 0x0006a8ca01007387 */ /* 0x0009e20000100a00 */
[----:B--2---:R-:W-:-:S04]  /*14090*/  IMAD.WIDE R208, R0, 0x4, R226 ;  /* 0x0000000400d07825 */ /* 0x004fc800078e02e2 */
[----:B---3--:R-:W-:-:S04]  /*140a0*/  IMAD.WIDE R206, R0, 0x4, R228 ;  /* 0x0000000400ce7825 */ /* 0x008fc800078e02e4 */
[----:B-1----:R-:W-:-:S04]  /*140b0*/  IMAD.WIDE R204, R0, 0x4, R230 ;  /* 0x0000000400cc7825 */ /* 0x002fc800078e02e6 */
[----:B----4-:R-:W-:-:S04]  /*140c0*/  IMAD.WIDE R202, R0, 0x4, R232 ;  /* 0x0000000400ca7825 */ /* 0x010fc800078e02e8 */
[C---:B------:R-:W-:Y:S01]  /*140d0*/  IMAD.WIDE R220, R246.reuse, 0x4, R230 ;  /* 0x00000004f6dc7825 */ /* 0x040fe200078e02e6 */
[----:B------:R1:W-:Y:S04]  /*140e0*/  STL.64 [R1+0x6b0], R202 ;  /* 0x0006b0ca01007387 */ /* 0x0003e80000100a00 */
[----:B------:R-:W-:Y:S01]  /*140f0*/  STL.64 [R1+0x6d0], R210 ;  /* 0x0006d0d201007387 */ /* 0x000fe20000100a00 */
[----:B------:R-:W-:-:S03]  /*14100*/  IMAD.WIDE R218, R246, 0x4, R228 ;  /* 0x00000004f6da7825 */ /* 0x000fc600078e02e4 */
[----:B------:R2:W-:Y:S01]  /*14110*/  STL.64 [R1+0x6b8], R204 ;  /* 0x0006b8cc01007387 */ /* 0x0005e20000100a00 */
[----:B------:R-:W-:-:S03]  /*14120*/  IMAD R214, R247, 0x1f, RZ ;  /* 0x0000001ff7d67824 */ /* 0x000fc600078e02ff */
[----:B------:R3:W-:Y:S01]  /*14130*/  STL.64 [R1+0x6c0], R206 ;  /* 0x0006c0ce01007387 */ /* 0x0007e20000100a00 */
[----:B------:R-:W-:-:S03]  /*14140*/  IMAD.WIDE R216, R246, 0x4, R226 ;  /* 0x00000004f6d87825 */ /* 0x000fc600078e02e2 */
[----:B------:R1:W-:Y:S04]  /*14150*/  LDGSTS.E [R222+0xb800], [R202.64], !P5 ;  /* 0x0b800000cade7fae */ /* 0x0003e8000e921844 */
[----:B------:R-:W-:Y:S04]  /*14160*/  STL.64 [R1+0x6c8], R208 ;  /* 0x0006c8d001007387 */ /* 0x000fe80000100a00 */
[----:B------:R2:W-:Y:S04]  /*14170*/  LDGSTS.E [R222+0xba00], [R204.64], !P5 ;  /* 0x0ba00000ccde7fae */ /* 0x0005e8000e921844 */
[----:B-1----:R1:W5:Y:S04]  /*14180*/  LDL.LU.64 R202, [R1+0x44d8] ;  /* 0x0044d80001ca7983 */ /* 0x0023680000300a00 */
[----:B------:R3:W-:Y:S04]  /*14190*/  LDGSTS.E [R222+0xbc00], [R206.64], !P5 ;  /* 0x0bc00000cede7fae */ /* 0x0007e8000e921844 */
[----:B------:R4:W-:Y:S04]  /*141a0*/  STL.64 [R1+0x6d8], R220 ;  /* 0x0006d8dc01007387 */ /* 0x0009e80000100a00 */
[----:B------:R1:W-:Y:S04]  /*141b0*/  LDGSTS.E [R222+0xbe00], [R208.64], !P5 ;  /* 0x0be00000d0de7fae */ /* 0x0003e8000e921844 */
[----:B--2---:R2:W5:Y:S04]  /*141c0*/  LDL.LU.64 R204, [R1+0x44d0] ;  /* 0x0044d00001cc7983 */ /* 0x0045680000300a00 */
[----:B------:R1:W-:Y:S04]  /*141d0*/  LDGSTS.E [R222+0xd800], [R210.64], !P2 ;  /* 0x0d800000d2de7fae */ /* 0x0003e8000d121844 */
[----:B------:R1:W-:Y:S04]  /*141e0*/  STL.64 [R1+0x6e0], R218 ;  /* 0x0006e0da01007387 */ /* 0x0003e80000100a00 */
[----:B------:R4:W-:Y:S04]  /*141f0*/  LDGSTS.E [R222+0xda00], [R220.64], !P2 ;  /* 0x0da00000dcde7fae */ /* 0x0009e8000d121844 */
[----:B---3--:R2:W5:Y:S04]  /*14200*/  LDL.LU.64 R206, [R1+0x44c8] ;  /* 0x0044c80001ce7983 */ /* 0x0085680000300a00 */
[----:B------:R1:W-:Y:S01]  /*14210*/  LDGSTS.E [R222+0xdc00], [R218.64], !P2 ;  /* 0x0dc00000dade7fae */ /* 0x0003e2000d121844 */
[----:B----4-:R-:W-:-:S03]  /*14220*/  IMAD.WIDE R220, R214, 0x4, R232 ;  /* 0x00000004d6dc7825 */ /* 0x010fc600078e02e8 */
[----:B------:R3:W-:Y:S01]  /*14230*/  STL.64 [R1+0x6e8], R216 ;  /* 0x0006e8d801007387 */ /* 0x0007e20000100a00 */
[----:B------:R-:W-:-:S03]  /*14240*/  ISETP.GT.AND P5, PT, R212, 0x3f, PT ;  /* 0x0000003fd400780c */ /* 0x000fc60003fa4270 */
[----:B------:R3:W-:Y:S01]  /*14250*/  LDGSTS.E [R222+0xde00], [R216.64], !P2 ;  /* 0x0de00000d8de7fae */ /* 0x0007e2000d121844 */
[----:B-1----:R-:W-:Y:S01]  /*14260*/  IMAD.WIDE R218, R214, 0x4, R230 ;  /* 0x00000004d6da7825 */ /* 0x002fe200078e02e6 */
[----:B------:R-:W-:Y:S02]  /*14270*/  LOP3.LUT R224, R224, 0x3f, RZ, 0xc0, !PT ;  /* 0x0000003fe0e07812 */ /* 0x000fe400078ec0ff */
[----:B------:R1:W-:Y:S01]  /*14280*/  LDGSTS.E [R222+0xf800], [R220.64], !P0 ;  /* 0x0f800000dcde7fae */ /* 0x0003e2000c121844 */
[----:B------:R-:W-:-:S03]  /*14290*/  SEL R0, RZ, 0x4, !P5 ;  /* 0x00000004ff007807 */ /* 0x000fc60006800000 */
[----:B------:R2:W5:Y:S01]  /*142a0*/  LDL.LU.64 R208, [R1+0x44c0] ;  /* 0x0044c00001d07983 */ /* 0x0005620000300a00 */
[----:B---3--:R-:W-:-:S03]  /*142b0*/  IMAD.WIDE R216, R214, 0x4, R228 ;  /* 0x00000004d6d87825 */ /* 0x008fc600078e02e4 */
[----:B------:R3:W-:Y:S01]  /*142c0*/  LDGSTS.E [R222+0xfa00], [R218.64], !P0 ;  /* 0x0fa00000dade7fae */ /* 0x0007e2000c121844 */
[----:B------:R-:W-:-:S03]  /*142d0*/  IMAD.WIDE R214, R214, 0x4, R226 ;  /* 0x00000004d6d67825 */ /* 0x000fc600078e02e2 */
[----:B------:R2:W5:Y:S01]  /*142e0*/  LDL.LU.64 R210, [R1+0x44b8] ;  /* 0x0044b80001d27983 */ /* 0x0005620000300a00 */
[----:B------:R-:W-:-:S03]  /*142f0*/  ISETP.GE.AND P2, PT, R224, c[0x0][0x180], PT ;  /* 0x00006000e0007a0c */ /* 0x000fc60003f46270 */
[----:B------:R4:W-:Y:S04]  /*14300*/  LDGSTS.E [R222+0xfc00], [R216.64], !P0 ;  /* 0x0fc00000d8de7fae */ /* 0x0009e8000c121844 */
[----:B------:R-:W-:Y:S04]  /*14310*/  STL.64 [R1+0x6f0], R220 ;  /* 0x0006f0dc01007387 */ /* 0x000fe80000100a00 */
[----:B------:R1:W-:Y:S01]  /*14320*/  LDGSTS.E [R222+0xfe00], [R214.64], !P0 ;  /* 0x0fe00000d6de7fae */ /* 0x0003e2000c121844 */
[----:B------:R-:W-:-:S03]  /*14330*/  ISETP.GE.AND P0, PT, R224, R213, PT ;  /* 0x000000d5e000720c */ /* 0x000fc60003f06270 */
[----:B------:R-:W-:Y:S01]  /*14340*/  STL.64 [R1+0x6f8], R218 ;  /* 0x0006f8da01007387 */ /* 0x000fe20000100a00 */
[----:B------:R-:W-:-:S03]  /*14350*/  SEL R246, R0, RZ, !P2 ;  /* 0x000000ff00f67207 */ /* 0x000fc60005000000 */
[----:B------:R4:W-:Y:S01]  /*14360*/  STL.64 [R1+0x700], R216 ;  /* 0x000700d801007387 */ /* 0x0009e20000100a00 */
[----:B------:R-:W-:Y:S02]  /*14370*/  SEL R0, RZ, 0x4, P0 ;  /* 0x00000004ff007807 */ /* 0x000fe40000000000 */
[----:B------:R-:W-:Y:S01]  /*14380*/  ISETP.GE.U32.AND P2, PT, R213, 0x7fffff81, PT ;  /* 0x7fffff81d500780c */ /* 0x000fe20003f46070 */
[----:B------:R1:W-:Y:S01]  /*14390*/  STL.64 [R1+0x748], R214 ;  /* 0x000748d601007387 */ /* 0x0003e20000100a00 */
[----:B------:R-:W-:Y:S01]  /*143a0*/  ISETP.GT.AND P0, PT, R212, 0x7f, PT ;  /* 0x0000007fd400780c */ /* 0x000fe20003f04270 */
[----:B----4-:R-:W-:-:S04]  /*143b0*/  IMAD R216, R247, 0x23, RZ ;  /* 0x00000023f7d87824 */ /* 0x010fc800078e02ff */
[----:B------:R-:W-:-:S04]  /*143c0*/  IMAD.WIDE R212, R216, 0x4, R232 ;  /* 0x00000004d8d47825 */ /* 0x000fc800078e02e8 */
[C---:B-1----:R-:W-:Y:S01]  /*143d0*/  IMAD.WIDE R214, R216.reuse, 0x4, R230 ;  /* 0x00000004d8d67825 */ /* 0x042fe200078e02e6 */
[----:B------:R1:W-:Y:S03]  /*143e0*/  STL.64 [R1+0x7a0], R212 ;  /* 0x0007a0d401007387 */ /* 0x0003e60000100a00 */
[C---:B------:R-:W-:Y:S01]  /*143f0*/  IMAD.WIDE R220, R216.reuse, 0x4, R228 ;  /* 0x00000004d8dc7825 */ /* 0x040fe200078e02e4 */
[----:B------:R4:W-:Y:S03]  /*14400*/  STL.64 [R1+0x7e8], R214 ;  /* 0x0007e8d601007387 */ /* 0x0009e60000100a00 */
[----:B------:R-:W-:Y:S01]  /*14410*/  IMAD.WIDE R216, R216, 0x4, R226 ;  /* 0x00000004d8d87825 */ /* 0x000fe200078e02e2 */
[----:B------:R1:W-:Y:S03]  /*14420*/  LDGSTS.E [R222+0x11800], [R212.64], !P3 ;  /* 0x11800000d4de7fae */ /* 0x0003e6000d921844 */
[----:B---3--:R-:W-:Y:S01]  /*14430*/  IMAD R218, R247, 0x27, RZ ;  /* 0x00000027f7da7824 */ /* 0x008fe200078e02ff */
[----:B------:R4:W-:Y:S04]  /*14440*/  LDGSTS.E [R222+0x11a00], [R214.64], !P3 ;  /* 0x11a00000d6de7fae */ /* 0x0009e8000d921844 */
[----:B------:R3:W-:Y:S04]  /*14450*/  LDGSTS.E [R222+0x11c00], [R220.64], !P3 ;  /* 0x11c00000dcde7fae */ /* 0x0007e8000d921844 */
[----:B-1----:R2:W5:Y:S04]  /*14460*/  LDL.LU.64 R212, [R1+0x44b0] ;  /* 0x0044b00001d47983 */ /* 0x0025680000300a00 */
[----:B------:R3:W-:Y:S04]  /*14470*/  STL.64 [R1+0x800], R220 ;  /* 0x000800dc01007387 */ /* 0x0007e80000100a00 */
[----:B----4-:R2:W5:Y:S04]  /*14480*/  LDL.LU.64 R214, [R1+0x44a8] ;  /* 0x0044a80001d67983 */ /* 0x0105680000300a00 */
[----:B------:R1:W-:Y:S04]  /*14490*/  STL.64 [R1+0x818], R216 ;  /* 0x000818d801007387 */ /* 0x0003e80000100a00 */
[----:B------:R1:W-:Y:S01]  /*144a0*/  LDGSTS.E [R222+0x11e00], [R216.64], !P3 ;  /* 0x11e00000d8de7fae */ /* 0x0003e2000d921844 */
[----:B---3--:R-:W-:Y:S01]  /*144b0*/  IMAD.WIDE R220, R218, 0x4, R230 ;  /* 0x00000004dadc7825 */ /* 0x008fe200078e02e6 */
[----:B------:R-:W-:-:S02]  /*144c0*/  SEL R0, R0, RZ, P0 ;  /* 0x000000ff00007207 */ /* 0x000fc40000000000 */
[----:B------:R-:W-:Y:S01]  /*144d0*/  ISETP.NE.U32.AND P0, PT, R246, RZ, PT ;  /* 0x000000fff600720c */ /* 0x000fe20003f05070 */
[----:B------:R-:W-:Y:S02]  /*144e0*/  IMAD.MOV.U32 R246, RZ, RZ, c[0x0][0x180] ;  /* 0x00006000fff67624 */ /* 0x000fe400078e00ff */
[----:B-1----:R-:W-:-:S05]  /*144f0*/  IMAD.WIDE R216, R218, 0x4, R232 ;  /* 0x00000004dad87825 */ /* 0x002fca00078e02e8 */
[----:B------:R1:W-:Y:S04]  /*14500*/  STL.64 [R1+0x840], R216 ;  /* 0x000840d801007387 */ /* 0x0003e80000100a00 */
[----:B------:R1:W-:Y:S01]  /*14510*/  LDGSTS.E [R222+0x13800], [R216.64], !P1 ;  /* 0x13800000d8de7fae */ /* 0x0003e2000c921844 */
[----:B------:R-:W-:-:S03]  /*14520*/  ISETP.NE.U32.AND P3, PT, R0, RZ, PT ;  /* 0x000000ff0000720c */ /* 0x000fc60003f65070 */
[----:B------:R3:W-:Y:S01]  /*14530*/  LDGSTS.E [R222+0x13a00], [R220.64], !P1 ;  /* 0x13a00000dcde7fae */ /* 0x0007e2000c921844 */
[----:B------:R-:W-:-:S03]  /*14540*/  IADD3 R0, R246, -0x34, RZ ;  /* 0xffffffccf6007810 */ /* 0x000fc60007ffe0ff */
[----:B-1----:R2:W5:Y:S04]  /*14550*/  LDL.LU.64 R216, [R1+0x44a0] ;  /* 0x0044a00001d87983 */ /* 0x0025680000300a00 */
[----:B------:R3:W-:Y:S02]  /*14560*/  STL.64 [R1+0x858], R220 ;  /* 0x000858dc01007387 */ /* 0x0007e40000100a00 */
[----:B---3--:R-:W-:-:S04]  /*14570*/  IMAD.WIDE R220, R218, 0x4, R228 ;  /* 0x00000004dadc7825 */ /* 0x008fc800078e02e4 */
[----:B------:R-:W-:Y:S01]  /*14580*/  IMAD.WIDE R218, R218, 0x4, R226 ;  /* 0x00000004dada7825 */ /* 0x000fe200078e02e2 */
[----:B------:R1:W-:Y:S04]  /*14590*/  LDGSTS.E [R222+0x13c00], [R220.64], !P1 ;  /* 0x13c00000dcde7fae */ /* 0x0003e8000c921844 */
[----:B------:R3:W-:Y:S01]  /*145a0*/  LDGSTS.E [R222+0x13e00], [R218.64], !P1 ;  /* 0x13e00000dade7fae */ /* 0x0007e2000c921844 */
[----:B------:R-:W-:Y:S01]  /*145b0*/  ISETP.GE.U32.AND P1, PT, R0, 0x7fffff8d, PT ;  /* 0x7fffff8d0000780c */ /* 0x000fe20003f26070 */
[----:B------:R-:W-:Y:S02]  /*145c0*/  IMAD R0, R247, 0x2b, RZ ;  /* 0x0000002bf7007824 */ /* 0x000fe400078e02ff */
[----:B------:R1:W-:Y:S04]  /*145d0*/  STL.64 [R1+0x870], R220 ;  /* 0x000870dc01007387 */ /* 0x0003e80000100a00 */
[----:B------:R3:W-:Y:S01]  /*145e0*/  STL.64 [R1+0x888], R218 ;  /* 0x000888da01007387 */ /* 0x0007e20000100a00 */
[----:B-1----:R-:W-:-:S04]  /*145f0*/  IMAD.WIDE R220, R0, 0x4, R232 ;  /* 0x0000000400dc7825 */ /* 0x002fc800078e02e8 */
[C---:B---3--:R-:W-:Y:S01]  /*14600*/  IMAD.WIDE R218, R0.reuse, 0x4, R230 ;  /* 0x0000000400da7825 */ /* 0x048fe200078e02e6 */
[----:B------:R1:W-:Y:S04]  /*14610*/  STL.64 [R1+0x8b0], R220 ;  /* 0x0008b0dc01007387 */ /* 0x0003e80000100a00 */
[----:B------:R1:W-:Y:S04]  /*14620*/  LDGSTS.E [R222+0x15800], [R220.64], !P6 ;  /* 0x15800000dcde7fae */ /* 0x0003e8000f121844 */
[----:B------:R3:W-:Y:S04]  /*14630*/  STL.64 [R1+0x8c8], R218 ;  /* 0x0008c8da01007387 */ /* 0x0007e80000100a00 */
[----:B------:R3:W-:Y:S01]  /*14640*/  LDGSTS.E [R222+0x15a00], [R218.64], !P6 ;  /* 0x15a00000dade7fae */ /* 0x0007e2000f121844 */
[----:B-1----:R-:W-:-:S05]  /*14650*/  IMAD.WIDE R220, R0, 0x4, R228 ;  /* 0x0000000400dc7825 */ /* 0x002fca00078e02e4 */
[----:B------:R1:W-:Y:S01]  /*14660*/  LDGSTS.E [R222+0x15c00], [R220.64], !P6 ;  /* 0x15c00000dcde7fae */ /* 0x0003e2000f121844 */
[----:B---3--:R-:W-:Y:S01]  /*14670*/  IMAD.WIDE R218, R0, 0x4, R226 ;  /* 0x0000000400da7825 */ /* 0x008fe200078e02e2 */
[----:B------:R-:W-:-:S04]  /*14680*/  IADD3 R0, R246, -0x38, RZ ;  /* 0xffffffc8f6007810 */ /* 0x000fc80007ffe0ff */
        /* <DEDUP_REMOVED lines=56> */
[----:B-1----:R-:W-:-:S04]  /*14a10*/  IMAD.WIDE R220, R0, 0x4, R226 ;  /* 0x0000000400dc7825 */ /* 0x002fc800078e02e2 */
[----:B---3--:R-:W-:Y:S01]  /*14a20*/  IMAD.WIDE R218, R0, 0x4, R228 ;  /* 0x0000000400da7825 */ /* 0x008fe200078e02e4 */
[----:B------:R-:W-:-:S04]  /*14a30*/  IADD3 R0, R246, -0x49, RZ ;  /* 0xffffffb7f6007810 */ /* 0x000fc80007ffe0ff */
[----:B------:R1:W-:Y:S04]  /*14a40*/  LDGSTS.E [R222+0x1dc00], [R218.64], !P4 ;  /* 0x1dc00000dade7fae */ /* 0x0003e8000e121844 */
[----:B------:R1:W-:Y:S01]  /*14a50*/  LDGSTS.E [R222+0x1de00], [R220.64], !P4 ;  /* 0x1de00000dcde7fae */ /* 0x0003e2000e121844 */
[----:B------:R-:W-:Y:S01]  /*14a60*/  ISETP.GE.U32.AND P4, PT, R0, 0x7fffff78, PT ;  /* 0x7fffff780000780c */ /* 0x000fe20003f86070 */
[----:B------:R-:W-:Y:S01]  /*14a70*/  IMAD R0, R247, 0x3f, RZ ;  /* 0x0000003ff7007824 */ /* 0x000fe200078e02ff */
[----:B------:R-:W-:Y:S01]  /*14a80*/  LOP3.LUT R247, R225, 0x60, RZ, 0x3c, !PT ;  /* 0x00000060e1f77812 */ /* 0x000fe200078e3cff */
[----:B------:R3:W-:Y:S02]  /*14a90*/  STL.64 [R1+0xb98], R218 ;  /* 0x000b98da01007387 */ /* 0x0007e40000100a00 */
[----:B------:R-:W-:-:S05]  /*14aa0*/  IMAD.WIDE R224, R0, 0x4, R232 ;  /* 0x0000000400e07825 */ /* 0x000fca00078e02e8 */
[----:B------:R4:W-:Y:S01]  /*14ab0*/  LDGSTS.E [R247+0x1f800], [R224.64], !P2 ;  /* 0x1f800000e0f77fae */ /* 0x0009e2000d121844 */
[----:B-1----:R-:W-:-:S03]  /*14ac0*/  IMAD.WIDE R222, R0, 0x4, R230 ;  /* 0x0000000400de7825 */ /* 0x002fc600078e02e6 */
[----:B---3--:R2:W5:Y:S04]  /*14ad0*/  LDL.LU.64 R218, [R1+0x4498] ;  /* 0x0044980001da7983 */ /* 0x0085680000300a00 */
[----:B------:R1:W-:Y:S04]  /*14ae0*/  STL.64 [R1+0xba0], R220 ;  /* 0x000ba0dc01007387 */ /* 0x0003e80000100a00 */
[----:B------:R3:W-:Y:S04]  /*14af0*/  LDGSTS.E [R247+0x1fa00], [R222.64], !P2 ;  /* 0x1fa00000def77fae */ /* 0x0007e8000d121844 */
[----:B-1----:R2:W5:Y:S04]  /*14b00*/  LDL.LU.64 R220, [R1+0x4490] ;  /* 0x0044900001dc7983 */ /* 0x0025680000300a00 */
[----:B------:R4:W-:Y:S04]  /*14b10*/  STL.64 [R1+0x9b0], R224 ;  /* 0x0009b0e001007387 */ /* 0x0009e80000100a00 */
[----:B------:R3:W-:Y:S01]  /*14b20*/  STL.64 [R1+0xba8], R222 ;  /* 0x000ba8de01007387 */ /* 0x0007e20000100a00 */
[----:B----4-:R-:W-:-:S04]  /*14b30*/  IMAD.WIDE R224, R0, 0x4, R226 ;  /* 0x0000000400e07825 */ /* 0x010fc800078e02e2 */
[----:B---3--:R-:W-:Y:S01]  /*14b40*/  IMAD.WIDE R222, R0, 0x4, R228 ;  /* 0x0000000400de7825 */ /* 0x008fe200078e02e4 */
[----:B------:R-:W-:Y:S02]  /*14b50*/  IADD3 R0, R246, -0x4d, RZ ;  /* 0xffffffb3f6007810 */ /* 0x000fe40007ffe0ff */
[----:B------:R-:W1:Y:S04]  /*14b60*/  S2R R246, SR_TID.X ;  /* 0x0000000000f67919 */ /* 0x000e680000002100 */
[----:B------:R3:W-:Y:S04]  /*14b70*/  LDGSTS.E [R247+0x1fc00], [R222.64], !P2 ;  /* 0x1fc00000def77fae */ /* 0x0007e8000d121844 */
[----:B------:R4:W-:Y:S01]  /*14b80*/  LDGSTS.E [R247+0x1fe00], [R224.64], !P2 ;  /* 0x1fe00000e0f77fae */ /* 0x0009e2000d121844 */
[----:B------:R-:W-:-:S03]  /*14b90*/  ISETP.GE.U32.AND P2, PT, R0, 0x7fffff74, PT ;  /* 0x7fffff740000780c */ /* 0x000fc60003f46070 */
[----:B------:R3:W-:Y:S01]  /*14ba0*/  STL.64 [R1+0xbb0], R222 ;  /* 0x000bb0de01007387 */ /* 0x0007e20000100a00 */
[----:B-1----:R-:W-:-:S03]  /*14bb0*/  LOP3.LUT R0, R246, 0x3f, RZ, 0xc0, !PT ;  /* 0x0000003ff6007812 */ /* 0x002fc600078ec0ff */
[----:B---3--:R2:W5:Y:S01]  /*14bc0*/  LDL.LU.64 R222, [R1+0x4488] ;  /* 0x0044880001de7983 */ /* 0x0085620000300a00 */
[----:B------:R-:W-:Y:S01]  /*14bd0*/  SHF.R.S32.HI R246, RZ, 0x6, R246 ;  /* 0x00000006fff67819 */ /* 0x000fe200000114f6 */
[----:B------:R-:W-:-:S03]  /*14be0*/  IMAD.SHL.U32 R0, R0, 0x4, RZ ;  /* 0x0000000400007824 */ /* 0x000fc600078e00ff */
[----:B------:R-:W-:Y:S01]  /*14bf0*/  SGXT R246, R246, 0x1 ;  /* 0x00000001f6f6781a */ /* 0x000fe20000000200 */
[----:B------:R4:W-:Y:S03]  /*14c00*/  STL.64 [R1+0xbb8], R224 ;  /* 0x000bb8e001007387 */ /* 0x0009e60000100a00 */
[----:B------:R-:W-:Y:S01]  /*14c10*/  LOP3.LUT R246, R0, 0x110, R246, 0x78, !PT ;  /* 0x0000011000f67812 */ /* 0x000fe200078e78f6 */
[----:B----4-:R2:W5:Y:S04]  /*14c20*/  LDL.LU.64 R224, [R1+0x4480] ;  /* 0x0044800001e07983 */ /* 0x0105680000300a00 */
[----:B------:R2:W-:Y:S01]  /*14c30*/  STL [R1+0x3440], R246 ;  /* 0x003440f601007387 */ /* 0x0005e20000100800 */
[----:B------:R-:W-:-:S05]  /*14c40*/  MOV R247, c[0x0][0x188] ;  /* 0x0000620000f77a02 */ /* 0x000fca0000000f00 */
[----:B------:R-:W-:Y:S02]  /*14c50*/  IMAD.SHL.U32 R247, R247, 0x40, RZ ;  /* 0x00000040f7f77824 */ /* 0x000fe400078e00ff */
[----:B------:R1:W-:Y:S04]  /*14c60*/  STL.64 [R1+0x46d0], R42 ;  /* 0x0046d02a01007387 */ /* 0x0003e80000100a00 */
[----:B------:R-:W0:Y:S04]  /*14c70*/  LDGDEPBAR ;  /* 0x00000000000079af */ /* 0x000e280000000000 */
[----:B-1----:R-:W3:Y:S04]  /*14c80*/  LDL.64 R42, [R1+0x288] ;  /* 0x00028800012a7983 */ /* 0x002ee80000100a00 */
[----:B------:R1:W-:Y:S04]  /*14c90*/  STL.64 [R1+0x46c8], R40 ;  /* 0x0046c82801007387 */ /* 0x0003e80000100a00 */
[----:B-1----:R-:W4:Y:S04]  /*14ca0*/  LDL.64 R40, [R1+0xc00] ;  /* 0x000c000001287983 */ /* 0x002f280000100a00 */
[----:B------:R1:W-:Y:S04]  /*14cb0*/  STL.64 [R1+0x46c0], R38 ;  /* 0x0046c02601007387 */ /* 0x0003e80000100a00 */
[----:B-12---:R-:W2:Y:S04]  /*14cc0*/  LDL.64 R38, [R1+0x2a0] ;  /* 0x0002a00001267983 */ /* 0x006ea80000100a00 */
[----:B------:R1:W-:Y:S04]  /*14cd0*/  STL.64 [R1+0x46b8], R36 ;  /* 0x0046b82401007387 */ /* 0x0003e80000100a00 */
[----:B-1----:R-:W2:Y:S04]  /*14ce0*/  LDL.64 R36, [R1+0x298] ;  /* 0x0002980001247983 */ /* 0x002ea80000100a00 */
[----:B------:R1:W-:Y:S04]  /*14cf0*/  STL.64 [R1+0x46b0], R34 ;  /* 0x0046b02201007387 */ /* 0x0003e80000100a00 */
[----:B-1----:R-:W2:Y:S04]  /*14d00*/  LDL.64 R34, [R1+0xc50] ;  /* 0x000c500001227983 */ /* 0x002ea80000100a00 */
[----:B------:R1:W-:Y:S04]  /*14d10*/  STL.64 [R1+0x46a8], R32 ;  /* 0x0046a82001007387 */ /* 0x0003e80000100a00 */
[----:B-1----:R-:W2:Y:S04]  /*14d20*/  LDL.64 R32, [R1+0xbc8] ;  /* 0x000bc80001207983 */ /* 0x002ea80000100a00 */
[----:B------:R1:W-:Y:S04]  /*14d30*/  STL.64 [R1+0x46a0], R30 ;  /* 0x0046a01e01007387 */ /* 0x0003e80000100a00 */
[----:B-1----:R-:W3:Y:S04]  /*14d40*/  LDL.64 R30, [R1+0x290] ;  /* 0x00029000011e7983 */ /* 0x002ee80000100a00 */
[----:B------:R1:W-:Y:S04]  /*14d50*/  STL.64 [R1+0x4698], R28 ;  /* 0x0046981c01007387 */ /* 0x0003e80000100a00 */
[----:B-1----:R-:W3:Y:S04]  /*14d60*/  LDL.64 R28, [R1+0xbd8] ;  /* 0x000bd800011c7983 */ /* 0x002ee80000100a00 */
[----:B------:R1:W-:Y:S04]  /*14d70*/  STL.64 [R1+0x4690], R26 ;  /* 0x0046901a01007387 */ /* 0x0003e80000100a00 */
[----:B-1----:R-:W3:Y:S04]  /*14d80*/  LDL.64 R26, [R1+0xc28] ;  /* 0x000c2800011a7983 */ /* 0x002ee80000100a00 */
[----:B------:R-:W-:Y:S04]  /*14d90*/  STL.64 [R1+0x4688], R24 ;  /* 0x0046881801007387 */ /* 0x000fe80000100a00 */
        /* <DEDUP_REMOVED lines=13> */
[----:B------:R1:W-:Y:S04]  /*14e70*/  STL.64 [R1+0x4618], R234 ;  /* 0x004618ea01007387 */ /* 0x0003e80000100a00 */
[----:B------:R1:W-:Y:S04]  /*14e80*/  STL.64 [R1+0x4610], R236 ;  /* 0x004610ec01007387 */ /* 0x0003e80000100a00 */
[----:B------:R-:W-:Y:S04]  /*14e90*/  STL.64 [R1+0x4608], R238 ;  /* 0x004608ee01007387 */ /* 0x000fe80000100a00 */
[----:B------:R-:W-:Y:S04]  /*14ea0*/  STL.64 [R1+0x4600], R240 ;  /* 0x004600f001007387 */ /* 0x000fe80000100a00 */
[----:B-1----:R-:W4:Y:S04]  /*14eb0*/  LDL.64 R234, [R1+0x2a8] ;  /* 0x0002a80001ea7983 */ /* 0x002f280000100a00 */
[----:B------:R-:W4:Y:S04]  /*14ec0*/  LDL.64 R242, [R1+0x2b0] ;  /* 0x0002b00001f27983 */ /* 0x000f280000100a00 */
        /* <DEDUP_REMOVED lines=13> */
[----:B--2---:R1:W-:Y:S04]  /*14fa0*/  LDGSTS.E [R246+0x40000], [R32.64], P0 ;  /* 0x4000000020f67fae */ /* 0x0043e80008121844 */
[----:B------:R2:W-:Y:S04]  /*14fb0*/  LDGSTS.E [R246+0x40800], [R34.64], P0 ;  /* 0x4080000022f67fae */ /* 0x0005e80008121844 */
[----:B-1----:R-:W4:Y:S04]  /*14fc0*/  LDL.64 R32, [R1+0x2b8] ;  /* 0x0002b80001207983 */ /* 0x002f280000100a00 */
[----:B--2---:R-:W2:Y:S04]  /*14fd0*/  LDL.64 R34, [R1+0x2c0] ;  /* 0x0002c00001227983 */ /* 0x004ea80000100a00 */
[----:B---3--:R1:W-:Y:S04]  /*14fe0*/  LDGSTS.E [R246+0x41000], [R26.64], P0 ;  /* 0x410000001af67fae */ /* 0x0083e80008121844 */
[----:B----4-:R3:W-:Y:S04]  /*14ff0*/  LDGSTS.E [R246+0x41800], [R40.64], P0 ;  /* 0x4180000028f67fae */ /* 0x0107e80008121844 */
[----:B------:R4:W-:Y:S04]  /*15000*/  LDGSTS.E [R246+0x42000], [R28.64], P0 ;  /* 0x420000001cf67fae */ /* 0x0009e80008121844 */
[----:B-1----:R-:W2:Y:S04]  /*15010*/  LDL.64 R26, [R1+0x2d0] ;  /* 0x0002d000011a7983 */ /* 0x002ea80000100a00 */
[----:B---3--:R-:W3:Y:S04]  /*15020*/  LDL.64 R40, [R1+0x2d8] ;  /* 0x0002d80001287983 */ /* 0x008ee80000100a00 */
[----:B------:R1:W-:Y:S04]  /*15030*/  LDGSTS.E [R246+0x42800], [R42.64], P0 ;  /* 0x428000002af67fae */ /* 0x0003e80008121844 */
[----:B----4-:R-:W3:Y:S04]  /*15040*/  LDL.64 R28, [R1+0x458] ;  /* 0x00045800011c7983 */ /* 0x010ee80000100a00 */
[----:B------:R1:W-:Y:S04]  /*15050*/  LDGSTS.E [R246+0x43000], [R30.64], P0 ;  /* 0x430000001ef67fae */ /* 0x0003e80008121844 */
[----:B-1----:R-:W3:Y:S04]  /*15060*/  LDL.64 R42, [R1+0x2e0] ;  /* 0x0002e000012a7983 */ /* 0x002ee80000100a00 */
[----:B------:R1:W-:Y:S04]  /*15070*/  LDGSTS.E [R246+0x43800], [R36.64], P0 ;  /* 0x4380000024f67fae */ /* 0x0003e80008121844 */
[----:B------:R1:W-:Y:S04]  /*15080*/  LDGSTS.E [R246+0x44000], [R38.64], P0 ;  /* 0x4400000026f67fae */ /* 0x0003e80008121844 */
[----:B------:R-:W3:Y:S04]  /*15090*/  LDL.64 R30, [R1+0x3e8] ;  /* 0x0003e800011e7983 */ /* 0x000ee80000100a00 */
[----:B-1----:R-:W3:Y:S04]  /*150a0*/  LDL.64 R36, [R1+0x3f8] ;  /* 0x0003f80001247983 */ /* 0x002ee80000100a00 */
[----:B------:R-:W3:Y:S04]  /*150b0*/  LDL.64 R38, [R1+0x3e0] ;  /* 0x0003e00001267983 */ /* 0x000ee80000100a00 */
[----:B------:R1:W-:Y:S04]  /*150c0*/  LDGSTS.E [R246+0x44800], [R234.64], P0 ;  /* 0x44800000eaf67fae */ /* 0x0003e80008121844 */
[----:B------:R1:W-:Y:S04]  /*150d0*/  LDGSTS.E [R246+0x45000], [R242.64], P0 ;  /* 0x45000000f2f67fae */ /* 0x0003e80008121844 */
[----:B-1----:R-:W3:Y:S04]  /*150e0*/  LDL.64 R234, [R1+0x3a0] ;  /* 0x0003a00001ea7983 */ /* 0x002ee80000100a00 */
[----:B------:R-:W3:Y:S04]  /*150f0*/  LDL.64 R242, [R1+0x398] ;  /* 0x0003980001f27983 */ /* 0x000ee80000100a00 */
[----:B------:R1:W-:Y:S04]  /*15100*/  LDGSTS.E [R246+0x45800], [R32.64], P0 ;  /* 0x4580000020f67fae */ /* 0x0003e80008121844 */
[----:B--2---:R2:W-:Y:S04]  /*15110*/  LDGSTS.E [R246+0x46000], [R34.64], P0 ;  /* 0x4600000022f67fae */ /* 0x0045e80008121844 */
[----:B------:R2:W-:Y:S04]  /*15120*/  LDGSTS.E [R246+0x46800], [R244.64], P0 ;  /* 0x46800000f4f67fae */ /* 0x0005e80008121844 */
[----:B-1----:R-:W4:Y:S04]  /*15130*/  LDL.64 R32, [R1+0x3d8] ;  /* 0x0003d80001207983 */ /* 0x002f280000100a00 */
[----:B--2---:R-:W2:Y:S04]  /*15140*/  LDL.64 R34, [R1+0x3d0] ;  /* 0x0003d00001227983 */ /* 0x004ea80000100a00 */
[----:B------:R-:W2:Y:S04]  /*15150*/  LDL.64 R244, [R1+0x380] ;  /* 0x0003800001f47983 */ /* 0x000ea80000100a00 */
[----:B------:R1:W-:Y:S04]  /*15160*/  LDGSTS.E [R246+0x47000], [R26.64], P0 ;  /* 0x470000001af67fae */ /* 0x0003e80008121844 */
[----:B---3--:R3:W-:Y:S04]  /*15170*/  LDGSTS.E [R246+0x47800], [R40.64], P0 ;  /* 0x4780000028f67fae */ /* 0x0087e80008121844 */
[----:B-1----:R-:W2:Y:S04]  /*15180*/  LDL.64 R26, [R1+0x3c8] ;  /* 0x0003c800011a7983 */ /* 0x002ea80000100a00 */
[----:B---3--:R-:W3:Y:S04]  /*15190*/  LDL.64 R40, [R1+0x3c0] ;  /* 0x0003c00001287983 */ /* 0x008ee80000100a00 */
[----:B------:R1:W-:Y:S04]  /*151a0*/  LDGSTS.E [R246+0x48000], [R42.64], P0 ;  /* 0x480000002af67fae */ /* 0x0003e80008121844 */
[----:B------:R1:W-:Y:S04]  /*151b0*/  LDGSTS.E [R246+0x48800], [R28.64], P0 ;  /* 0x488000001cf67fae */ /* 0x0003e80008121844 */
[----:B------:R1:W-:Y:S04]  /*151c0*/  LDGSTS.E [R246+0x49000], [R2.64], P0 ;  /* 0x4900000002f67fae */ /* 0x0003e80008121844 */
[----:B-1----:R-:W3:Y:S04]  /*151d0*/  LDL.64 R42, [R1+0x3b8] ;  /* 0x0003b800012a7983 */ /* 0x002ee80000100a00 */
[----:B------:R1:W-:Y:S04]  /*151e0*/  LDGSTS.E [R246+0x49800], [R4.64], P0 ;  /* 0x4980000004f67fae */ /* 0x0003e80008121844 */
        /* <DEDUP_REMOVED lines=9> */
[----:B------:R-:W3:Y:S04]  /*15280*/  LDL.64 R28, [R1+0x3b0] ;  /* 0x0003b000011c7983 */ /* 0x000ee80000100a00 */
[----:B------:R1:W-:Y:S04]  /*15290*/  LDGSTS.E [R246+0x4e800], [R36.64], P0 ;  /* 0x4e80000024f67fae */ /* 0x0003e80008121844 */
[----:B------:R1:W-:Y:S04]  /*152a0*/  LDGSTS.E [R246+0x4f000], [R24.64], P0 ;  /* 0x4f00000018f67fae */ /* 0x0003e80008121844 */
[----:B------:R1:W-:Y:S04]  /*152b0*/  LDGSTS.E [R246+0x4f800], [R30.64], P0 ;  /* 0x4f8000001ef67fae */ /* 0x0003e80008121844 */
[----:B-1----:R-:W3:Y:S04]  /*152c0*/  LDL.64 R36, [R1+0x3a8] ;  /* 0x0003a80001247983 */ /* 0x002ee80000100a00 */
[----:B------:R1:W-:Y:S04]  /*152d0*/  LDGSTS.E [R246+0x50000], [R38.64], P0 ;  /* 0x5000000026f67fae */ /* 0x0003e80008121844 */
[----:B------:R-:W3:Y:S04]  /*152e0*/  LDL.64 R30, [R1+0x390] ;  /* 0x00039000011e7983 */ /* 0x000ee80000100a00 */
[----:B------:R-:W3:Y:S04]  /*152f0*/  LDL.64 R2, [R1+0x358] ;  /* 0x0003580001027983 */ /* 0x000ee80000100a00 */
[----:B-1----:R-:W3:Y:S04]  /*15300*/  LDL.64 R38, [R1+0x388] ;  /* 0x0003880001267983 */ /* 0x002ee80000100a00 */
[----:B------:R-:W3:Y:S04]  /*15310*/  LDL.64 R4, [R1+0x350] ;  /* 0x0003500001047983 */ /* 0x000ee80000100a00 */
        /* <DEDUP_REMOVED lines=10> */
[----:B----4-:R1:W-:Y:S04]  /*153c0*/  LDGSTS.E [R246+0x50800], [R32.64], P0 ;  /* 0x5080000020f67fae */ /* 0x0103e80008121844 */
[----:B--2---:R2:W-:Y:S04]  /*153d0*/  LDGSTS.E [R246+0x51000], [R34.64], P0 ;  /* 0x5100000022f67fae */ /* 0x0045e80008121844 */
[----:B-1----:R-:W4:Y:S04]  /*153e0*/  LDL.64 R32, [R1+0x378] ;  /* 0x0003780001207983 */ /* 0x002f280000100a00 */
[----:B--2---:R-:W2:Y:S04]  /*153f0*/  LDL.64 R34, [R1+0x370] ;  /* 0x0003700001227983 */ /* 0x004ea80000100a00 */
[----:B------:R1:W-:Y:S04]  /*15400*/  LDGSTS.E [R246+0x51800], [R26.64], P0 ;  /* 0x518000001af67fae */ /* 0x0003e80008121844 */
[----:B---3--:R3:W-:Y:S04]  /*15410*/  LDGSTS.E [R246+0x52000], [R40.64], P0 ;  /* 0x5200000028f67fae */ /* 0x0087e80008121844 */
[----:B-1----:R-:W2:Y:S04]  /*15420*/  LDL.64 R26, [R1+0x2f8] ;  /* 0x0002f800011a7983 */ /* 0x002ea80000100a00 */
[----:B---3--:R-:W3:Y:S04]  /*15430*/  LDL.64 R40, [R1+0x368] ;  /* 0x0003680001287983 */ /* 0x008ee80000100a00 */
[----:B------:R1:W-:Y:S04]  /*15440*/  LDGSTS.E [R246+0x52800], [R42.64], P0 ;  /* 0x528000002af67fae */ /* 0x0003e80008121844 */
[----:B-1----:R-:W3:Y:S04]  /*15450*/  LDL.64 R42, [R1+0x360] ;  /* 0x00036000012a7983 */ /* 0x002ee80000100a00 */
[----:B------:R1:W-:Y:S04]  /*15460*/  LDGSTS.E [R246+0x53000], [R28.64], P0 ;  /* 0x530000001cf67fae */ /* 0x0003e80008121844 */
[----:B-1----:R-:W3:Y:S04]  /*15470*/  LDL.64 R28, [R1+0x2f0] ;  /* 0x0002f000011c7983 */ /* 0x002ee80000100a00 */
[----:B------:R1:W-:Y:S04]  /*15480*/  LDGSTS.E [R246+0x53800], [R36.64], P0 ;  /* 0x5380000024f67fae */ /* 0x0003e80008121844 */
[----:B------:R2:W-:Y:S04]  /*15490*/  LDGSTS.E [R246+0x54000], [R234.64], P0 ;  /* 0x54000000eaf67fae */ /* 0x0005e80008121844 */
[----:B------:R2:W-:Y:S04]  /*154a0*/  LDGSTS.E [R246+0x54800], [R242.64], P0 ;  /* 0x54800000f2f67fae */ /* 0x0005e80008121844 */
[----:B-1----:R-:W3:Y:S04]  /*154b0*/  LDL.64 R36, [R1+0x2e8] ;  /* 0x0002e80001247983 */ /* 0x002ee80000100a00 */
[----:B------:R1:W-:Y:S04]  /*154c0*/  LDGSTS.E [R246+0x55000], [R30.64], P0 ;  /* 0x550000001ef67fae */ /* 0x0003e80008121844 */
[----:B------:R1:W-:Y:S04]  /*154d0*/  LDGSTS.E [R246+0x55800], [R38.64], P0 ;  /* 0x5580000026f67fae */ /* 0x0003e80008121844 */
[----:B------:R2:W-:Y:S04]  /*154e0*/  LDGSTS.E [R246+0x56000], [R244.64], P0 ;  /* 0x56000000f4f67fae */ /* 0x0005e80008121844 */
[----:B-1----:R-:W3:Y:S04]  /*154f0*/  LDL.64 R30, [R1+0xd18] ;  /* 0x000d1800011e7983 */ /* 0x002ee80000100a00 */
[----:B------:R-:W3:Y:S04]  /*15500*/  LDL.64 R38, [R1+0xdb0] ;  /* 0x000db00001267983 */ /* 0x000ee80000100a00 */
[----:B----4-:R1:W-:Y:S04]  /*15510*/  LDGSTS.E [R246+0x56800], [R32.64], P0 ;  /* 0x5680000020f67fae */ /* 0x0103e80008121844 */
[----:B--2---:R2:W-:Y:S04]  /*15520*/  LDGSTS.E [R246+0x57000], [R34.64], P0 ;  /* 0x5700000022f67fae */ /* 0x0045e80008121844 */
[----:B-1----:R-:W4:Y:S04]  /*15530*/  LDL.64 R32, [R1+0xda0] ;  /* 0x000da00001207983 */ /* 0x002f280000100a00 */
[----:B--2---:R-:W2:Y:S04]  /*15540*/  LDL.64 R34, [R1+0xd90] ;  /* 0x000d900001227983 */ /* 0x004ea80000100a00 */
[----:B---3--:R1:W-:Y:S04]  /*15550*/  LDGSTS.E [R246+0x57800], [R40.64], P0 ;  /* 0x5780000028f67fae */ /* 0x0083e80008121844 */
        /* <DEDUP_REMOVED lines=10> */
[----:B------:R1:W-:Y:S01]  /*15600*/  LDGSTS.E [R246+0x5c000], [R16.64], P0 ;  /* 0x5c00000010f67fae */ /* 0x0003e20008121844 */
[----:B------:R-:W-:-:S03]  /*15610*/  LOP3.LUT R2, R246, 0x20, RZ, 0x3c, !PT ;  /* 0x00000020f6027812 */ /* 0x000fc600078e3cff */
[----:B------:R1:W-:Y:S04]  /*15620*/  LDGSTS.E [R246+0x5c800], [R18.64], P0 ;  /* 0x5c80000012f67fae */ /* 0x0003e80008121844 */
[----:B------:R1:W-:Y:S04]  /*15630*/  LDGSTS.E [R246+0x5d000], [R20.64], P0 ;  /* 0x5d00000014f67fae */ /* 0x0003e80008121844 */
[----:B------:R1:W-:Y:S04]  /*15640*/  LDGSTS.E [R246+0x5d800], [R22.64], P0 ;  /* 0x5d80000016f67fae */ /* 0x0003e80008121844 */
[----:B------:R1:W-:Y:S04]  /*15650*/  LDGSTS.E [R246+0x5e000], [R24.64], P0 ;  /* 0x5e00000018f67fae */ /* 0x0003e80008121844 */
[----:B------:R1:W-:Y:S04]  /*15660*/  LDGSTS.E [R246+0x5e800], [R26.64], P0 ;  /* 0x5e8000001af67fae */ /* 0x0003e80008121844 */
[----:B------:R1:W-:Y:S04]  /*15670*/  LDGSTS.E [R246+0x5f000], [R28.64], P0 ;  /* 0x5f0000001cf67fae */ /* 0x0003e80008121844 */
[----:B------:R1:W-:Y:S04]  /*15680*/  LDGSTS.E [R246+0x5f800], [R36.64], P0 ;  /* 0x5f80000024f67fae */ /* 0x0003e80008121844 */
[----:B-1----:R-:W3:Y:S04]  /*15690*/  LDL.64 R24, [R1+0xd60] ;  /* 0x000d600001187983 */ /* 0x002ee80000100a00 */
[----:B------:R-:W3:Y:S04]  /*156a0*/  LDL.64 R28, [R1+0xd50] ;  /* 0x000d5000011c7983 */ /* 0x000ee80000100a00 */
[----:B------:R-:W3:Y:S04]  /*156b0*/  LDL.64 R36, [R1+0xd38] ;  /* 0x000d380001247983 */ /* 0x000ee80000100a00 */
[----:B------:R1:W-:Y:S04]  /*156c0*/  STL [R1+0x4468], R2 ;  /* 0x0044680201007387 */ /* 0x0003e80000100800 */
[----:B------:R1:W-:Y:S04]  /*156d0*/  LDGSTS.E [R2+0x40200], [R30.64], P0 ;  /* 0x402000001e027fae */ /* 0x0003e80008121844 */
[----:B------:R-:W3:Y:S04]  /*156e0*/  LDL.64 R236, [R1+0xd28] ;  /* 0x000d280001ec7983 */ /* 0x000ee80000100a00 */
[----:B------:R1:W-:Y:S04]  /*156f0*/  LDGSTS.E [R2+0x40a00], [R38.64], P0 ;  /* 0x40a0000026027fae */ /* 0x0003e80008121844 */
        /* <DEDUP_REMOVED lines=23> */
[----:B-1----:R-:W2:Y:S04]  /*15870*/  LDL.64 R42, [R1+0x528] ;  /* 0x00052800012a7983 */ /* 0x002ea80000100a00 */
[----:B------:R1:W-:Y:S04]  /*15880*/  LDGSTS.E [R2+0x43200], [R24.64], P0 ;  /* 0x4320000018027fae */ /* 0x0003e80008121844 */
[----:B------:R1:W-:Y:S04]  /*15890*/  LDGSTS.E [R2+0x43a00], [R28.64], P0 ;  /* 0x43a000001c027fae */ /* 0x0003e80008121844 */
[----:B------:R1:W-:Y:S04]  /*158a0*/  LDGSTS.E [R2+0x44200], [R36.64], P0 ;  /* 0x4420000024027fae */ /* 0x0003e80008121844 */
[----:B-1----:R-:W2:Y:S04]  /*158b0*/  LDL.64 R24, [R1+0x520] ;  /* 0x0005200001187983 */ /* 0x002ea80000100a00 */
[----:B------:R-:W2:Y:S04]  /*158c0*/  LDL.64 R28, [R1+0x518] ;  /* 0x00051800011c7983 */ /* 0x000ea80000100a00 */
[----:B------:R1:W-:Y:S04]  /*158d0*/  LDGSTS.E [R2+0x44a00], [R236.64], P0 ;  /* 0x44a00000ec027fae */ /* 0x0003e80008121844 */
[----:B------:R-:W2:Y:S04]  /*158e0*/  LDL.64 R36, [R1+0x510] ;  /* 0x0005100001247983 */ /* 0x000ea80000100a00 */
[----:B------:R1:W-:Y:S04]  /*158f0*/  LDGSTS.E [R2+0x45200], [R30.64], P0 ;  /* 0x452000001e027fae */ /* 0x0003e80008121844 */
[----:B-1----:R-:W2:Y:S04]  /*15900*/  LDL.64 R236, [R1+0x4d0] ;  /* 0x0004d00001ec7983 */ /* 0x002ea80000100a00 */
[----:B------:R1:W-:Y:S04]  /*15910*/  LDGSTS.E [R2+0x45a00], [R38.64], P0 ;  /* 0x45a0000026027fae */ /* 0x0003e80008121844 */
[----:B------:R-:W2:Y:S04]  /*15920*/  LDL.64 R30, [R1+0x508] ;  /* 0x00050800011e7983 */ /* 0x000ea80000100a00 */
[----:B-1----:R-:W2:Y:S04]  /*15930*/  LDL.64 R38, [R1+0x500] ;  /* 0x0005000001267983 */ /* 0x002ea80000100a00 */
[----:B----4-:R1:W-:Y:S04]  /*15940*/  LDGSTS.E [R2+0x46200], [R32.64], P0 ;  /* 0x4620000020027fae */ /* 0x0103e80008121844 */
[----:B-1----:R-:W4:Y:S04]  /*15950*/  LDL.64 R32, [R1+0x4f8] ;  /* 0x0004f80001207983 */ /* 0x002f280000100a00 */
[----:B---3--:R1:W-:Y:S04]  /*15960*/  LDGSTS.E [R2+0x46a00], [R40.64], P0 ;  /* 0x46a0000028027fae */ /* 0x0083e80008121844 */
        /* <DEDUP_REMOVED lines=13> */
[----:B-1----:R-:W4:Y:S04]  /*15a40*/  LDL.64 R40, [R1+0x4f0] ;  /* 0x0004f00001287983 */ /* 0x002f280000100a00 */
[----:B------:R1:W-:Y:S04]  /*15a50*/  LDGSTS.E [R2+0x4da00], [R26.64], P0 ;  /* 0x4da000001a027fae */ /* 0x0003e80008121844 */
[----:B--2---:R2:W-:Y:S04]  /*15a60*/  LDGSTS.E [R2+0x4e200], [R34.64], P0 ;  /* 0x4e20000022027fae */ /* 0x0045e80008121844 */
[----:B------:R2:W-:Y:S04]  /*15a70*/  LDGSTS.E [R2+0x4ea00], [R42.64], P0 ;  /* 0x4ea000002a027fae */ /* 0x0005e80008121844 */
[----:B-1----:R-:W4:Y:S04]  /*15a80*/  LDL.64 R26, [R1+0x4e8] ;  /* 0x0004e800011a7983 */ /* 0x002f280000100a00 */
[----:B--2---:R-:W2:Y:S04]  /*15a90*/  LDL.64 R34, [R1+0x4e0] ;  /* 0x0004e00001227983 */ /* 0x004ea80000100a00 */
[----:B------:R-:W2:Y:S04]  /*15aa0*/  LDL.64 R42, [R1+0x4d8] ;  /* 0x0004d800012a7983 */ /* 0x000ea80000100a00 */
[----:B------:R1:W-:Y:S04]  /*15ab0*/  LDGSTS.E [R2+0x4f200], [R24.64], P0 ;  /* 0x4f20000018027fae */ /* 0x0003e80008121844 */
[----:B------:R1:W-:Y:S04]  /*15ac0*/  LDGSTS.E [R2+0x4fa00], [R28.64], P0 ;  /* 0x4fa000001c027fae */ /* 0x0003e80008121844 */
[----:B------:R1:W-:Y:S04]  /*15ad0*/  LDGSTS.E [R2+0x50200], [R36.64], P0 ;  /* 0x5020000024027fae */ /* 0x0003e80008121844 */
[----:B---3--:R-:W3:Y:S04]  /*15ae0*/  LDL.64 R234, [R1+0x4a8] ;  /* 0x0004a80001ea7983 */ /* 0x008ee80000100a00 */
[----:B-1----:R-:W3:Y:S04]  /*15af0*/  LDL.64 R28, [R1+0x4c8] ;  /* 0x0004c800011c7983 */ /* 0x002ee80000100a00 */
        /* <DEDUP_REMOVED lines=19> */
[----:B-1----:R-:W4:Y:S04]  /*15c30*/  LDL.64 R32, [R1+0x798] ;  /* 0x0007980001207983 */ /* 0x002f280000100a00 */
        /* <DEDUP_REMOVED lines=10> */
[----:B------:R1:W-:Y:S04]  /*15ce0*/  LDGSTS.E [R2+0x55200], [R36.64], P0 ;  /* 0x5520000024027fae */ /* 0x0003e80008121844 */
[----:B---3--:R-:W3:Y:S04]  /*15cf0*/  LDL.64 R28, [R1+0xde0] ;  /* 0x000de000011c7983 */ /* 0x008ee80000100a00 */
        /* <DEDUP_REMOVED lines=19> */
[----:B----4-:R4:W-:Y:S04]  /*15e30*/  LDGSTS.E [R2+0x5da00], [R32.64], P0 ;  /* 0x5da0000020027fae */ /* 0x0109e80008121844 */
[----:B----4-:R-:W4:Y:S04]  /*15e40*/  LDL.64 R32, [R1+0xe10] ;  /* 0x000e100001207983 */ /* 0x010f280000100a00 */
[----:B------:R1:W-:Y:S04]  /*15e50*/  LDGSTS.E [R2+0x5e200], [R40.64], P0 ;  /* 0x5e20000028027fae */ /* 0x0003e80008121844 */
[----:B-1----:R-:W4:Y:S04]  /*15e60*/  LDL.64 R40, [R1+0xe08] ;  /* 0x000e080001287983 */ /* 0x002f280000100a00 */
[----:B------:R1:W-:Y:S04]  /*15e70*/  LDGSTS.E [R2+0x5ea00], [R26.64], P0 ;  /* 0x5ea000001a027fae */ /* 0x0003e80008121844 */
[----:B--2---:R2:W-:Y:S04]  /*15e80*/  LDGSTS.E [R2+0x5f200], [R34.64], P0 ;  /* 0x5f20000022027fae */ /* 0x0045e80008121844 */
[----:B------:R1:W-:Y:S04]  /*15e90*/  LDGSTS.E [R2+0x5fa00], [R42.64], P0 ;  /* 0x5fa000002a027fae */ /* 0x0003e80008121844 */
[----:B--2---:R-:W2:Y:S04]  /*15ea0*/  LDL.64 R34, [R1+0xe00] ;  /* 0x000e000001227983 */ /* 0x004ea80000100a00 */
[----:B-1----:R-:W2:Y:S01]  /*15eb0*/  LDL.64 R42, [R1+0xdf8] ;  /* 0x000df800012a7983 */ /* 0x002ea20000100a00 */
[----:B------:R-:W-:-:S05]  /*15ec0*/  LOP3.LUT R0, R246, 0x40, RZ, 0x3c, !PT ;  /* 0x00000040f6007812 */ /* 0x000fca00078e3cff */
[----:B------:R1:W-:Y:S04]  /*15ed0*/  STL [R1+0x4464], R0 ;  /* 0x0044640001007387 */ /* 0x0003e80000100800 */
[----:B---3--:R3:W-:Y:S04]  /*15ee0*/  LDGSTS.E [R0+0x40400], [R28.64], P0 ;  /* 0x404000001c007fae */ /* 0x0087e80008121844 */
[----:B------:R-:W2:Y:S04]  /*15ef0*/  LDL.64 R236, [R1+0xdd8] ;  /* 0x000dd80001ec7983 */ /* 0x000ea80000100a00 */
[----:B------:R1:W-:Y:S04]  /*15f00*/  LDGSTS.E [R0+0x40c00], [R36.64], P0 ;  /* 0x40c0000024007fae */ /* 0x0003e80008121844 */
[----:B------:R-:W2:Y:S04]  /*15f10*/  LDL.64 R234, [R1+0xdc8] ;  /* 0x000dc80001ea7983 */ /* 0x000ea80000100a00 */
[----:B------:R-:W2:Y:S04]  /*15f20*/  LDL.64 R242, [R1+0xdc0] ;  /* 0x000dc00001f27983 */ /* 0x000ea80000100a00 */
[----:B-1----:R-:W2:Y:S04]  /*15f30*/  LDL.64 R36, [R1+0xdf0] ;  /* 0x000df00001247983 */ /* 0x002ea80000100a00 */
[----:B------:R1:W-:Y:S04]  /*15f40*/  LDGSTS.E [R0+0x41400], [R38.64], P0 ;  /* 0x4140000026007fae */ /* 0x0003e80008121844 */
[----:B------:R-:W2:Y:S04]  /*15f50*/  LDL.64 R244, [R1+0xdb8] ;  /* 0x000db80001f47983 */ /* 0x000ea80000100a00 */
[----:B------:R-:W2:Y:S04]  /*15f60*/  LDL.64 R2, [R1+0xda8] ;  /* 0x000da80001027983 */ /* 0x000ea80000100a00 */
[----:B-1----:R-:W2:Y:S04]  /*15f70*/  LDL.64 R38, [R1+0xde8] ;  /* 0x000de80001267983 */ /* 0x002ea80000100a00 */
[----:B------:R-:W2:Y:S04]  /*15f80*/  LDL.64 R4, [R1+0xd98] ;  /* 0x000d980001047983 */ /* 0x000ea80000100a00 */
        /* <DEDUP_REMOVED lines=9> */
[----:B------:R1:W-:Y:S04]  /*16020*/  LDGSTS.E [R0+0x41c00], [R30.64], P0 ;  /* 0x41c000001e007fae */ /* 0x0003e80008121844 */
[----:B---3--:R-:W3:Y:S04]  /*16030*/  LDL.64 R28, [R1+0xd00] ;  /* 0x000d0000011c7983 */ /* 0x008ee80000100a00 */
[----:B------:R-:W3:Y:S04]  /*16040*/  LDL.64 R24, [R1+0xce8] ;  /* 0x000ce80001187983 */ /* 0x000ee80000100a00 */
[----:B-1----:R-:W3:Y:S04]  /*16050*/  LDL.64 R30, [R1+0xcf8] ;  /* 0x000cf800011e7983 */ /* 0x002ee80000100a00 */
[----:B------:R-:W3:Y:S01]  /*16060*/  LDL.64 R26, [R1+0xcd8] ;  /* 0x000cd800011a7983 */ /* 0x000ee20000100a00 */
[----:B------:R-:W-:-:S03]  /*16070*/  LOP3.LUT R246, R246, 0x60, RZ, 0x3c, !PT ;  /* 0x00000060f6f67812 */ /* 0x000fc600078e3cff */
[----:B------:R-:W3:Y:S04]  /*16080*/  LDL.64 R240, [R1+0xe80] ;  /* 0x000e800001f07983 */ /* 0x000ee80000100a00 */
[----:B------:R-:W3:Y:S04]  /*16090*/  LDL.64 R238, [R1+0xe78] ;  /* 0x000e780001ee7983 */ /* 0x000ee80000100a00 */
[----:B----4-:R1:W-:Y:S04]  /*160a0*/  LDGSTS.E [R0+0x42400], [R32.64], P0 ;  /* 0x4240000020007fae */ /* 0x0103e80008121844 */
[----:B-1----:R-:W4:Y:S04]  /*160b0*/  LDL.64 R32, [R1+0xc90] ;  /* 0x000c900001207983 */ /* 0x002f280000100a00 */
[----:B------:R1:W-:Y:S04]  /*160c0*/  LDGSTS.E [R0+0x42c00], [R40.64], P0 ;  /* 0x42c0000028007fae */ /* 0x0003e80008121844 */
[----:B-1----:R-:W4:Y:S04]  /*160d0*/  LDL.64 R40, [R1+0xcb0] ;  /* 0x000cb00001287983 */ /* 0x002f280000100a00 */
[----:B--2---:R1:W-:Y:S04]  /*160e0*/  LDGSTS.E [R0+0x43400], [R34.64], P0 ;  /* 0x4340000022007fae */ /* 0x0043e80008121844 */
[----:B------:R2:W-:Y:S04]  /*160f0*/  LDGSTS.E [R0+0x43c00], [R42.64], P0 ;  /* 0x43c000002a007fae */ /* 0x0005e80008121844 */
[----:B-1----:R-:W4:Y:S04]  /*16100*/  LDL.64 R34, [R1+0xc98] ;  /* 0x000c980001227983 */ /* 0x002f280000100a00 */
[----:B--2---:R-:W2:Y:S04]  /*16110*/  LDL.64 R42, [R1+0xca8] ;  /* 0x000ca800012a7983 */ /* 0x004ea80000100a00 */
[----:B------:R1:W-:Y:S04]  /*16120*/  LDGSTS.E [R0+0x44400], [R36.64], P0 ;  /* 0x4440000024007fae */ /* 0x0003e80008121844 */
[----:B-1----:R-:W2:Y:S04]  /*16130*/  LDL.64 R36, [R1+0xcc0] ;  /* 0x000cc00001247983 */ /* 0x002ea80000100a00 */
        /* <DEDUP_REMOVED lines=16> */
[----:B---3--:R3:W-:Y:S04]  /*16240*/  LDGSTS.E [R0+0x4cc00], [R28.64], P0 ;  /* 0x4cc000001c007fae */ /* 0x0087e80008121844 */
[----:B-1----:R-:W2:Y:S04]  /*16250*/  LDL.64 R38, [R1+0xcc8] ;  /* 0x000cc80001267983 */ /* 0x002ea80000100a00 */
[----:B------:R1:W-:Y:S04]  /*16260*/  LDGSTS.E [R0+0x4d400], [R30.64], P0 ;  /* 0x4d4000001e007fae */ /* 0x0003e80008121844 */
[----:B------:R1:W-:Y:S04]  /*16270*/  LDGSTS.E [R0+0x4dc00], [R24.64], P0 ;  /* 0x4dc0000018007fae */ /* 0x0003e80008121844 */
[----:B---3--:R-:W3:Y:S04]  /*16280*/  LDL.64 R28, [R1+0xca0] ;  /* 0x000ca000011c7983 */ /* 0x008ee80000100a00 */
        /* <DEDUP_REMOVED lines=20> */
[----:B------:R4:W-:Y:S04]  /*163d0*/  LDGSTS.E [R0+0x4f400], [R32.64], P0 ;  /* 0x4f40000020007fae */ /* 0x0009e80008121844 */
[----:B-1----:R-:W3:Y:S04]  /*163e0*/  LDL.64 R40, [R1+0xc68] ;  /* 0x000c680001287983 */ /* 0x002ee80000100a00 */
[----:B----4-:R-:W4:Y:S04]  /*163f0*/  LDL.64 R32, [R1+0xc58] ;  /* 0x000c580001207983 */ /* 0x010f280000100a00 */
[----:B------:R1:W-:Y:S04]  /*16400*/  LDGSTS.E [R0+0x4fc00], [R34.64], P0 ;  /* 0x4fc0000022007fae */ /* 0x0003e80008121844 */
[----:B--2---:R2:W-:Y:S04]  /*16410*/  LDGSTS.E [R0+0x50400], [R42.64], P0 ;  /* 0x504000002a007fae */ /* 0x0045e80008121844 */
[----:B-1----:R-:W4:Y:S04]  /*16420*/  LDL.64 R34, [R1+0xc20] ;  /* 0x000c200001227983 */ /* 0x002f280000100a00 */
[----:B--2---:R-:W2:Y:S04]  /*16430*/  LDL.64 R42, [R1+0xc38] ;  /* 0x000c3800012a7983 */ /* 0x004ea80000100a00 */
[----:B------:R1:W-:Y:S04]  /*16440*/  LDGSTS.E [R0+0x50c00], [R36.64], P0 ;  /* 0x50c0000024007fae */ /* 0x0003e80008121844 */
[----:B-1----:R-:W2:Y:S04]  /*16450*/  LDL.64 R36, [R1+0xaa8] ;  /* 0x000aa80001247983 */ /* 0x002ea80000100a00 */
[----:B------:R1:W-:Y:S04]  /*16460*/  LDGSTS.E [R0+0x51400], [R38.64], P0 ;  /* 0x5140000026007fae */ /* 0x0003e80008121844 */
[----:B-1----:R-:W2:Y:S04]  /*16470*/  LDL.64 R38, [R1+0xae8] ;  /* 0x000ae80001267983 */ /* 0x002ea80000100a00 */
[----:B---3--:R1:W-:Y:S04]  /*16480*/  LDGSTS.E [R0+0x51c00], [R28.64], P0 ;  /* 0x51c000001c007fae */ /* 0x0083e80008121844 */
[----:B------:R3:W-:Y:S04]  /*16490*/  LDGSTS.E [R0+0x52400], [R30.64], P0 ;  /* 0x524000001e007fae */ /* 0x0007e80008121844 */
[----:B-1----:R-:W2:Y:S04]  /*164a0*/  LDL.64 R28, [R1+0xb70] ;  /* 0x000b7000011c7983 */ /* 0x002ea80000100a00 */
[----:B---3--:R-:W3:Y:S04]  /*164b0*/  LDL.64 R30, [R1+0xb40] ;  /* 0x000b4000011e7983 */ /* 0x008ee80000100a00 */
[----:B------:R1:W-:Y:S04]  /*164c0*/  LDGSTS.E [R0+0x52c00], [R40.64], P0 ;  /* 0x52c0000028007fae */ /* 0x0003e80008121844 */
[----:B----4-:R4:W-:Y:S04]  /*164d0*/  LDGSTS.E [R0+0x53400], [R32.64], P0 ;  /* 0x5340000020007fae */ /* 0x0109e80008121844 */
[----:B-1----:R-:W3:Y:S04]  /*164e0*/  LDL.64 R40, [R1+0xb68] ;  /* 0x000b680001287983 */ /* 0x002ee80000100a00 */
[----:B----4-:R-:W4:Y:S04]  /*164f0*/  LDL.64 R32, [R1+0xb10] ;  /* 0x000b100001207983 */ /* 0x010f280000100a00 */
[----:B--2---:R1:W-:Y:S04]  /*16500*/  LDGSTS.E [R0+0x53c00], [R42.64], P0 ;  /* 0x53c000002a007fae */ /* 0x0043e80008121844 */
[----:B------:R2:W-:Y:S04]  /*16510*/  LDGSTS.E [R0+0x54400], [R34.64], P0 ;  /* 0x5440000022007fae */ /* 0x0005e80008121844 */
[----:B------:R2:W-:Y:S04]  /*16520*/  LDGSTS.E [R0+0x54c00], [R236.64], P0 ;  /* 0x54c00000ec007fae */ /* 0x0005e80008121844 */
[----:B-1----:R-:W4:Y:S04]  /*16530*/  LDL.64 R42, [R1+0xe60] ;  /* 0x000e6000012a7983 */ /* 0x002f280000100a00 */
        /* <DEDUP_REMOVED lines=15> */
[----:B--2---:R-:W2:Y:S04]  /*16630*/  LDL.64 R34, [R1+0xe50] ;  /* 0x000e500001227983 */ /* 0x004ea80000100a00 */
[----:B------:R-:W2:Y:S04]  /*16640*/  LDL.64 R236, [R1+0xe70] ;  /* 0x000e700001ec7983 */ /* 0x000ea80000100a00 */
[----:B-1----:R-:W2:Y:S04]  /*16650*/  LDL.64 R36, [R1+0xea0] ;  /* 0x000ea00001247983 */ /* 0x002ea80000100a00 */
[----:B------:R-:W2:Y:S04]  /*16660*/  LDL.64 R234, [R1+0xe68] ;  /* 0x000e680001ea7983 */ /* 0x000ea80000100a00 */
[----:B------:R-:W2:Y:S04]  /*16670*/  LDL.64 R242, [R1+0xe58] ;  /* 0x000e580001f27983 */ /* 0x000ea80000100a00 */
[----:B------:R-:W2:Y:S04]  /*16680*/  LDL.64 R244, [R1+0xe48] ;  /* 0x000e480001f47983 */ /* 0x000ea80000100a00 */
[----:B------:R-:W2:Y:S04]  /*16690*/  LDL.64 R2, [R1+0xe40] ;  /* 0x000e400001027983 */ /* 0x000ea80000100a00 */
[----:B------:R1:W-:Y:S04]  /*166a0*/  LDGSTS.E [R0+0x5cc00], [R38.64], P0 ;  /* 0x5cc0000026007fae */ /* 0x0003e80008121844 */
[----:B------:R1:W-:Y:S04]  /*166b0*/  LDGSTS.E [R0+0x5d400], [R24.64], P0 ;  /* 0x5d40000018007fae */ /* 0x0003e80008121844 */
[----:B------:R1:W-:Y:S04]  /*166c0*/  LDGSTS.E [R0+0x5dc00], [R26.64], P0 ;  /* 0x5dc000001a007fae */ /* 0x0003e80008121844 */
[----:B-1----:R-:W2:Y:S04]  /*166d0*/  LDL.64 R38, [R1+0xe98] ;  /* 0x000e980001267983 */ /* 0x002ea80000100a00 */
[----:B------:R1:W-:Y:S04]  /*166e0*/  LDGSTS.E [R0+0x5e400], [R28.64], P0 ;  /* 0x5e4000001c007fae */ /* 0x0003e80008121844 */
        /* <DEDUP_REMOVED lines=12> */
[----:B-1----:R-:W2:Y:S04]  /*167b0*/  LDL.64 R28, [R1+0xfa8] ;  /* 0x000fa800011c7983 */ /* 0x002ea80000100a00 */
[----:B---3--:R1:W-:Y:S04]  /*167c0*/  LDGSTS.E [R0+0x5ec00], [R40.64], P0 ;  /* 0x5ec0000028007fae */ /* 0x0083e80008121844 */
[----:B------:R3:W-:Y:S04]  /*167d0*/  LDGSTS.E [R0+0x5f400], [R30.64], P0 ;  /* 0x5f4000001e007fae */ /* 0x0007e80008121844 */
[----:B----4-:R4:W-:Y:S04]  /*167e0*/  LDGSTS.E [R0+0x5fc00], [R32.64], P0 ;  /* 0x5fc0000020007fae */ /* 0x0109e80008121844 */
[----:B-1----:R-:W2:Y:S04]  /*167f0*/  LDL.64 R40, [R1+0xe90] ;  /* 0x000e900001287983 */ /* 0x002ea80000100a00 */
[----:B---3--:R-:W3:Y:S04]  /*16800*/  LDL.64 R30, [R1+0xfa0] ;  /* 0x000fa000011e7983 */ /* 0x008ee80000100a00 */
[----:B----4-:R-:W4:Y:S04]  /*16810*/  LDL.64 R32, [R1+0xf98] ;  /* 0x000f980001207983 */ /* 0x010f280000100a00 */
[----:B------:R1:W-:Y:S04]  /*16820*/  LDGSTS.E [R246+0x40600], [R42.64], P0 ;  /* 0x406000002af67fae */ /* 0x0003e80008121844 */
[----:B-1----:R-:W3:Y:S04]  /*16830*/  LDL.64 R42, [R1+0xe88] ;  /* 0x000e8800012a7983 */ /* 0x002ee80000100a00 */
[----:B--2---:R1:W-:Y:S04]  /*16840*/  LDGSTS.E [R246+0x40e00], [R34.64], P0 ;  /* 0x40e0000022f67fae */ /* 0x0043e80008121844 */
[----:B------:R2:W-:Y:S04]  /*16850*/  LDGSTS.E [R246+0x41600], [R36.64], P0 ;  /* 0x4160000024f67fae */ /* 0x0005e80008121844 */
[----:B-1----:R-:W4:Y:S04]  /*16860*/  LDL.64 R34, [R1+0xf90] ;  /* 0x000f900001227983 */ /* 0x002f280000100a00 */
[----:B--2---:R-:W4:Y:S04]  /*16870*/  LDL.64 R36, [R1+0xf88] ;  /* 0x000f880001247983 */ /* 0x004f280000100a00 */
[----:B------:R1:W-:Y:S04]  /*16880*/  LDGSTS.E [R246+0x41e00], [R38.64], P0 ;  /* 0x41e0000026f67fae */ /* 0x0003e80008121844 */
[----:B-1----:R-:W4:Y:S04]  /*16890*/  LDL.64 R38, [R1+0xf80] ;  /* 0x000f800001267983 */ /* 0x002f280000100a00 */
[----:B------:R1:W-:Y:S04]  /*168a0*/  LDGSTS.E [R246+0x42600], [R40.64], P0 ;  /* 0x4260000028f67fae */ /* 0x0003e80008121844 */
[----:B-1----:R-:W2:Y:S04]  /*168b0*/  LDL.64 R40, [R1+0xf78] ;  /* 0x000f780001287983 */ /* 0x002ea80000100a00 */
[----:B---3--:R1:W-:Y:S04]  /*168c0*/  LDGSTS.E [R246+0x42e00], [R42.64], P0 ;  /* 0x42e000002af67fae */ /* 0x0083e80008121844 */
[----:B------:R3:W-:Y:S04]  /*168d0*/  LDGSTS.E [R246+0x43600], [R240.64], P0 ;  /* 0x43600000f0f67fae */ /* 0x0007e80008121844 */
        /* <DEDUP_REMOVED lines=12> */
[----:B-1----:R-:W2:Y:S04]  /*169a0*/  LDL.64 R2, [R1+0xf58] ;  /* 0x000f580001027983 */ /* 0x002ea80000100a00 */
[----:B---3--:R-:W3:Y:S04]  /*169b0*/  LDL.64 R10, [R1+0xf68] ;  /* 0x000f6800010a7983 */ /* 0x008ee80000100a00 */
[----:B------:R-:W3:Y:S04]  /*169c0*/  LDL.64 R12, [R1+0xf60] ;  /* 0x000f6000010c7983 */ /* 0x000ee80000100a00 */
[----:B------:R-:W3:Y:S04]  /*169d0*/  LDL.64 R244, [R1+0xf50] ;  /* 0x000f500001f47983 */ /* 0x000ee80000100a00 */
        /* <DEDUP_REMOVED lines=9> */
[----:B----4-:R4:W-:Y:S04]  /*16a70*/  LDGSTS.E [R246+0x4de00], [R32.64], P0 ;  /* 0x4de0000020f67fae */ /* 0x0109e80008121844 */
[----:B------:R1:W-:Y:S04]  /*16a80*/  LDGSTS.E [R246+0x4e600], [R34.64], P0 ;  /* 0x4e60000022f67fae */ /* 0x0003e80008121844 */
[----:B------:R4:W-:Y:S04]  /*16a90*/  LDGSTS.E [R246+0x4ee00], [R36.64], P0 ;  /* 0x4ee0000024f67fae */ /* 0x0009e80008121844 */
[----:B------:R4:W-:Y:S04]  /*16aa0*/  LDGSTS.E [R246+0x4f600], [R38.64], P0 ;  /* 0x4f60000026f67fae */ /* 0x0009e80008121844 */
[----:B-1----:R-:W3:Y:S04]  /*16ab0*/  LDL.64 R34, [R1+0xf28] ;  /* 0x000f280001227983 */ /* 0x002ee80000100a00 */
[----:B----4-:R-:W4:Y:S04]  /*16ac0*/  LDL.64 R36, [R1+0xf30] ;  /* 0x000f300001247983 */ /* 0x010f280000100a00 */
        /* <DEDUP_REMOVED lines=20> */
[----:B-1----:R-:W2:Y:S04]  /*16c10*/  LDL.64 R40, [R1+0xf40] ;  /* 0x000f400001287983 */ /* 0x002ea80000100a00 */
[----:B------:R1:W-:Y:S04]  /*16c20*/  LDGSTS.E [R246+0x50600], [R42.64], P0 ;  /* 0x506000002af67fae */ /* 0x0003e80008121844 */
[----:B-1----:R-:W2:Y:S04]  /*16c30*/  LDL.64 R42, [R1+0xf48] ;  /* 0x000f4800012a7983 */ /* 0x002ea80000100a00 */
[----:B---3--:R1:W-:Y:S04]  /*16c40*/  LDGSTS.E [R246+0x50e00], [R10.64], P0 ;  /* 0x50e000000af67fae */ /* 0x0083e80008121844 */
[----:B------:R3:W-:Y:S04]  /*16c50*/  LDGSTS.E [R246+0x51600], [R12.64], P0 ;  /* 0x516000000cf67fae */ /* 0x0007e80008121844 */
[----:B------:R3:W-:Y:S04]  /*16c60*/  LDGSTS.E [R246+0x51e00], [R2.64], P0 ;  /* 0x51e0000002f67fae */ /* 0x0007e80008121844 */
[----:B-1----:R-:W4:Y:S04]  /*16c70*/  LDL.64 R10, [R1+0xcb8] ;  /* 0x000cb800010a7983 */ /* 0x002f280000100a00 */
[----:B---3--:R-:W3:Y:S04]  /*16c80*/  LDL.64 R12, [R1+0xce0] ;  /* 0x000ce000010c7983 */ /* 0x008ee80000100a00 */
[----:B------:R-:W3:Y:S04]  /*16c90*/  LDL.64 R2, [R1+0xc48] ;  /* 0x000c480001027983 */ /* 0x000ee80000100a00 */
[----:B------:R1:W-:Y:S04]  /*16ca0*/  LDGSTS.E [R246+0x52600], [R244.64], P0 ;  /* 0x52600000f4f67fae */ /* 0x0003e80008121844 */
[----:B-1----:R-:W3:Y:S04]  /*16cb0*/  LDL.64 R244, [R1+0xff8] ;  /* 0x000ff80001f47983 */ /* 0x002ee80000100a00 */
[----:B--2---:R1:W-:Y:S04]  /*16cc0*/  LDGSTS.E [R246+0x52e00], [R42.64], P0 ;  /* 0x52e000002af67fae */ /* 0x0043e80008121844 */
[----:B------:R2:W-:Y:S04]  /*16cd0*/  LDGSTS.E [R246+0x53600], [R40.64], P0 ;  /* 0x5360000028f67fae */ /* 0x0005e80008121844 */
[----:B----4-:R2:W-:Y:S04]  /*16ce0*/  LDGSTS.E [R246+0x53e00], [R38.64], P0 ;  /* 0x53e0000026f67fae */ /* 0x0105e80008121844 */
        /* <DEDUP_REMOVED lines=23> */
[----:B-1----:R-:W4:Y:S04]  /*16e60*/  LDL.LU.64 R42, [R1+0x46d0] ;  /* 0x0046d000012a7983 */ /* 0x002f280000300a00 */
[----:B--2---:R-:W2:Y:S04]  /*16e70*/  LDL.LU.64 R40, [R1+0x46c8] ;  /* 0x0046c80001287983 */ /* 0x004ea80000300a00 */
[----:B---3--:R-:W1:Y:S04]  /*16e80*/  S2R R243, SR_TID.X ;  /* 0x0000000000f37919 */ /* 0x008e680000002100 */
[----:B------:R-:W3:Y:S04]  /*16e90*/  LDL.LU.64 R38, [R1+0x46c0] ;  /* 0x0046c00001267983 */ /* 0x000ee80000300a00 */
[----:B------:R-:W2:Y:S04]  /*16ea0*/  LDL.LU.64 R36, [R1+0x46b8] ;  /* 0x0046b80001247983 */ /* 0x000ea80000300a00 */
        /* <DEDUP_REMOVED lines=12> */
[----:B------:R-:W3:Y:S04]  /*16f70*/  LDL.LU.64 R240, [R1+0x20] ;  /* 0x0000200001f07983 */ /* 0x000ee80000300a00 */
[----:B------:R-:W4:Y:S04]  /*16f80*/  LDL.LU.64 R12, [R1+0x4658] ;  /* 0x00465800010c7983 */ /* 0x000f280000300a00 */
[----:B------:R1:W-:Y:S01]  /*16f90*/  LDGSTS.E [R246+0x5fe00], [R244.64], P0 ;  /* 0x5fe00000f4f67fae */ /* 0x0003e20008121844 */
[----:B------:R-:W-:-:S03]  /*16fa0*/  IMAD.WIDE R234, R247, 0x4, R228 ;  /* 0x00000004f7ea7825 */ /* 0x000fc600078e02e4 */
[----:B------:R-:W4:Y:S04]  /*16fb0*/  LDL.LU.64 R10, [R1+0x4650] ;  /* 0x00465000010a7983 */ /* 0x000f280000300a00 */
[----:B------:R-:W4:Y:S01]  /*16fc0*/  LDL.LU.64 R8, [R1+0x4648] ;  /* 0x0046480001087983 */ /* 0x000f220000300a00 */
[----:B-1----:R-:W-:Y:S01]  /*16fd0*/  IMAD.WIDE R244, R247, 0x4, R232 ;  /* 0x00000004f7f47825 */ /* 0x002fe200078e02e8 */
[----:B------:R-:W-:Y:S02]  /*16fe0*/  LOP3.LUT R233, R243, 0x7f, RZ, 0xc0, !PT ;  /* 0x0000007ff3e97812 */ /* 0x000fe400078ec0ff */
[----:B------:R-:W4:Y:S01]  /*16ff0*/  LDL.LU.64 R6, [R1+0x4640] ;  /* 0x0046400001067983 */ /* 0x000f220000300a00 */
[----:B------:R-:W-:-:S03]  /*17000*/  IMAD.WIDE R242, R247, 0x4, R230 ;  /* 0x00000004f7f27825 */ /* 0x000fc600078e02e6 */
[----:B------:R-:W4:Y:S04]  /*17010*/  LDL.LU.64 R4, [R1+0x4638] ;  /* 0x0046380001047983 */ /* 0x000f280000300a00 */
[----:B------:R-:W4:Y:S01]  /*17020*/  LDL.LU.64 R2, [R1+0x4630] ;  /* 0x0046300001027983 */ /* 0x000f220000300a00 */
[----:B------:R-:W-:-:S03]  /*17030*/  IMAD.WIDE R236, R247, 0x4, R226 ;  /* 0x00000004f7ec7825 */ /* 0x000fc600078e02e2 */
[----:B------:R1:W-:Y:S04]  /*17040*/  STL.64 [R1+0xec0], R244 ;  /* 0x000ec0f401007387 */ /* 0x0003e80000100a00 */
[----:B------:R-:W4:Y:S04]  /*17050*/  LDL.LU.64 R228, [R1+0x18] ;  /* 0x0000180001e47983 */ /* 0x000f280000300a00 */
[----:B------:R1:W-:Y:S04]  /*17060*/  STL.64 [R1+0xeb8], R242 ;  /* 0x000eb8f201007387 */ /* 0x0003e80000100a00 */
[----:B------:R1:W-:Y:S04]  /*17070*/  STL.64 [R1+0xeb0], R234 ;  /* 0x000eb0ea01007387 */ /* 0x0003e80000100a00 */
[----:B------:R-:W4:Y:S04]  /*17080*/  LDL.LU.64 R226, [R1+0x10] ;  /* 0x0000100001e27983 */ /* 0x000f280000300a00 */
[----:B------:R-:W0:Y:S01]  /*17090*/  LDGDEPBAR ;  /* 0x00000000000079af */ /* 0x000e220000000000 */
[----:B------:R-:W-:-:S03]  /*170a0*/  IMAD.SHL.U32 R231, R233, 0x4, RZ ;  /* 0x00000004e9e77824 */ /* 0x000fc600078e00ff */
[----:B------:R-:W-:Y:S01]  /*170b0*/  BAR.SYNC.DEFER_BLOCKING 0x0 ;  /* 0x0000000000007b1d */ /* 0x000fe20000010000 */
[----:B------:R-:W-:-:S05]  /*170c0*/  IMAD.MOV.U32 R0, RZ, RZ, c[0x0][0x180] ;  /* 0x00006000ff007624 */ /* 0x000fca00078e00ff */
[----:B------:R1:W-:Y:S01]  /*170d0*/  STL.64 [R1+0xea8], R236 ;  /* 0x000ea8ec01007387 */ /* 0x0003e20000100a00 */
[----:B------:R-:W-:Y:S01]  /*170e0*/  IADD3 R0, R0, -0x51, RZ ;  /* 0xffffffaf00007810 */ /* 0x000fe20007ffe0ff */
[----:B------:R-:W-:Y:S02]  /*170f0*/  IMAD.MOV.U32 R232, RZ, RZ, c[0x0][0x180] ;  /* 0x00006000ffe87624 */ /* 0x000fe400078e00ff */
[C---:B-----5:R-:W-:Y:S01]  /*17100*/  IMAD.WIDE R224, R247.reuse, 0x4, R224 ;  /* 0x00000004f7e07825 */ /* 0x060fe200078e02e0 */
[----:B------:R-:W-:Y:S01]  /*17110*/  ISETP.GE.U32.AND P0, PT, R0, 0x7fffff70, PT ;  /* 0x7fffff700000780c */ /* 0x000fe20003f06070 */
[----:B------:R-:W-:Y:S01]  /*17120*/  @!PT LDS RZ, [RZ] ;  /* 0x00000000fffff984 */ /* 0x000fe20000000800 */
[----:B------:R-:W-:Y:S01]  /*17130*/  @!PT LDS RZ, [RZ] ;  /* 0x00000000fffff984 */ /* 0x000fe20000000800 */
[----:B------:R-:W-:Y:S01]  /*17140*/  @!PT LDS RZ, [RZ] ;  /* 0x00000000fffff984 */ /* 0x000fe20000000800 */
[----:B------:R1:W-:Y:S04]  /*17150*/  LDGSTS.E [R231+0x20000], [R244.64], !P1 ;  /* 0x20000000f4e77fae */ /* 0x0003e8000c921844 */
[----:B------:R1:W-:Y:S04]  /*17160*/  LDGSTS.E [R231+0x20200], [R242.64], !P1 ;  /* 0x20200000f2e77fae */ /* 0x0003e8000c921844 */
[----:B------:R1:W-:Y:S04]  /*17170*/  LDGSTS.E [R231+0x20400], [R234.64], !P1 ;  /* 0x20400000eae77fae */ /* 0x0003e8000c921844 */
[----:B-1----:R-:W4:Y:S04]  /*17180*/  LDL.LU.64 R244, [R1+0x4628] ;  /* 0x0046280001f47983 */ /* 0x002f280000300a00 */
[----:B------:R-:W4:Y:S04]  /*17190*/  LDL.LU.64 R242, [R1+0x4620] ;  /* 0x0046200001f27983 */ /* 0x000f280000300a00 */
[----:B------:R-:W4:Y:S04]  /*171a0*/  LDL.LU.64 R234, [R1+0x4618] ;  /* 0x0046180001ea7983 */ /* 0x000f280000300a00 */
[----:B------:R1:W-:Y:S01]  /*171b0*/  LDGSTS.E [R231+0x20600], [R236.64], !P1 ;  /* 0x20600000ece77fae */ /* 0x0003e2000c921844 */
[----:B------:R-:W-:Y:S01]  /*171c0*/  IADD3 R0, R232, -0x55, RZ ;  /* 0xffffffabe8007810 */ /* 0x000fe20007ffe0ff */
[----:B------:R-:W-:-:S02]  /*171d0*/  IMAD.WIDE R220, R247, 0x4, R220 ;  /* 0x00000004f7dc7825 */ /* 0x000fc400078e02dc */
[----:B-1----:R-:W4:Y:S02]  /*171e0*/  LDL.LU.64 R236, [R1+0x4610] ;  /* 0x0046100001ec7983 */ /* 0x002f240000300a00 */
[----:B------:R-:W-:Y:S01]  /*171f0*/  IMAD.WIDE R218, R247, 0x4, R218 ;  /* 0x00000004f7da7825 */ /* 0x000fe200078e02da */
[----:B------:R-:W-:-:S03]  /*17200*/  ISETP.GE.U32.AND P1, PT, R0, 0x7fffff6c, PT ;  /* 0x7fffff6c0000780c */ /* 0x000fc60003f26070 */
[----:B------:R-:W-:-:S04]  /*17210*/  IMAD.WIDE R216, R247, 0x4, R216 ;  /* 0x00000004f7d87825 */ /* 0x000fc800078e02d8 */
        /* <DEDUP_REMOVED lines=27> */
[----:B------:R-:W-:Y:S01]  /*173d0*/  IMAD.WIDE R154, R247, 0x4, R154 ;  /* 0x00000004f79a7825 */ /* 0x000fe200078e029a */
[----:B------:R-:W-:-:S03]  /*173e0*/  IADD3 R0, R232, -0x59, RZ ;  /* 0xffffffa7e8007810 */ /* 0x000fc60007ffe0ff */
[----:B------:R-:W-:-:S04]  /*173f0*/  IMAD.WIDE R152, R247, 0x4, R152 ;  /* 0x00000004f7987825 */ /* 0x000fc800078e0298 */
[----:B------:R-:W-:-:S04]  /*17400*/  IMAD.WIDE R150, R247, 0x4, R150 ;  /* 0x00000004f7967825 */ /* 0x000fc800078e0296 */
[----:B--2---:R-:W-:-:S04]  /*17410*/  IMAD.WIDE R238, R247, 0x4, R238 ;  /* 0x00000004f7ee7825 */ /* 0x004fc800078e02ee */
[C---:B---3--:R-:W-:Y:S01]  /*17420*/  IMAD.WIDE R240, R247.reuse, 0x4, R240 ;  /* 0x00000004f7f07825 */ /* 0x048fe200078e02f0 */
[----:B------:R1:W-:Y:S04]  /*17430*/  STL.64 [R1+0xb80], R238 ;  /* 0x000b80ee01007387 */ /* 0x0003e80000100a00 */
[----:B------:R1:W-:Y:S04]  /*17440*/  LDGSTS.E [R231+0x22000], [R238.64], !P6 ;  /* 0x22000000eee77fae */ /* 0x0003e8000f121844 */
[----:B------:R2:W-:Y:S04]  /*17450*/  LDGSTS.E [R231+0x22200], [R240.64], !P6 ;  /* 0x22200000f0e77fae */ /* 0x0005e8000f121844 */
[----:B-1----:R-:W3:Y:S04]  /*17460*/  LDL.LU.64 R238, [R1+0x4608] ;  /* 0x0046080001ee7983 */ /* 0x002ee80000300a00 */
[----:B------:R2:W-:Y:S04]  /*17470*/  STL.64 [R1+0xb60], R240 ;  /* 0x000b60f001007387 */ /* 0x0005e80000100a00 */
[----:B--2---:R-:W2:Y:S01]  /*17480*/  LDL.LU.64 R240, [R1+0x4600] ;  /* 0x0046000001f07983 */ /* 0x004ea20000300a00 */
[----:B----4-:R-:W-:-:S05]  /*17490*/  IMAD.WIDE R228, R247, 0x4, R228 ;  /* 0x00000004f7e47825 */ /* 0x010fca00078e02e4 */
[----:B------:R-:W-:Y:S04]  /*174a0*/  STL.64 [R1+0xb58], R228 ;  /* 0x000b58e401007387 */ /* 0x000fe80000100a00 */
[----:B------:R1:W-:Y:S01]  /*174b0*/  LDGSTS.E [R231+0x22400], [R228.64], !P6 ;  /* 0x22400000e4e77fae */ /* 0x0003e2000f121844 */
[----:B------:R-:W-:-:S05]  /*174c0*/  IMAD.WIDE R226, R247, 0x4, R226 ;  /* 0x00000004f7e27825 */ /* 0x000fca00078e02e2 */
[----:B------:R4:W-:Y:S04]  /*174d0*/  STL.64 [R1+0xb48], R226 ;  /* 0x000b48e201007387 */ /* 0x0009e80000100a00 */
[----:B------:R4:W-:Y:S04]  /*174e0*/  LDGSTS.E [R231+0x22600], [R226.64], !P6 ;  /* 0x22600000e2e77fae */ /* 0x0009e8000f121844 */
[----:B------:R-:W-:Y:S01]  /*174f0*/  STL.64 [R1+0xb38], R224 ;  /* 0x000b38e001007387 */ /* 0x000fe20000100a00 */
[----:B----4-:R-:W-:-:S04]  /*17500*/  IMAD.WIDE R226, R247, 0x4, R222 ;  /* 0x00000004f7e27825 */ /* 0x010fc800078e02de */
[----:B------:R-:W-:Y:S01]  /*17510*/  IMAD.SHL.U32 R223, R233, 0x4, RZ ;  /* 0x00000004e9df7824 */ /* 0x000fe200078e00ff */
[----:B------:R-:W-:Y:S04]  /*17520*/  STL.64 [R1+0xb30], R226 ;  /* 0x000b30e201007387 */ /* 0x000fe80000100a00 */
[----:B------:R4:W-:Y:S04]  /*17530*/  LDGSTS.E [R223+0x24000], [R224.64], !P4 ;  /* 0x24000000e0df7fae */ /* 0x0009e8000e121844 */
[----:B------:R1:W-:Y:S04]  /*17540*/  LDGSTS.E [R223+0x24200], [R226.64], !P4 ;  /* 0x24200000e2df7fae */ /* 0x0003e8000e121844 */
[----:B------:R-:W-:Y:S04]  /*17550*/  STL.64 [R1+0xb20], R220 ;  /* 0x000b20dc01007387 */ /* 0x000fe80000100a00 */
        /* <DEDUP_REMOVED lines=23> */
[----:B------:R1:W-:Y:S04]  /*176d0*/  STL.64 [R1+0xa70], R196 ;  /* 0x000a70c401007387 */ /* 0x0003e80000100a00 */
[----:B------:R1:W-:Y:S04]  /*176e0*/  LDGSTS.E [R223+0x2a400], [R196.64], !P1 ;  /* 0x2a400000c4df7fae */ /* 0x0003e8000c921844 */
[----:B------:R4:W-:Y:S04]  /*176f0*/  STL.64 [R1+0xa60], R194 ;  /* 0x000a60c201007387 */ /* 0x0009e80000100a00 */
[----:B------:R4:W-:Y:S01]  /*17700*/  LDGSTS.E [R223+0x2a600], [R194.64], !P1 ;  /* 0x2a600000c2df7fae */ /* 0x0009e2000c921844 */
[----:B-1----:R-:W-:-:S04]  /*17710*/  IMAD.WIDE R196, R247, 0x4, R192 ;  /* 0x00000004f7c47825 */ /* 0x002fc800078e02c0 */
[----:B------:R-:W-:-:S04]  /*17720*/  IMAD.WIDE R192, R247, 0x4, R186 ;  /* 0x00000004f7c07825 */ /* 0x000fc800078e02ba */
[C---:B----4-:R-:W-:Y:S01]  /*17730*/  IMAD.WIDE R194, R247.reuse, 0x4, R190 ;  /* 0x00000004f7c27825 */ /* 0x050fe200078e02be */
        /* <DEDUP_REMOVED lines=13> */
[----:B------:R-:W-:Y:S01]  /*17810*/  STL.64 [R1+0x998], R166 ;  /* 0x000998a601007387 */ /* 0x000fe20000100a00 */
[----:B------:R-:W-:-:S03]  /*17820*/  IMAD.WIDE R148, R247, 0x4, R148 ;  /* 0x00000004f7947825 */ /* 0x000fc600078e0294 */
        /* <DEDUP_REMOVED lines=9> */
[----:B------:R-:W-:-:S03]  /*178c0*/  ISETP.GE.U32.AND P6, PT, R0, 0x7fffff68, PT ;  /* 0x7fffff680000780c */ /* 0x000fc60003fc6070 */
[----:B------:R-:W-:Y:S01]  /*178d0*/  STL.64 [R1+0x950], R154 ;  /* 0x0009509a01007387 */ /* 0x000fe20000100a00 */
[----:B------:R-:W-:-:S03]  /*178e0*/  IMAD.WIDE R138, R247, 0x4, R138 ;  /* 0x00000004f78a7825 */ /* 0x000fc600078e028a */
[----:B------:R-:W-:Y:S01]  /*178f0*/  STL.64 [R1+0x948], R152 ;  /* 0x0009489801007387 */ /* 0x000fe20000100a00 */
[----:B------:R-:W-:Y:S01]  /*17900*/  IADD3 R0, R232, -0x5d, RZ ;  /* 0xffffffa3e8007810 */ /* 0x000fe20007ffe0ff */
[C---:B------:R-:W-:Y:S02]  /*17910*/  IMAD.WIDE R136, R247.reuse, 0x4, R136 ;  /* 0x00000004f7887825 */ /* 0x040fe400078e0288 */
[----:B------:R-:W-:Y:S02]  /*17920*/  STL.64 [R1+0x938], R150 ;  /* 0x0009389601007387 */ /* 0x000fe40000100a00 */
[C---:B------:R-:W-:Y:S02]  /*17930*/  IMAD.WIDE R134, R247.reuse, 0x4, R134 ;  /* 0x00000004f7867825 */ /* 0x040fe400078e0286 */
[----:B------:R-:W-:Y:S04]  /*17940*/  STL.64 [R1+0x930], R148 ;  /* 0x0009309401007387 */ /* 0x000fe80000100a00 */
[----:B------:R-:W-:Y:S01]  /*17950*/  STL.64 [R1+0x928], R146 ;  /* 0x0009289201007387 */ /* 0x000fe20000100a00 */
[----:B------:R-:W-:-:S03]  /*17960*/  IMAD.WIDE R132, R247, 0x4, R132 ;  /* 0x00000004f7847825 */ /* 0x000fc600078e0284 */
[----:B------:R-:W-:Y:S01]  /*17970*/  STL.64 [R1+0x920], R144 ;  /* 0x0009209001007387 */ /* 0x000fe20000100a00 */
[----:B------:R-:W-:Y:S01]  /*17980*/  ISETP.GE.U32.AND P4, PT, R0, 0x7fffff64, PT ;  /* 0x7fffff640000780c */ /* 0x000fe20003f86070 */
[----:B------:R-:W-:Y:S02]  /*17990*/  IMAD.WIDE R130, R247, 0x4, R130 ;  /* 0x00000004f7827825 */ /* 0x000fe400078e0282 */
[----:B------:R-:W-:Y:S01]  /*179a0*/  STL.64 [R1+0x918], R142 ;  /* 0x0009188e01007387 */ /* 0x000fe20000100a00 */
[----:B------:R-:W-:-:S03]  /*179b0*/  IADD3 R0, R232, -0x61, RZ ;  /* 0xffffff9fe8007810 */ /* 0x000fc60007ffe0ff */
[----:B------:R-:W-:Y:S04]  /*179c0*/  STL.64 [R1+0x910], R140 ;  /* 0x0009108c01007387 */ /* 0x000fe80000100a00 */
[----:B------:R-:W-:Y:S04]  /*179d0*/  STL.64 [R1+0x908], R138 ;  /* 0x0009088a01007387 */ /* 0x000fe80000100a00 */
[----:B------:R-:W-:Y:S01]  /*179e0*/  STL.64 [R1+0x900], R136 ;  /* 0x0009008801007387 */ /* 0x000fe20000100a00 */
[----:B------:R-:W-:-:S03]  /*179f0*/  ISETP.GE.U32.AND P2, PT, R0, 0x7fffff60, PT ;  /* 0x7fffff600000780c */ /* 0x000fc60003f46070 */
[----:B------:R-:W-:Y:S01]  /*17a00*/  STL.64 [R1+0x8f0], R134 ;  /* 0x0008f08601007387 */ /* 0x000fe20000100a00 */
[----:B------:R-:W-:-:S03]  /*17a10*/  IADD3 R0, R232, -0x65, RZ ;  /* 0xffffff9be8007810 */ /* 0x000fc60007ffe0ff */
[----:B------:R-:W4:Y:S04]  /*17a20*/  LDL.LU.64 R218, [R1+0x68] ;  /* 0x0000680001da7983 */ /* 0x000f280000300a00 */
[----:B------:R-:W-:Y:S04]  /*17a30*/  STL.64 [R1+0x8e8], R132 ;  /* 0x0008e88401007387 */ /* 0x000fe80000100a00 */
[----:B------:R-:W-:Y:S04]  /*17a40*/  STL.64 [R1+0x8d8], R130 ;  /* 0x0008d88201007387 */ /* 0x000fe80000100a00 */
[----:B------:R-:W2:Y:S01]  /*17a50*/  LDL.LU.64 R220, [R1+0x60] ;  /* 0x0000600001dc7983 */ /* 0x000ea20000300a00 */
[----:B------:R-:W-:-:S03]  /*17a60*/  ISETP.GE.U32.AND P0, PT, R0, 0x7fffff5c, PT ;  /* 0x7fffff5c0000780c */ /* 0x000fc60003f06070 */
[----:B------:R-:W3:Y:S01]  /*17a70*/  LDL.LU.64 R224, [R1+0x58] ;  /* 0x0000580001e07983 */ /* 0x000ee20000300a00 */
[----:B------:R-:W-:-:S03]  /*17a80*/  IADD3 R0, R232, -0x69, RZ ;  /* 0xffffff97e8007810 */ /* 0x000fc60007ffe0ff */
[----:B------:R-:W3:Y:S01]  /*17a90*/  LDL.LU.64 R226, [R1+0x50] ;  /* 0x0000500001e27983 */ /* 0x000ee20000300a00 */
[----:B------:R-:W-:-:S03]  /*17aa0*/  SHF.L.U32 R191, R233, 0x2, RZ ;  /* 0x00000002e9bf7819 */ /* 0x000fc600000006ff */
[----:B------:R-:W3:Y:S04]  /*17ab0*/  LDL.LU.64 R228, [R1+0x8] ;  /* 0x0000080001e47983 */ /* 0x000ee80000300a00 */
[----:B------:R-:W3:Y:S01]  /*17ac0*/  LDL.LU.64 R232, [R1] ;  /* 0x0000000001e87983 */ /* 0x000ee20000300a00 */
[----:B------:R-:W-:Y:S01]  /*17ad0*/  IMAD.MOV.U32 R187, RZ, RZ, c[0x0][0x180] ;  /* 0x00006000ffbb7624 */ /* 0x000fe200078e00ff */
[----:B------:R-:W-:Y:S02]  /*17ae0*/  ISETP.GE.U32.AND P1, PT, R0, 0x7fffff58, PT ;  /* 0x7fffff580000780c */ /* 0x000fe40003f26070 */
[----:B------:R1:W-:Y:S02]  /*17af0*/  LDGSTS.E [R191+0x2c000], [R196.64], !P6 ;  /* 0x2c000000c4bf7fae */ /* 0x0003e4000f121844 */
[----:B------:R-:W-:-:S02]  /*17b00*/  IADD3 R0, R187, -0x6d, RZ ;  /* 0xffffff93bb007810 */ /* 0x000fc40007ffe0ff */
[----:B------:R1:W-:Y:S04]  /*17b10*/  LDGSTS.E [R191+0x2c200], [R194.64], !P6 ;  /* 0x2c200000c2bf7fae */ /* 0x0003e8000f121844 */
[----:B------:R1:W-:Y:S04]  /*17b20*/  LDGSTS.E [R191+0x2c400], [R188.64], !P6 ;  /* 0x2c400000bcbf7fae */ /* 0x0003e8000f121844 */
[----:B------:R1:W-:Y:S01]  /*17b30*/  LDGSTS.E [R191+0x2c600], [R192.64], !P6 ;  /* 0x2c600000c0bf7fae */ /* 0x0003e2000f121844 */
[----:B------:R-:W-:Y:S02]  /*17b40*/  ISETP.GE.U32.AND P6, PT, R0, 0x7fffff54, PT ;  /* 0x7fffff540000780c */ /* 0x000fe40003fc6070 */
[----:B------:R-:W-:Y:S01]  /*17b50*/  IADD3 R0, R187, -0x71, RZ ;  /* 0xffffff8fbb007810 */ /* 0x000fe20007ffe0ff */
[----:B------:R1:W-:Y:S04]  /*17b60*/  LDGSTS.E [R191+0x2e000], [R184.64], !P4 ;  /* 0x2e000000b8bf7fae */ /* 0x0003e8000e121844 */
[----:B------:R1:W-:Y:S04]  /*17b70*/  LDGSTS.E [R191+0x2e200], [R182.64], !P4 ;  /* 0x2e200000b6bf7fae */ /* 0x0003e8000e121844 */
[----:B------:R1:W-:Y:S04]  /*17b80*/  LDGSTS.E [R191+0x2e400], [R180.64], !P4 ;  /* 0x2e400000b4bf7fae */ /* 0x0003e8000e121844 */
[----:B------:R1:W-:Y:S01]  /*17b90*/  LDGSTS.E [R191+0x2e600], [R178.64], !P4 ;  /* 0x2e600000b2bf7fae */ /* 0x0003e2000e121844 */
[----:B------:R-:W-:-:S02]  /*17ba0*/  ISETP.GE.U32.AND P4, PT, R0, 0x7fffff50, PT ;  /* 0x7fffff500000780c */ /* 0x000fc40003f86070 */
[----:B------:R-:W-:Y:S01]  /*17bb0*/  IADD3 R0, R187, -0x75, RZ ;  /* 0xffffff8bbb007810 */ /* 0x000fe20007ffe0ff */
[----:B------:R1:W-:Y:S04]  /*17bc0*/  LDGSTS.E [R191+0x30000], [R176.64], !P2 ;  /* 0x30000000b0bf7fae */ /* 0x0003e8000d121844 */
[----:B------:R1:W-:Y:S04]  /*17bd0*/  LDGSTS.E [R191+0x30200], [R174.64], !P2 ;  /* 0x30200000aebf7fae */ /* 0x0003e8000d121844 */
[----:B------:R1:W-:Y:S04]  /*17be0*/  LDGSTS.E [R191+0x30400], [R172.64], !P2 ;  /* 0x30400000acbf7fae */ /* 0x0003e8000d121844 */
[----:B------:R1:W-:Y:S01]  /*17bf0*/  LDGSTS.E [R191+0x30600], [R170.64], !P2 ;  /* 0x30600000aabf7fae */ /* 0x0003e2000d121844 */
[----:B------:R-:W-:-:S03]  /*17c00*/  ISETP.GE.U32.AND P2, PT, R0, 0x7fffff4c, PT ;  /* 0x7fffff4c0000780c */ /* 0x000fc60003f46070 */
[----:B------:R1:W-:Y:S01]  /*17c10*/  LDGSTS.E [R191+0x32000], [R168.64], !P0 ;  /* 0x32000000a8bf7fae */ /* 0x0003e2000c121844 */
[----:B------:R-:W-:-:S03]  /*17c20*/  IADD3 R0, R187, -0x79, RZ ;  /* 0xffffff87bb007810 */ /* 0x000fc60007ffe0ff */
        /* <DEDUP_REMOVED lines=10> */
[----:B------:R1:W-:Y:S04]  /*17cd0*/  LDGSTS.E [R191+0x36000], [R152.64], !P6 ;  /* 0x3600000098bf7fae */ /* 0x0003e8000f121844 */
[----:B------:R1:W-:Y:S01]  /*17ce0*/  LDGSTS.E [R191+0x36200], [R150.64], !P6 ;  /* 0x3620000096bf7fae */ /* 0x0003e2000f121844 */
[----:B------:R-:W-:-:S03]  /*17cf0*/  IADD3 R0, R187, -0x42, RZ ;  /* 0xffffffbebb007810 */ /* 0x000fc60007ffe0ff */
[----:B------:R1:W-:Y:S04]  /*17d00*/  LDGSTS.E [R191+0x36400], [R148.64], !P6 ;  /* 0x3640000094bf7fae */ /* 0x0003e8000f121844 */
[----:B------:R1:W-:Y:S01]  /*17d10*/  LDGSTS.E [R191+0x36600], [R146.64], !P6 ;  /* 0x3660000092bf7fae */ /* 0x0003e2000f121844 */
[----:B------:R-:W-:-:S03]  /*17d20*/  IMAD.WIDE R128, R247, 0x4, R128 ;  /* 0x00000004f7807825 */ /* 0x000fc600078e0280 */
[----:B------:R1:W-:Y:S01]  /*17d30*/  LDGSTS.E [R191+0x38000], [R144.64], !P4 ;  /* 0x3800000090bf7fae */ /* 0x0003e2000e121844 */
[----:B------:R-:W-:-:S03]  /*17d40*/  IMAD.WIDE R126, R247, 0x4, R126 ;  /* 0x00000004f77e7825 */ /* 0x000fc600078e027e */
[----:B------:R1:W-:Y:S01]  /*17d50*/  LDGSTS.E [R191+0x38200], [R142.64], !P4 ;  /* 0x382000008ebf7fae */ /* 0x0003e2000e121844 */
[----:B------:R-:W-:-:S03]  /*17d60*/  ISETP.GE.U32.AND P6, PT, R0, 0x7fffff7f, PT ;  /* 0x7fffff7f0000780c */ /* 0x000fc60003fc6070 */
[----:B------:R1:W-:Y:S01]  /*17d70*/  LDGSTS.E [R191+0x38400], [R140.64], !P4 ;  /* 0x384000008cbf7fae */ /* 0x0003e2000e121844 */
[----:B------:R-:W-:-:S03]  /*17d80*/  IMAD.WIDE R124, R247, 0x4, R124 ;  /* 0x00000004f77c7825 */ /* 0x000fc600078e027c */
        /* <DEDUP_REMOVED lines=10> */
[----:B------:R-:W-:Y:S04]  /*17e30*/  STL.64 [R1+0x8d0], R128 ;  /* 0x0008d08001007387 */ /* 0x000fe80000100a00 */
[----:B------:R1:W-:Y:S04]  /*17e40*/  LDGSTS.E [R191+0x3c000], [R128.64], !P0 ;  /* 0x3c00000080bf7fae */ /* 0x0003e8000c121844 */
[----:B------:R-:W-:Y:S04]  /*17e50*/  STL.64 [R1+0x8c0], R126 ;  /* 0x0008c07e01007387 */ /* 0x000fe80000100a00 */
[----:B------:R1:W-:Y:S01]  /*17e60*/  LDGSTS.E [R191+0x3c200], [R126.64], !P0 ;  /* 0x3c2000007ebf7fae */ /* 0x0003e2000c121844 */
[----:B------:R-:W-:-:S03]  /*17e70*/  LOP3.LUT R231, R231, 0x20, RZ, 0x3c, !PT ;  /* 0x00000020e7e77812 */ /* 0x000fc600078e3cff */
[----:B------:R-:W-:Y:S04]  /*17e80*/  STL.64 [R1+0x8b8], R124 ;  /* 0x0008b87c01007387 */ /* 0x000fe80000100a00 */
[----:B------:R1:W-:Y:S04]  /*17e90*/  LDGSTS.E [R191+0x3c400], [R124.64], !P0 ;  /* 0x3c4000007cbf7fae */ /* 0x0003e8000c121844 */
[----:B------:R-:W-:Y:S04]  /*17ea0*/  STL.64 [R1+0x8a8], R122 ;  /* 0x0008a87a01007387 */ /* 0x000fe80000100a00 */
[----:B------:R1:W-:Y:S04]  /*17eb0*/  LDGSTS.E [R191+0x3c600], [R122.64], !P0 ;  /* 0x3c6000007abf7fae */ /* 0x0003e8000c121844 */
[----:B------:R4:W-:Y:S04]  /*17ec0*/  STL.64 [R1+0x8a0], R120 ;  /* 0x0008a07801007387 */ /* 0x0009e80000100a00 */
[----:B------:R4:W-:Y:S04]  /*17ed0*/  LDGSTS.E [R191+0x3e000], [R120.64], !P1 ;  /* 0x3e00000078bf7fae */ /* 0x0009e8000c921844 */
[----:B------:R2:W-:Y:S04]  /*17ee0*/  STL.64 [R1+0x898], R118 ;  /* 0x0008987601007387 */ /* 0x0005e80000100a00 */
[----:B------:R2:W-:Y:S04]  /*17ef0*/  LDGSTS.E [R191+0x3e200], [R118.64], !P1 ;  /* 0x3e20000076bf7fae */ /* 0x0005e8000c921844 */
[----:B------:R3:W-:Y:S04]  /*17f00*/  STL.64 [R1+0x890], R116 ;  /* 0x0008907401007387 */ /* 0x0007e80000100a00 */
[----:B------:R3:W-:Y:S04]  /*17f10*/  LDGSTS.E [R191+0x3e400], [R116.64], !P1 ;  /* 0x3e40000074bf7fae */ /* 0x0007e8000c921844 */
[----:B------:R1:W-:Y:S04]  /*17f20*/  STL.64 [R1+0x880], R114 ;  /* 0x0008807201007387 */ /* 0x0003e80000100a00 */
[----:B------:R1:W-:Y:S01]  /*17f30*/  LDGSTS.E [R191+0x3e600], [R114.64], !P1 ;  /* 0x3e60000072bf7fae */ /* 0x0003e2000c921844 */
        /* <DEDUP_REMOVED lines=14> */
[----:B----4-:R-:W-:-:S05]  /*18020*/  IMAD.WIDE R120, R247, 0x4, R218 ;  /* 0x00000004f7787825 */ /* 0x010fca00078e02da */
[----:B------:R4:W-:Y:S04]  /*18030*/  STL.64 [R1+0x878], R120 ;  /* 0x0008787801007387 */ /* 0x0009e80000100a00 */
[----:B------:R4:W-:Y:S01]  /*18040*/  LDGSTS.E [R231+0x20800], [R120.64], !P6 ;  /* 0x2080000078e77fae */ /* 0x0009e2000f121844 */
[----:B--2---:R-:W-:-:S04]  /*18050*/  IMAD.WIDE R118, R247, 0x4, R220 ;  /* 0x00000004f7767825 */ /* 0x004fc800078e02dc */
[C---:B---3--:R-:W-:Y:S01]  /*18060*/  IMAD.WIDE R116, R247.reuse, 0x4, R224 ;  /* 0x00000004f7747825 */ /* 0x048fe200078e02e0 */
[----:B------:R2:W-:Y:S03]  /*18070*/  STL.64 [R1+0x868], R118 ;  /* 0x0008687601007387 */ /* 0x0005e60000100a00 */
[C---:B-1----:R-:W-:Y:S01]  /*18080*/  IMAD.WIDE R114, R247.reuse, 0x4, R226 ;  /* 0x00000004f7727825 */ /* 0x042fe200078e02e2 */
[----:B------:R2:W-:Y:S03]  /*18090*/  LDGSTS.E [R231+0x20a00], [R118.64], !P6 ;  /* 0x20a0000076e77fae */ /* 0x0005e6000f121844 */
[C---:B----4-:R-:W-:Y:S01]  /*180a0*/  IMAD.WIDE R120, R247.reuse, 0x4, R228 ;  /* 0x00000004f7787825 */ /* 0x050fe200078e02e4 */
[----:B------:R1:W-:Y:S04]  /*180b0*/  STL.64 [R1+0x860], R116 ;  /* 0x0008607401007387 */ /* 0x0003e80000100a00 */
[----:B------:R1:W-:Y:S01]  /*180c0*/  LDGSTS.E [R231+0x20c00], [R116.64], !P6 ;  /* 0x20c0000074e77fae */ /* 0x0003e2000f121844 */
[----:B--2---:R-:W-:-:S03]  /*180d0*/  IMAD.WIDE R118, R247, 0x4, R232 ;  /* 0x00000004f7767825 */ /* 0x004fc600078e02e8 */
[----:B------:R2:W-:Y:S04]  /*180e0*/  STL.64 [R1+0x850], R114 ;  /* 0x0008507201007387 */ /* 0x0005e80000100a00 */
[----:B------:R2:W-:Y:S01]  /*180f0*/  LDGSTS.E [R231+0x20e00], [R114.64], !P6 ;  /* 0x20e0000072e77fae */ /* 0x0005e2000f121844 */
[----:B-1----:R-:W-:-:S03]  /*18100*/  IMAD.WIDE R116, R247, 0x4, R250 ;  /* 0x00000004f7747825 */ /* 0x002fc600078e02fa */
[----:B------:R-:W-:Y:S04]  /*18110*/  STL.64 [R1+0x848], R120 ;  /* 0x0008487801007387 */ /* 0x000fe80000100a00 */
[----:B------:R-:W-:Y:S01]  /*18120*/  STL.64 [R1+0x838], R118 ;  /* 0x0008387601007387 */ /* 0x000fe20000100a00 */
[----:B--2---:R-:W-:-:S03]  /*18130*/  IMAD.WIDE R114, R247, 0x4, R248 ;  /* 0x00000004f7727825 */ /* 0x004fc600078e02f8 */
        /* <DEDUP_REMOVED lines=71> */
[----:B------:R-:W-:Y:S04]  /*185b0*/  STL.64 [R1+0x130], R38 ;  /* 0x0001302601007387 */ /* 0x000fe80000100a00 */
[----:B------:R-:W-:Y:S01]  /*185c0*/  STL.64 [R1+0x128], R36 ;  /* 0x0001282401007387 */ /* 0x000fe20000100a00 */
[----:B------:R-:W-:-:S03]  /*185d0*/  IMAD.WIDE R20, R247, 0x4, R20 ;  /* 0x00000004f7147825 */ /* 0x000fc600078e0214 */
[----:B------:R-:W-:Y:S01]  /*185e0*/  STL.64 [R1+0x120], R34 ;  /* 0x0001202201007387 */ /* 0x000fe20000100a00 */
[----:B------:R-:W-:-:S03]  /*185f0*/  IMAD.WIDE R18, R247, 0x4, R18 ;  /* 0x00000004f7127825 */ /* 0x000fc600078e0212 */
[----:B------:R-:W-:Y:S04]  /*18600*/  STL.64 [R1+0x118], R32 ;  /* 0x0001182001007387 */ /* 0x000fe80000100a00 */
[----:B------:R-:W-:Y:S04]  /*18610*/  STL.64 [R1+0x108], R30 ;  /* 0x0001081e01007387 */ /* 0x000fe80000100a00 */
[----:B------:R-:W-:Y:S04]  /*18620*/  STL.64 [R1+0x100], R28 ;  /* 0x0001001c01007387 */ /* 0x000fe80000100a00 */
[----:B------:R-:W-:Y:S04]  /*18630*/  STL.64 [R1+0xf0], R26 ;  /* 0x0000f01a01007387 */ /* 0x000fe80000100a00 */
[----:B------:R-:W-:Y:S04]  /*18640*/  STL.64 [R1+0xe8], R24 ;  /* 0x0000e81801007387 */ /* 0x000fe80000100a00 */
[----:B------:R-:W-:Y:S04]  /*18650*/  STL.64 [R1+0xd8], R22 ;  /* 0x0000d81601007387 */ /* 0x000fe80000100a00 */
[----:B------:R-:W2:Y:S04]  /*18660*/  LDL.LU.64 R220, [R1+0x48] ;  /* 0x0000480001dc7983 */ /* 0x000ea80000300a00 */
[----:B------:R-:W-:Y:S04]  /*18670*/  STL.64 [R1+0xd0], R20 ;  /* 0x0000d01401007387 */ /* 0x000fe80000100a00 */
[----:B------:R-:W-:Y:S04]  /*18680*/  STL.64 [R1+0xc0], R18 ;  /* 0x0000c01201007387 */ /* 0x000fe80000100a00 */
[----:B------:R-:W3:Y:S04]  /*18690*/  LDL.LU.64 R226, [R1+0x40] ;  /* 0x0000400001e27983 */ /* 0x000ee80000300a00 */
[----:B------:R-:W4:Y:S04]  /*186a0*/  LDL.LU.64 R228, [R1+0x38] ;  /* 0x0000380001e47983 */ /* 0x000f280000300a00 */
[----:B------:R-:W4:Y:S01]  /*186b0*/  LDL.LU.64 R232, [R1+0x30] ;  /* 0x0000300001e87983 */ /* 0x000f220000300a00 */
[----:B------:R-:W-:-:S04]  /*186c0*/  IADD3 R0, R187, -0x46, RZ ;  /* 0xffffffbabb007810 */ /* 0x000fc80007ffe0ff */
[----:B------:R-:W-:Y:S02]  /*186d0*/  ISETP.GE.U32.AND P4, PT, R0, 0x7fffff7b, PT ;  /* 0x7fffff7b0000780c */ /* 0x000fe40003f86070 */
[----:B------:R-:W-:-:S04]  /*186e0*/  IADD3 R0, R187, -0x4a, RZ ;  /* 0xffffffb6bb007810 */ /* 0x000fc80007ffe0ff */
[----:B------:R-:W-:Y:S02]  /*186f0*/  ISETP.GE.U32.AND P2, PT, R0, 0x7fffff77, PT ;  /* 0x7fffff770000780c */ /* 0x000fe40003f46070 */
[----:B------:R-:W-:-:S04]  /*18700*/  IADD3 R0, R187, -0x4e, RZ ;  /* 0xffffffb2bb007810 */ /* 0x000fc80007ffe0ff */
[----:B------:R-:W-:Y:S01]  /*18710*/  ISETP.GE.U32.AND P0, PT, R0, 0x7fffff73, PT ;  /* 0x7fffff730000780c */ /* 0x000fe20003f06070 */
[----:B------:R1:W-:Y:S01]  /*18720*/  LDGSTS.E [R231+0x22800], [R120.64], !P4 ;  /* 0x2280000078e77fae */ /* 0x0003e2000e121844 */
[----:B------:R-:W-:-:S03]  /*18730*/  IADD3 R0, R187, -0x52, RZ ;  /* 0xffffffaebb007810 */ /* 0x000fc60007ffe0ff */
[----:B------:R1:W-:Y:S01]  /*18740*/  LDGSTS.E [R231+0x22a00], [R118.64], !P4 ;  /* 0x22a0000076e77fae */ /* 0x0003e2000e121844 */
[----:B------:R-:W-:Y:S02]  /*18750*/  ISETP.GE.U32.AND P1, PT, R0, 0x7fffff6f, PT ;  /* 0x7fffff6f0000780c */ /* 0x000fe40003f26070 */
[C---:B------:R-:W-:Y:S01]  /*18760*/  IADD3 R0, R187.reuse, -0x56, RZ ;  /* 0xffffffaabb007810 */ /* 0x040fe20007ffe0ff */
[----:B------:R1:W-:Y:S03]  /*18770*/  LDGSTS.E [R231+0x22c00], [R116.64], !P4 ;  /* 0x22c0000074e77fae */ /* 0x0003e6000e121844 */
[----:B------:R-:W-:Y:S01]  /*18780*/  ISETP.GE.U32.AND P6, PT, R0, 0x7fffff6b, PT ;  /* 0x7fffff6b0000780c */ /* 0x000fe20003fc6070 */
[----:B------:R1:W-:Y:S01]  /*18790*/  LDGSTS.E [R231+0x22e00], [R114.64], !P4 ;  /* 0x22e0000072e77fae */ /* 0x0003e2000e121844 */
[----:B------:R-:W-:-:S03]  /*187a0*/  IADD3 R0, R187, -0x5a, RZ ;  /* 0xffffffa6bb007810 */ /* 0x000fc60007ffe0ff */
[----:B------:R1:W-:Y:S01]  /*187b0*/  LDGSTS.E [R231+0x24800], [R112.64], !P2 ;  /* 0x2480000070e77fae */ /* 0x0003e2000d121844 */
[----:B------:R-:W-:Y:S02]  /*187c0*/  ISETP.GE.U32.AND P4, PT, R0, 0x7fffff67, PT ;  /* 0x7fffff670000780c */ /* 0x000fe40003f86070 */
[----:B------:R-:W-:Y:S01]  /*187d0*/  IADD3 R0, R187, -0x5e, RZ ;  /* 0xffffffa2bb007810 */ /* 0x000fe20007ffe0ff */
        /* <DEDUP_REMOVED lines=53> */
[----:B------:R1:W-:Y:S04]  /*18b30*/  LDGSTS.E [R231+0x36a00], [R38.64], !P4 ;  /* 0x36a0000026e77fae */ /* 0x0003e8000e121844 */
[----:B------:R1:W-:Y:S04]  /*18b40*/  LDGSTS.E [R231+0x36c00], [R36.64], !P4 ;  /* 0x36c0000024e77fae */ /* 0x0003e8000e121844 */
        /* <DEDUP_REMOVED lines=30> */
[----:B------:R4:W-:Y:S01]  /*18d30*/  LDGSTS.E [R231+0x3ec00], [R4.64], !P6 ;  /* 0x3ec0000004e77fae */ /* 0x0009e2000f121844 */
[----:B--2---:R-:W-:-:S03]  /*18d40*/  IMAD.WIDE R8, R247, 0x4, R220 ;  /* 0x00000004f7087825 */ /* 0x004fc600078e02dc */
[----:B------:R4:W-:Y:S04]  /*18d50*/  STL.64 [R1+0x50], R2 ;  /* 0x0000500201007387 */ /* 0x0009e80000100a00 */
[----:B------:R1:W-:Y:S04]  /*18d60*/  LDGSTS.E [R231+0x3ee00], [R2.64], !P6 ;  /* 0x3ee0000002e77fae */ /* 0x0003e8000f121844 */
[----:B------:R-:W2:Y:S01]  /*18d70*/  LDL.LU.64 R224, [R1+0x70] ;  /* 0x0000700001e07983 */ /* 0x000ea20000300a00 */
[----:B---3--:R-:W-:-:S04]  /*18d80*/  IMAD.WIDE R6, R247, 0x4, R226 ;  /* 0x00000004f7067825 */ /* 0x008fc800078e02e2 */
[C---:B----4-:R-:W-:Y:S01]  /*18d90*/  IMAD.WIDE R4, R247.reuse, 0x4, R228 ;  /* 0x00000004f7047825 */ /* 0x050fe200078e02e4 */
[----:B-1----:R-:W3:Y:S03]  /*18da0*/  LDL.LU.64 R230, [R1+0x78] ;  /* 0x0000780001e67983 */ /* 0x002ee60000300a00 */
[----:B------:R-:W-:Y:S01]  /*18db0*/  IMAD.WIDE R2, R247, 0x4, R232 ;  /* 0x00000004f7027825 */ /* 0x000fe200078e02e8 */
[----:B------:R-:W-:Y:S04]  /*18dc0*/  STL.64 [R1+0x48], R8 ;  /* 0x0000480801007387 */ /* 0x000fe80000100a00 */
[----:B------:R1:W-:Y:S04]  /*18dd0*/  STL.64 [R1+0x28], R6 ;  /* 0x0000280601007387 */ /* 0x0003e80000100a00 */
[----:B------:R4:W-:Y:S04]  /*18de0*/  STL.64 [R1+0x20], R4 ;  /* 0x0000200401007387 */ /* 0x0009e80000100a00 */
[----:B------:R1:W-:Y:S04]  /*18df0*/  STL.64 [R1+0x18], R2 ;  /* 0x0000180201007387 */ /* 0x0003e80000100a00 */
[----:B------:R-:W3:Y:S04]  /*18e00*/  LDL.LU.64 R218, [R1+0x80] ;  /* 0x0000800001da7983 */ /* 0x000ee80000300a00 */
[----:B------:R-:W3:Y:S04]  /*18e10*/  LDL.LU.64 R226, [R1+0x88] ;  /* 0x0000880001e27983 */ /* 0x000ee80000300a00 */
[----:B------:R-:W3:Y:S04]  /*18e20*/  LDL.LU.64 R228, [R1+0x90] ;  /* 0x0000900001e47983 */ /* 0x000ee80000300a00 */
[----:B------:R-:W3:Y:S01]  /*18e30*/  LDL.LU.64 R232, [R1+0xa0] ;  /* 0x0000a00001e87983 */ /* 0x000ee20000300a00 */
[----:B------:R-:W-:-:S04]  /*18e40*/  IADD3 R0, R187, -0x43, RZ ;  /* 0xffffffbdbb007810 */ /* 0x000fc80007ffe0ff */
[----:B------:R-:W-:Y:S02]  /*18e50*/  ISETP.GE.U32.AND P4, PT, R0, 0x7fffff7e, PT ;  /* 0x7fffff7e0000780c */ /* 0x000fe40003f86070 */
[----:B------:R-:W-:Y:S01]  /*18e60*/  LOP3.LUT R190, R223, 0x40, RZ, 0x3c, !PT ;  /* 0x00000040dfbe7812 */ /* 0x000fe200078e3cff */
[----:B------:R-:W-:-:S10]  /*18e70*/  IMAD.WIDE R250, R247, 0x4, R236 ;  /* 0x00000004f7fa7825 */ /* 0x000fd400078e02ec */
[----:B------:R1:W-:Y:S04]  /*18e80*/  LDGSTS.E [R190+0x21000], [R8.64], !P4 ;  /* 0x2100000008be7fae */ /* 0x0003e8000e121844 */
[----:B------:R1:W-:Y:S04]  /*18e90*/  LDGSTS.E [R190+0x21200], [R6.64], !P4 ;  /* 0x2120000006be7fae */ /* 0x0003e8000e121844 */
[----:B------:R4:W-:Y:S04]  /*18ea0*/  LDGSTS.E [R190+0x21400], [R4.64], !P4 ;  /* 0x2140000004be7fae */ /* 0x0009e8000e121844 */
[----:B------:R4:W-:Y:S01]  /*18eb0*/  LDGSTS.E [R190+0x21600], [R2.64], !P4 ;  /* 0x2160000002be7fae */ /* 0x0009e2000e121844 */
[----:B-1----:R-:W-:-:S04]  /*18ec0*/  IMAD.WIDE R6, R247, 0x4, R244 ;  /* 0x00000004f7067825 */ /* 0x002fc800078e02f4 */
[C---:B----4-:R-:W-:Y:S01]  /*18ed0*/  IMAD.WIDE R4, R247.reuse, 0x4, R242 ;  /* 0x00000004f7047825 */ /* 0x050fe200078e02f2 */
[----:B------:R-:W-:Y:S03]  /*18ee0*/  STL.64 [R1+0x10], R6 ;  /* 0x0000100601007387 */ /* 0x000fe60000100a00 */
[C---:B------:R-:W-:Y:S01]  /*18ef0*/  IMAD.WIDE R2, R247.reuse, 0x4, R234 ;  /* 0x00000004f7027825 */ /* 0x040fe200078e02ea */
[----:B------:R-:W-:Y:S03]  /*18f00*/  STL.64 [R1+0x8], R4 ;  /* 0x0000080401007387 */ /* 0x000fe60000100a00 */
[C---:B------:R-:W-:Y:S01]  /*18f10*/  IMAD.WIDE R248, R247.reuse, 0x4, R238 ;  /* 0x00000004f7f87825 */ /* 0x040fe200078e02ee */
[----:B------:R-:W-:Y:S03]  /*18f20*/  STL.64 [R1], R2 ;  /* 0x0000000201007387 */ /* 0x000fe60000100a00 */
[C---:B------:R-:W-:Y:S01]  /*18f30*/  IMAD.WIDE R240, R247.reuse, 0x4, R240 ;  /* 0x00000004f7f07825 */ /* 0x040fe200078e02f0 */
[----:B------:R-:W-:Y:S04]  /*18f40*/  STL.64 [R1+0x4480], R250 ;  /* 0x004480fa01007387 */ /* 0x000fe80000100a00 */
[----:B------:R-:W4:Y:S04]  /*18f50*/  LDL.LU.64 R220, [R1+0xc8] ;  /* 0x0000c80001dc7983 */ /* 0x000f280000300a00 */
[----:B------:R-:W4:Y:S01]  /*18f60*/  LDL.LU.64 R222, [R1+0xe0] ;  /* 0x0000e00001de7983 */ /* 0x000f220000300a00 */
[----:B--2---:R-:W-:-:S03]  /*18f70*/  IMAD.WIDE R52, R247, 0x4, R224 ;  /* 0x00000004f7347825 */ /* 0x004fc600078e02e0 */
[----:B------:R-:W2:Y:S01]  /*18f80*/  LDL.LU.64 R224, [R1+0xf8] ;  /* 0x0000f80001e07983 */ /* 0x000ea20000300a00 */
[----:B---3--:R-:W-:-:S03]  /*18f90*/  IMAD.WIDE R54, R247, 0x4, R230 ;  /* 0x00000004f7367825 */ /* 0x008fc600078e02e6 */
[----:B------:R-:W3:Y:S04]  /*18fa0*/  LDL.LU.64 R230, [R1+0x110] ;  /* 0x0001100001e67983 */ /* 0x000ee80000300a00 */
[----:B------:R1:W-:Y:S04]  /*18fb0*/  STL.64 [R1+0x4488], R248 ;  /* 0x004488f801007387 */ /* 0x0003e80000100a00 */
[----:B------:R-:W-:Y:S04]  /*18fc0*/  STL.64 [R1+0x4490], R240 ;  /* 0x004490f001007387 */ /* 0x000fe80000100a00 */
[----:B------:R-:W-:Y:S04]  /*18fd0*/  STL.64 [R1+0x4498], R52 ;  /* 0x0044983401007387 */ /* 0x000fe80000100a00 */
[----:B------:R-:W-:Y:S01]  /*18fe0*/  STL.64 [R1+0x44a0], R54 ;  /* 0x0044a03601007387 */ /* 0x000fe20000100a00 */
[----:B------:R-:W-:-:S03]  /*18ff0*/  IMAD.WIDE R64, R247, 0x4, R218 ;  /* 0x00000004f7407825 */ /* 0x000fc600078e02da */
[----:B------:R-:W3:Y:S01]  /*19000*/  LDL.LU.64 R218, [R1+0x138] ;  /* 0x0001380001da7983 */ /* 0x000ee20000300a00 */
[----:B------:R-:W-:-:S03]  /*19010*/  IMAD.WIDE R58, R247, 0x4, R226 ;  /* 0x00000004f73a7825 */ /* 0x000fc600078e02e2 */
[----:B------:R-:W3:Y:S01]  /*19020*/  LDL.LU.64 R226, [R1+0x150] ;  /* 0x0001500001e27983 */ /* 0x000ee20000300a00 */
[----:B------:R-:W-:-:S03]  /*19030*/  IMAD.WIDE R60, R247, 0x4, R228 ;  /* 0x00000004f73c7825 */ /* 0x000fc600078e02e4 */
[----:B------:R-:W3:Y:S01]  /*19040*/  LDL.LU.64 R228, [R1+0x168] ;  /* 0x0001680001e47983 */ /* 0x000ee20000300a00 */
[----:B------:R-:W-:-:S03]  /*19050*/  IMAD.WIDE R66, R247, 0x4, R232 ;  /* 0x00000004f7427825 */ /* 0x000fc600078e02e8 */
[----:B------:R-:W3:Y:S04]  /*19060*/  LDL.LU.64 R232, [R1+0x180] ;  /* 0x0001800001e87983 */ /* 0x000ee80000300a00 */
[----:B------:R1:W-:Y:S04]  /*19070*/  STL.64 [R1+0x44a8], R64 ;  /* 0x0044a84001007387 */ /* 0x0003e80000100a00 */
[----:B------:R-:W-:Y:S04]  /*19080*/  STL.64 [R1+0x44b0], R58 ;  /* 0x0044b03a01007387 */ /* 0x000fe80000100a00 */
[----:B------:R1:W-:Y:S04]  /*19090*/  STL.64 [R1+0x44b8], R60 ;  /* 0x0044b83c01007387 */ /* 0x0003e80000100a00 */
[----:B------:R-:W-:Y:S01]  /*190a0*/  STL.64 [R1+0x44c0], R66 ;  /* 0x0044c04201007387 */ /* 0x000fe20000100a00 */
[----:B----4-:R-:W-:-:S03]  /*190b0*/  IMAD.WIDE R68, R247, 0x4, R220 ;  /* 0x00000004f7447825 */ /* 0x010fc600078e02dc */
[----:B------:R-:W4:Y:S01]  /*190c0*/  LDL.LU.64 R220, [R1+0x1a8] ;  /* 0x0001a80001dc7983 */ /* 0x000f220000300a00 */
[----:B------:R-:W-:-:S03]  /*190d0*/  IMAD.WIDE R72, R247, 0x4, R222 ;  /* 0x00000004f7487825 */ /* 0x000fc600078e02de */
[----:B------:R-:W4:Y:S01]  /*190e0*/  LDL.LU.64 R222, [R1+0x1c8] ;  /* 0x0001c80001de7983 */ /* 0x000f220000300a00 */
[----:B--2---:R-:W-:-:S03]  /*190f0*/  IMAD.WIDE R80, R247, 0x4, R224 ;  /* 0x00000004f7507825 */ /* 0x004fc600078e02e0 */
[----:B------:R-:W2:Y:S01]  /*19100*/  LDL.LU.64 R224, [R1+0x1e0] ;  /* 0x0001e00001e07983 */ /* 0x000ea20000300a00 */
[----:B---3--:R-:W-:-:S03]  /*19110*/  IMAD.WIDE R86, R247, 0x4, R230 ;  /* 0x00000004f7567825 */ /* 0x008fc600078e02e6 */
[----:B------:R-:W3:Y:S04]  /*19120*/  LDL.LU.64 R230, [R1+0x1f8] ;  /* 0x0001f80001e67983 */ /* 0x000ee80000300a00 */
[----:B------:R-:W-:Y:S04]  /*19130*/  STL.64 [R1+0x44c8], R68 ;  /* 0x0044c84401007387 */ /* 0x000fe80000100a00 */
        /* <DEDUP_REMOVED lines=11> */
[----:B------:R-:W-:Y:S04]  /*191f0*/  STL.64 [R1+0x44e8], R70 ;  /* 0x0044e84601007387 */ /* 0x000fe80000100a00 */
[----:B------:R-:W-:Y:S04]  /*19200*/  STL.64 [R1+0x44f0], R94 ;  /* 0x0044f05e01007387 */ /* 0x000fe80000100a00 */
[----:B------:R-:W-:Y:S04]  /*19210*/  STL.64 [R1+0x44f8], R102 ;  /* 0x0044f86601007387 */ /* 0x000fe80000100a00 */
        /* <DEDUP_REMOVED lines=61> */
[----:B------:R-:W-:-:S04]  /*195f0*/  IMAD.WIDE R200, R247, 0x4, R226 ;  /* 0x00000004f7c87825 */ /* 0x000fc800078e02e2 */
[----:B------:R-:W-:-:S04]  /*19600*/  IMAD.WIDE R202, R247, 0x4, R228 ;  /* 0x00000004f7ca7825 */ /* 0x000fc800078e02e4 */
[C---:B------:R-:W-:Y:S02]  /*19610*/  IMAD.WIDE R204, R247.reuse, 0x4, R232 ;  /* 0x00000004f7cc7825 */ /* 0x040fe400078e02e8 */
[----:B------:R-:W3:Y:S04]  /*19620*/  LDL.LU.64 R232, [R1+0x5b0] ;  /* 0x0005b00001e87983 */ /* 0x000ee80000300a00 */
[----:B------:R-:W3:Y:S04]  /*19630*/  LDL.LU.64 R216, [R1+0x5b8] ;  /* 0x0005b80001d87983 */ /* 0x000ee80000300a00 */
[----:B------:R-:W3:Y:S04]  /*19640*/  LDL.LU.64 R226, [R1+0x5c0] ;  /* 0x0005c00001e27983 */ /* 0x000ee80000300a00 */
[----:B------:R-:W3:Y:S01]  /*19650*/  LDL.LU.64 R228, [R1+0x5c8] ;  /* 0x0005c80001e47983 */ /* 0x000ee20000300a00 */
[----:B------:R-:W-:-:S05]  /*19660*/  IMAD.WIDE R92, R247, 0x4, R218 ;  /* 0x00000004f75c7825 */ /* 0x000fca00078e02da */
[----:B------:R-:W-:Y:S04]  /*19670*/  STL.64 [R1+0x45a8], R92 ;  /* 0x0045a85c01007387 */ /* 0x000fe80000100a00 */
[----:B------:R-:W-:Y:S04]  /*19680*/  STL.64 [R1+0x45b0], R200 ;  /* 0x0045b0c801007387 */ /* 0x000fe80000100a00 */
[----:B------:R-:W-:Y:S04]  /*19690*/  STL.64 [R1+0x45b8], R202 ;  /* 0x0045b8ca01007387 */ /* 0x000fe80000100a00 */
[----:B------:R-:W-:Y:S04]  /*196a0*/  STL.64 [R1+0x45c0], R204 ;  /* 0x0045c0cc01007387 */ /* 0x000fe80000100a00 */
[----:B------:R-:W3:Y:S01]  /*196b0*/  LDL.LU.64 R218, [R1+0x5d0] ;  /* 0x0005d00001da7983 */ /* 0x000ee20000300a00 */
[----:B----4-:R-:W-:-:S04]  /*196c0*/  IMAD.WIDE R96, R247, 0x4, R220 ;  /* 0x00000004f7607825 */ /* 0x010fc800078e02dc */
[----:B------:R-:W-:-:S04]  /*196d0*/  IMAD.WIDE R206, R247, 0x4, R222 ;  /* 0x00000004f7ce7825 */ /* 0x000fc800078e02de */
[----:B--2---:R-:W-:-:S04]  /*196e0*/  IMAD.WIDE R208, R247, 0x4, R224 ;  /* 0x00000004f7d07825 */ /* 0x004fc800078e02e0 */
[C---:B---3--:R-:W-:Y:S02]  /*196f0*/  IMAD.WIDE R210, R247.reuse, 0x4, R230 ;  /* 0x00000004f7d27825 */ /* 0x048fe400078e02e6 */
[----:B------:R-:W2:Y:S04]  /*19700*/  LDL.LU.64 R230, [R1+0x5d8] ;  /* 0x0005d80001e67983 */ /* 0x000ea80000300a00 */
[----:B------:R-:W3:Y:S04]  /*19710*/  LDL.LU.64 R220, [R1+0x5e0] ;  /* 0x0005e00001dc7983 */ /* 0x000ee80000300a00 */
[----:B------:R-:W4:Y:S04]  /*19720*/  LDL.LU.64 R222, [R1+0x5e8] ;  /* 0x0005e80001de7983 */ /* 0x000f280000300a00 */
[----:B------:R-:W-:Y:S04]  /*19730*/  STL.64 [R1+0x45c8], R96 ;  /* 0x0045c86001007387 */ /* 0x000fe80000100a00 */
[----:B------:R-:W-:Y:S04]  /*19740*/  STL.64 [R1+0x45d0], R206 ;  /* 0x0045d0ce01007387 */ /* 0x000fe80000100a00 */
[----:B------:R-:W-:Y:S04]  /*19750*/  STL.64 [R1+0x45d8], R208 ;  /* 0x0045d8d001007387 */ /* 0x000fe80000100a00 */
[----:B------:R-:W-:Y:S04]  /*19760*/  STL.64 [R1+0x45e0], R210 ;  /* 0x0045e0d201007387 */ /* 0x000fe80000100a00 */
[----:B------:R-:W4:Y:S01]  /*19770*/  LDL.LU.64 R224, [R1+0x5f0] ;  /* 0x0005f00001e07983 */ /* 0x000f220000300a00 */
[----:B------:R-:W-:-:S03]  /*19780*/  IMAD.WIDE R100, R247, 0x4, R232 ;  /* 0x00000004f7647825 */ /* 0x000fc600078e02e8 */
[----:B------:R-:W4:Y:S01]  /*19790*/  LDL.LU.64 R232, [R1+0x5f8] ;  /* 0x0005f80001e87983 */ /* 0x000f220000300a00 */
[----:B------:R-:W-:-:S04]  /*197a0*/  IMAD.WIDE R212, R247, 0x4, R216 ;  /* 0x00000004f7d47825 */ /* 0x000fc800078e02d8 */
[C---:B------:R-:W-:Y:S02]  /*197b0*/  IMAD.WIDE R214, R247.reuse, 0x4, R226 ;  /* 0x00000004f7d67825 */ /* 0x040fe400078e02e2 */
[----:B------:R-:W4:Y:S02]  /*197c0*/  LDL.LU.64 R226, [R1+0x600] ;  /* 0x0006000001e27983 */ /* 0x000f240000300a00 */
[----:B------:R-:W-:Y:S02]  /*197d0*/  IMAD.WIDE R216, R247, 0x4, R228 ;  /* 0x00000004f7d87825 */ /* 0x000fe400078e02e4 */
[----:B------:R-:W4:Y:S04]  /*197e0*/  LDL.LU.64 R228, [R1+0x608] ;  /* 0x0006080001e47983 */ /* 0x000f280000300a00 */
[----:B------:R-:W4:Y:S04]  /*197f0*/  LDL.LU.64 R170, [R1+0x610] ;  /* 0x0006100001aa7983 */ /* 0x000f280000300a00 */
[----:B------:R-:W-:Y:S04]  /*19800*/  STL.64 [R1+0x45e8], R100 ;  /* 0x0045e86401007387 */ /* 0x000fe80000100a00 */
[----:B------:R-:W-:Y:S04]  /*19810*/  STL.64 [R1+0x45f0], R212 ;  /* 0x0045f0d401007387 */ /* 0x000fe80000100a00 */
[----:B------:R-:W-:Y:S04]  /*19820*/  STL.64 [R1+0x45f8], R214 ;  /* 0x0045f8d601007387 */ /* 0x000fe80000100a00 */
        /* <DEDUP_REMOVED lines=77> */
[----:B------:R1:W-:Y:S04]  /*19d00*/  LDGSTS.E [R190+0x39000], [R96.64], !P0 ;  /* 0x3900000060be7fae */ /* 0x0003e8000c121844 */
[----:B------:R1:W-:Y:S04]  /*19d10*/  LDGSTS.E [R190+0x39200], [R206.64], !P0 ;  /* 0x39200000cebe7fae */ /* 0x0003e8000c121844 */
[----:B------:R1:W-:Y:S04]  /*19d20*/  LDGSTS.E [R190+0x39400], [R208.64], !P0 ;  /* 0x39400000d0be7fae */ /* 0x0003e8000c121844 */
[----:B------:R1:W-:Y:S04]  /*19d30*/  LDGSTS.E [R190+0x39600], [R210.64], !P0 ;  /* 0x39600000d2be7fae */ /* 0x0003e8000c121844 */
[----:B------:R1:W-:Y:S04]  /*19d40*/  LDGSTS.E [R190+0x3b000], [R100.64], !P1 ;  /* 0x3b00000064be7fae */ /* 0x0003e8000c921844 */
[----:B------:R1:W-:Y:S04]  /*19d50*/  LDGSTS.E [R190+0x3b200], [R212.64], !P1 ;  /* 0x3b200000d4be7fae */ /* 0x0003e8000c921844 */
[----:B------:R1:W-:Y:S04]  /*19d60*/  LDGSTS.E [R190+0x3b400], [R214.64], !P1 ;  /* 0x3b400000d6be7fae */ /* 0x0003e8000c921844 */
[----:B------:R1:W-:Y:S04]  /*19d70*/  LDGSTS.E [R190+0x3b600], [R216.64], !P1 ;  /* 0x3b600000d8be7fae */ /* 0x0003e8000c921844 */
[----:B------:R1:W-:Y:S01]  /*19d80*/  LDGSTS.E [R190+0x3d000], [R104.64], !P6 ;  /* 0x3d00000068be7fae */ /* 0x0003e2000f121844 */
[----:B--2---:R-:W-:-:S03]  /*19d90*/  IMAD.WIDE R218, R247, 0x4, R230 ;  /* 0x00000004f7da7825 */ /* 0x004fc600078e02e6 */
[----:B------:R-:W2:Y:S01]  /*19da0*/  LDL.LU.64 R230, [R1+0x628] ;  /* 0x0006280001e67983 */ /* 0x000ea20000300a00 */
[----:B---3--:R-:W-:-:S03]  /*19db0*/  IMAD.WIDE R220, R247, 0x4, R220 ;  /* 0x00000004f7dc7825 */ /* 0x008fc600078e02dc */
[----:B------:R-:W3:Y:S01]  /*19dc0*/  LDL.LU.64 R178, [R1+0x630] ;  /* 0x0006300001b27983 */ /* 0x000ee20000300a00 */
[----:B----4-:R-:W-:-:S03]  /*19dd0*/  IMAD.WIDE R222, R247, 0x4, R222 ;  /* 0x00000004f7de7825 */ /* 0x010fc600078e02de */
[----:B------:R4:W-:Y:S04]  /*19de0*/  LDGSTS.E [R190+0x3d200], [R218.64], !P6 ;  /* 0x3d200000dabe7fae */ /* 0x0009e8000f121844 */
[----:B------:R4:W-:Y:S04]  /*19df0*/  LDGSTS.E [R190+0x3d400], [R220.64], !P6 ;  /* 0x3d400000dcbe7fae */ /* 0x0009e8000f121844 */
[----:B------:R4:W-:Y:S01]  /*19e00*/  LDGSTS.E [R190+0x3d600], [R222.64], !P6 ;  /* 0x3d600000debe7fae */ /* 0x0009e2000f121844 */
[----:B-1----:R-:W-:Y:S01]  /*19e10*/  LOP3.LUT R249, R191, 0x60, RZ, 0x3c, !PT ;  /* 0x00000060bff97812 */ /* 0x002fe200078e3cff */
[----:B------:R-:W-:-:S04]  /*19e20*/  IMAD.WIDE R108, R247, 0x4, R224 ;  /* 0x00000004f76c7825 */ /* 0x000fc800078e02e0 */
[C---:B------:R-:W-:Y:S01]  /*19e30*/  IMAD.WIDE R224, R247.reuse, 0x4, R232 ;  /* 0x00000004f7e07825 */ /* 0x040fe200078e02e8 */
[----:B------:R4:W-:Y:S04]  /*19e40*/  LDGSTS.E [R190+0x3f000], [R108.64], !P4 ;  /* 0x3f0000006cbe7fae */ /* 0x0009e8000e121844 */
[----:B------:R-:W2:Y:S01]  /*19e50*/  LDL.LU.64 R232, [R1+0x638] ;  /* 0x0006380001e87983 */ /* 0x000ea20000300a00 */
[----:B------:R-:W-:-:S03]  /*19e60*/  IMAD.WIDE R226, R247, 0x4, R226 ;  /* 0x00000004f7e27825 */ /* 0x000fc600078e02e2 */
[----:B------:R-:W2:Y:S01]  /*19e70*/  LDL.LU.64 R160, [R1+0x640] ;  /* 0x0006400001a07983 */ /* 0x000ea20000300a00 */
[----:B------:R-:W-:-:S03]  /*19e80*/  IMAD.WIDE R228, R247, 0x4, R228 ;  /* 0x00000004f7e47825 */ /* 0x000fc600078e02e4 */
[----:B------:R-:W2:Y:S04]  /*19e90*/  LDL.LU.64 R182, [R1+0x648] ;  /* 0x0006480001b67983 */ /* 0x000ea80000300a00 */
[----:B------:R4:W-:Y:S04]  /*19ea0*/  LDGSTS.E [R190+0x3f200], [R224.64], !P4 ;  /* 0x3f200000e0be7fae */ /* 0x0009e8000e121844 */
[----:B------:R-:W2:Y:S04]  /*19eb0*/  LDL.LU.64 R162, [R1+0x650] ;  /* 0x0006500001a27983 */ /* 0x000ea80000300a00 */
[----:B------:R4:W-:Y:S04]  /*19ec0*/  LDGSTS.E [R190+0x3f400], [R226.64], !P4 ;  /* 0x3f400000e2be7fae */ /* 0x0009e8000e121844 */
[----:B------:R-:W2:Y:S04]  /*19ed0*/  LDL.LU.64 R166, [R1+0x658] ;  /* 0x0006580001a67983 */ /* 0x000ea80000300a00 */
[----:B------:R4:W-:Y:S04]  /*19ee0*/  LDGSTS.E [R190+0x3f600], [R228.64], !P4 ;  /* 0x3f600000e4be7fae */ /* 0x0009e8000e121844 */
[----:B------:R-:W2:Y:S01]  /*19ef0*/  LDL.LU.64 R168, [R1+0x660] ;  /* 0x0006600001a87983 */ /* 0x000ea20000300a00 */
[----:B------:R-:W-:-:S03]  /*19f00*/  IMAD.WIDE R238, R247, 0x4, R194 ;  /* 0x00000004f7ee7825 */ /* 0x000fc600078e02c2 */
[----:B----4-:R-:W4:Y:S04]  /*19f10*/  LDL.LU.64 R190, [R1+0x668] ;  /* 0x0006680001be7983 */ /* 0x010f280000300a00 */
[----:B------:R-:W4:Y:S01]  /*19f20*/  LDL.LU.64 R194, [R1+0x670] ;  /* 0x0006700001c27983 */ /* 0x000f220000300a00 */
[----:B------:R-:W-:-:S03]  /*19f30*/  IMAD.WIDE R244, R247, 0x4, R170 ;  /* 0x00000004f7f47825 */ /* 0x000fc600078e02aa */
[----:B------:R-:W4:Y:S01]  /*19f40*/  LDL.LU.64 R170, [R1+0x678] ;  /* 0x0006780001aa7983 */ /* 0x000f220000300a00 */
[----:B------:R-:W-:-:S03]  /*19f50*/  IMAD.WIDE R242, R247, 0x4, R174 ;  /* 0x00000004f7f27825 */ /* 0x000fc600078e02ae */
[----:B------:R-:W4:Y:S01]  /*19f60*/  LDL.LU.64 R174, [R1+0x680] ;  /* 0x0006800001ae7983 */ /* 0x000f220000300a00 */
[----:B---3--:R-:W-:-:S03]  /*19f70*/  IMAD.WIDE R114, R247, 0x4, R178 ;  /* 0x00000004f7727825 */ /* 0x008fc600078e02b2 */
[----:B------:R-:W3:Y:S01]  /*19f80*/  LDL.LU.64 R178, [R1+0x688] ;  /* 0x0006880001b27983 */ /* 0x000ee20000300a00 */
[----:B--2---:R-:W-:-:S04]  /*19f90*/  IMAD.WIDE R4, R247, 0x4, R160 ;  /* 0x00000004f7047825 */ /* 0x004fc800078e02a0 */
[C---:B------:R-:W-:Y:S02]  /*19fa0*/  IMAD.WIDE R6, R247.reuse, 0x4, R182 ;  /* 0x00000004f7067825 */ /* 0x040fe400078e02b6 */
[----:B------:R-:W2:Y:S04]  /*19fb0*/  LDL.LU.64 R182, [R1+0x690] ;  /* 0x0006900001b67983 */ /* 0x000ea80000300a00 */
[----:B------:R-:W2:Y:S01]  /*19fc0*/  LDL.LU.64 R158, [R1+0x698] ;  /* 0x00069800019e7983 */ /* 0x000ea20000300a00 */
[----:B------:R-:W-:-:S03]  /*19fd0*/  IMAD.WIDE R118, R247, 0x4, R162 ;  /* 0x00000004f7767825 */ /* 0x000fc600078e02a2 */
[----:B------:R-:W2:Y:S04]  /*19fe0*/  LDL.LU.64 R160, [R1+0x6a0] ;  /* 0x0006a00001a07983 */ /* 0x000ea80000300a00 */
[----:B------:R-:W2:Y:S01]  /*19ff0*/  LDL.LU.64 R162, [R1+0x6a8] ;  /* 0x0006a80001a27983 */ /* 0x000ea20000300a00 */
[----:B------:R-:W-:-:S04]  /*1a000*/  IMAD.WIDE R8, R247, 0x4, R166 ;  /* 0x00000004f7087825 */ /* 0x000fc800078e02a6 */
[----:B------:R-:W-:-:S04]  /*1a010*/  IMAD.WIDE R10, R247, 0x4, R168 ;  /* 0x00000004f70a7825 */ /* 0x000fc800078e02a8 */
[C---:B----4-:R-:W-:Y:S02]  /*1a020*/  IMAD.WIDE R12, R247.reuse, 0x4, R190 ;  /* 0x00000004f70c7825 */ /* 0x050fe400078e02be */
[----:B------:R-:W4:Y:S02]  /*1a030*/  LDL.LU.64 R190, [R1+0x6b0] ;  /* 0x0006b00001be7983 */ /* 0x000f240000300a00 */
[C---:B------:R-:W-:Y:S02]  /*1a040*/  IMAD.WIDE R122, R247.reuse, 0x4, R194 ;  /* 0x00000004f77a7825 */ /* 0x040fe400078e02c2 */
[----:B------:R-:W4:Y:S04]  /*1a050*/  LDL.LU.64 R166, [R1+0x6b8] ;  /* 0x0006b80001a67983 */ /* 0x000f280000300a00 */
[----:B------:R-:W4:Y:S04]  /*1a060*/  LDL.LU.64 R168, [R1+0x6c0] ;  /* 0x0006c00001a87983 */ /* 0x000f280000300a00 */
[----:B------:R-:W4:Y:S01]  /*1a070*/  LDL.LU.64 R194, [R1+0x6c8] ;  /* 0x0006c80001c27983 */ /* 0x000f220000300a00 */
[----:B------:R-:W-:-:S03]  /*1a080*/  IMAD.WIDE R14, R247, 0x4, R170 ;  /* 0x00000004f70e7825 */ /* 0x000fc600078e02aa */
[----:B------:R-:W4:Y:S01]  /*1a090*/  LDL.LU.64 R170, [R1+0x6d0] ;  /* 0x0006d00001aa7983 */ /* 0x000f220000300a00 */
[----:B------:R-:W-:-:S03]  /*1a0a0*/  IMAD.WIDE R16, R247, 0x4, R174 ;  /* 0x00000004f7107825 */ /* 0x000fc600078e02ae */
[----:B------:R-:W4:Y:S01]  /*1a0b0*/  LDL.LU.64 R174, [R1+0x6d8] ;  /* 0x0006d80001ae7983 */ /* 0x000f220000300a00 */
[----:B---3--:R-:W-:-:S03]  /*1a0c0*/  IMAD.WIDE R18, R247, 0x4, R178 ;  /* 0x00000004f7127825 */ /* 0x008fc600078e02b2 */
[----:B------:R-:W3:Y:S01]  /*1a0d0*/  LDL.LU.64 R178, [R1+0x6e0] ;  /* 0x0006e00001b27983 */ /* 0x000ee20000300a00 */
[----:B--2---:R-:W-:-:S03]  /*1a0e0*/  IMAD.WIDE R126, R247, 0x4, R182 ;  /* 0x00000004f77e7825 */ /* 0x004fc600078e02b6 */
[----:B------:R-:W2:Y:S01]  /*1a0f0*/  LDL.LU.64 R182, [R1+0x6e8] ;  /* 0x0006e80001b67983 */ /* 0x000ea20000300a00 */
[----:B------:R-:W-:-:S03]  /*1a100*/  IMAD.WIDE R20, R247, 0x4, R158 ;  /* 0x00000004f7147825 */ /* 0x000fc600078e029e */
[----:B------:R-:W2:Y:S01]  /*1a110*/  LDL.LU.64 R154, [R1+0x6f0] ;  /* 0x0006f000019a7983 */ /* 0x000ea20000300a00 */
[----:B------:R-:W-:-:S03]  /*1a120*/  IMAD.WIDE R22, R247, 0x4, R160 ;  /* 0x00000004f7167825 */ /* 0x000fc600078e02a0 */
[----:B------:R-:W2:Y:S01]  /*1a130*/  LDL.LU.64 R158, [R1+0x6f8] ;  /* 0x0006f800019e7983 */ /* 0x000ea20000300a00 */
[----:B------:R-:W-:-:S03]  /*1a140*/  IMAD.WIDE R24, R247, 0x4, R162 ;  /* 0x00000004f7187825 */ /* 0x000fc600078e02a2 */
[----:B------:R-:W2:Y:S01]  /*1a150*/  LDL.LU.64 R160, [R1+0x700] ;  /* 0x0007000001a07983 */ /* 0x000ea20000300a00 */
[----:B----4-:R-:W-:-:S03]  /*1a160*/  IMAD.WIDE R130, R247, 0x4, R190 ;  /* 0x00000004f7827825 */ /* 0x010fc600078e02be */
[----:B------:R-:W4:Y:S01]  /*1a170*/  LDL.LU.64 R190, [R1+0x748] ;  /* 0x0007480001be7983 */ /* 0x000f220000300a00 */
[----:B------:R-:W-:-:S03]  /*1a180*/  IMAD.WIDE R26, R247, 0x4, R166 ;  /* 0x00000004f71a7825 */ /* 0x000fc600078e02a6 */
[----:B------:R-:W4:Y:S01]  /*1a190*/  LDL.LU.64 R162, [R1+0x7a0] ;  /* 0x0007a00001a27983 */ /* 0x000f220000300a00 */
[----:B------:R-:W-:-:S03]  /*1a1a0*/  IMAD.WIDE R28, R247, 0x4, R168 ;  /* 0x00000004f71c7825 */ /* 0x000fc600078e02a8 */
[----:B------:R-:W4:Y:S01]  /*1a1b0*/  LDL.LU.64 R166, [R1+0x7e8] ;  /* 0x0007e80001a67983 */ /* 0x000f220000300a00 */
[----:B------:R-:W-:-:S03]  /*1a1c0*/  IMAD.WIDE R30, R247, 0x4, R194 ;  /* 0x00000004f71e7825 */ /* 0x000fc600078e02c2 */
        /* <DEDUP_REMOVED lines=10> */
[----:B----4-:R-:W-:-:S03]  /*1a270*/  IMAD.WIDE R42, R247, 0x4, R190 ;  /* 0x00000004f72a7825 */ /* 0x010fc600078e02be */
[----:B------:R-:W2:Y:S01]  /*1a280*/  LDL.LU.64 R190, [R1+0x8b0] ;  /* 0x0008b00001be7983 */ /* 0x000ea20000300a00 */
[----:B------:R-:W-:-:S03]  /*1a290*/  IMAD.WIDE R48, R247, 0x4, R194 ;  /* 0x00000004f7307825 */ /* 0x000fc600078e02c2 */
[----:B------:R-:W2:Y:S04]  /*1a2a0*/  LDL.LU.64 R194, [R1+0x8c8] ;  /* 0x0008c80001c27983 */ /* 0x000ea80000300a00 */
[----:B------:R-:W2:Y:S04]  /*1a2b0*/  LDL.LU.64 R90, [R1+0x8e0] ;  /* 0x0008e000015a7983 */ /* 0x000ea80000300a00 */
[----:B------:R-:W2:Y:S01]  /*1a2c0*/  LDL.LU.64 R106, [R1+0x8f8] ;  /* 0x0008f800016a7983 */ /* 0x000ea20000300a00 */
[----:B------:R-:W-:Y:S01]  /*1a2d0*/  IADD3 R0, R187, -0x44, RZ ;  /* 0xffffffbcbb007810 */ /* 0x000fe20007ffe0ff */
[----:B------:R-:W-:-:S02]  /*1a2e0*/  IMAD.WIDE R230, R247, 0x4, R230 ;  /* 0x00000004f7e67825 */ /* 0x000fc400078e02e6 */
[----:B------:R-:W2:Y:S01]  /*1a2f0*/  LDL.LU.64 R234, [R1+0xbc8] ;  /* 0x000bc80001ea7983 */ /* 0x000ea20000300a00 */
[----:B------:R-:W-:Y:S02]  /*1a300*/  ISETP.GE.U32.AND P2, PT, R0, 0x7fffff7d, PT ;  /* 0x7fffff7d0000780c */ /* 0x000fe40003f46070 */
[----:B------:R-:W-:-:S04]  /*1a310*/  IADD3 R0, R187, -0x48, RZ ;  /* 0xffffffb8bb007810 */ /* 0x000fc80007ffe0ff */
[----:B------:R-:W-:Y:S02]  /*1a320*/  ISETP.GE.U32.AND P0, PT, R0, 0x7fffff79, PT ;  /* 0x7fffff790000780c */ /* 0x000fe40003f06070 */
[----:B------:R-:W-:-:S04]  /*1a330*/  IADD3 R0, R187, -0x4c, RZ ;  /* 0xffffffb4bb007810 */ /* 0x000fc80007ffe0ff */
[----:B------:R-:W-:Y:S01]  /*1a340*/  ISETP.GE.U32.AND P1, PT, R0, 0x7fffff75, PT ;  /* 0x7fffff750000780c */ /* 0x000fe20003f26070 */
[----:B------:R1:W-:Y:S01]  /*1a350*/  LDGSTS.E [R249+0x21800], [R244.64], !P2 ;  /* 0x21800000f4f97fae */ /* 0x0003e2000d121844 */
[----:B------:R-:W-:Y:S01]  /*1a360*/  IADD3 R0, R187, -0x50, RZ ;  /* 0xffffffb0bb007810 */ /* 0x000fe20007ffe0ff */
[----:B------:R-:W-:Y:S02]  /*1a370*/  IMAD.WIDE R232, R247, 0x4, R232 ;  /* 0x00000004f7e87825 */ /* 0x000fe400078e02e8 */
        /* <DEDUP_REMOVED lines=34> */
[----:B------:R1:W-:Y:S01]  /*1a5a0*/  LDGSTS.E [R249+0x2ba00], [R26.64], !P2 ;  /* 0x2ba000001af97fae */ /* 0x0003e2000d121844 */
[----:B------:R-:W-:-:S03]  /*1a5b0*/  IMAD.WIDE R138, R247, 0x4, R154 ;  /* 0x00000004f78a7825 */ /* 0x000fc600078e029a */
[----:B------:R1:W-:Y:S01]  /*1a5c0*/  LDGSTS.E [R249+0x2bc00], [R28.64], !P2 ;  /* 0x2bc000001cf97fae */ /* 0x0003e2000d121844 */
[----:B------:R-:W-:-:S03]  /*1a5d0*/  IMAD.WIDE R38, R247, 0x4, R158 ;  /* 0x00000004f7267825 */ /* 0x000fc600078e029e */
[----:B------:R1:W-:Y:S01]  /*1a5e0*/  LDGSTS.E [R249+0x2be00], [R30.64], !P2 ;  /* 0x2be000001ef97fae */ /* 0x0003e2000d121844 */
[----:B------:R-:W-:Y:S02]  /*1a5f0*/  ISETP.GE.U32.AND P2, PT, R0, 0x7fffff55, PT ;  /* 0x7fffff550000780c */ /* 0x000fe40003f46070 */
[----:B------:R-:W-:Y:S01]  /*1a600*/  IADD3 R0, R187, -0x70, RZ ;  /* 0xffffff90bb007810 */ /* 0x000fe20007ffe0ff */
[----:B------:R1:W-:Y:S01]  /*1a610*/  LDGSTS.E [R249+0x2d800], [R134.64], !P0 ;  /* 0x2d80000086f97fae */ /* 0x0003e2000c121844 */
[----:B------:R-:W-:-:S03]  /*1a620*/  IMAD.WIDE R40, R247, 0x4, R160 ;  /* 0x00000004f7287825 */ /* 0x000fc600078e02a0 */
        /* <DEDUP_REMOVED lines=9> */
[----:B------:R-:W4:Y:S01]  /*1a6c0*/  LDL.LU.64 R154, [R1+0x940] ;  /* 0x00094000019a7983 */ /* 0x000f220000300a00 */
[----:B------:R-:W-:-:S03]  /*1a6d0*/  IMAD.WIDE R146, R247, 0x4, R170 ;  /* 0x00000004f7927825 */ /* 0x000fc600078e02aa */
[----:B------:R1:W-:Y:S04]  /*1a6e0*/  LDGSTS.E [R249+0x2fa00], [R38.64], !P1 ;  /* 0x2fa0000026f97fae */ /* 0x0003e8000c921844 */
[----:B------:R-:W4:Y:S04]  /*1a6f0*/  LDL.LU.64 R158, [R1+0x958] ;  /* 0x00095800019e7983 */ /* 0x000f280000300a00 */
[----:B------:R1:W-:Y:S04]  /*1a700*/  LDGSTS.E [R249+0x2fc00], [R40.64], !P1 ;  /* 0x2fc0000028f97fae */ /* 0x0003e8000c921844 */
[----:B------:R-:W4:Y:S04]  /*1a710*/  LDL.LU.64 R162, [R1+0x970] ;  /* 0x0009700001a27983 */ /* 0x000f280000300a00 */
[----:B------:R1:W-:Y:S01]  /*1a720*/  LDGSTS.E [R249+0x2fe00], [R42.64], !P1 ;  /* 0x2fe000002af97fae */ /* 0x0003e2000c921844 */
[----:B------:R-:W-:-:S03]  /*1a730*/  ISETP.GE.U32.AND P1, PT, R0, 0x7fffff4d, PT ;  /* 0x7fffff4d0000780c */ /* 0x000fc60003f26070 */
[----:B------:R-:W4:Y:S01]  /*1a740*/  LDL.LU.64 R166, [R1+0x988] ;  /* 0x0009880001a67983 */ /* 0x000f220000300a00 */
[----:B------:R-:W-:-:S03]  /*1a750*/  IADD3 R0, R187, -0x78, RZ ;  /* 0xffffff88bb007810 */ /* 0x000fc60007ffe0ff */
[----:B------:R-:W4:Y:S04]  /*1a760*/  LDL.LU.64 R170, [R1+0x9b0] ;  /* 0x0009b00001aa7983 */ /* 0x000f280000300a00 */
[----:B------:R1:W-:Y:S04]  /*1a770*/  LDGSTS.E [R249+0x31800], [R142.64], !P6 ;  /* 0x318000008ef97fae */ /* 0x0003e8000f121844 */
[----:B------:R-:W4:Y:S04]  /*1a780*/  LDL.LU.64 R120, [R1+0x9c8] ;  /* 0x0009c80001787983 */ /* 0x000f280000300a00 */
[----:B------:R1:W-:Y:S04]  /*1a790*/  LDGSTS.E [R249+0x31a00], [R44.64], !P6 ;  /* 0x31a000002cf97fae */ /* 0x0003e8000f121844 */
[----:B------:R-:W4:Y:S01]  /*1a7a0*/  LDL.LU.64 R136, [R1+0xa00] ;  /* 0x000a000001887983 */ /* 0x000f220000300a00 */
[----:B------:R-:W-:-:S03]  /*1a7b0*/  IADD3 R2, R187, -0x80, RZ ;  /* 0xffffff80bb027810 */ /* 0x000fc60007ffe0ff */
[----:B------:R1:W-:Y:S04]  /*1a7c0*/  LDGSTS.E [R249+0x31c00], [R46.64], !P6 ;  /* 0x31c000002ef97fae */ /* 0x0003e8000f121844 */
[----:B------:R-:W4:Y:S04]  /*1a7d0*/  LDL.LU.64 R152, [R1+0xa58] ;  /* 0x000a580001987983 */ /* 0x000f280000300a00 */
[----:B------:R1:W-:Y:S01]  /*1a7e0*/  LDGSTS.E [R249+0x31e00], [R48.64], !P6 ;  /* 0x31e0000030f97fae */ /* 0x0003e2000f121844 */
[----:B------:R-:W-:Y:S02]  /*1a7f0*/  ISETP.GE.U32.AND P6, PT, R0, 0x7fffff49, PT ;  /* 0x7fffff490000780c */ /* 0x000fe40003fc6070 */
[----:B------:R-:W-:Y:S01]  /*1a800*/  IADD3 R0, R187, -0x7c, RZ ;  /* 0xffffff84bb007810 */ /* 0x000fe20007ffe0ff */
[----:B------:R-:W4:Y:S01]  /*1a810*/  LDL.LU.64 R168, [R1+0xab0] ;  /* 0x000ab00001a87983 */ /* 0x000f220000300a00 */
[----:B------:R-:W-:-:S03]  /*1a820*/  IMAD.WIDE R50, R247, 0x4, R174 ;  /* 0x00000004f7327825 */ /* 0x000fc600078e02ae */
[----:B------:R1:W-:Y:S04]  /*1a830*/  LDGSTS.E [R249+0x33800], [R146.64], !P4 ;  /* 0x3380000092f97fae */ /* 0x0003e8000e121844 */
[----:B------:R1:W-:Y:S01]  /*1a840*/  LDGSTS.E [R249+0x33a00], [R50.64], !P4 ;  /* 0x33a0000032f97fae */ /* 0x0003e2000e121844 */
[----:B---3--:R-:W-:-:S03]  /*1a850*/  IMAD.WIDE R56, R247, 0x4, R178 ;  /* 0x00000004f7387825 */ /* 0x008fc600078e02b2 */
[----:B------:R-:W3:Y:S04]  /*1a860*/  LDL.LU.64 R178, [R1+0xac8] ;  /* 0x000ac80001b27983 */ /* 0x000ee80000300a00 */
[----:B------:R-:W3:Y:S04]  /*1a870*/  LDL.LU.64 R186, [R1+0xaf0] ;  /* 0x000af00001ba7983 */ /* 0x000ee80000300a00 */
[----:B------:R1:W-:Y:S01]  /*1a880*/  LDGSTS.E [R249+0x33c00], [R56.64], !P4 ;  /* 0x33c0000038f97fae */ /* 0x0003e2000e121844 */
[----:B--2---:R-:W-:-:S05]  /*1a890*/  IMAD.WIDE R62, R247, 0x4, R182 ;  /* 0x00000004f73e7825 */ /* 0x004fca00078e02b6 */
[----:B------:R1:W-:Y:S01]  /*1a8a0*/  LDGSTS.E [R249+0x33e00], [R62.64], !P4 ;  /* 0x33e000003ef97fae */ /* 0x0003e2000e121844 */
[----:B------:R-:W-:-:S05]  /*1a8b0*/  IMAD.WIDE R150, R247, 0x4, R190 ;  /* 0x00000004f7967825 */ /* 0x000fca00078e02be */
[----:B------:R1:W-:Y:S01]  /*1a8c0*/  LDGSTS.E [R249+0x35800], [R150.64], !P2 ;  /* 0x3580000096f97fae */ /* 0x0003e2000d121844 */
[----:B------:R-:W-:-:S03]  /*1a8d0*/  IMAD.WIDE R76, R247, 0x4, R194 ;  /* 0x00000004f74c7825 */ /* 0x000fc600078e02c2 */
[----:B------:R-:W2:Y:S04]  /*1a8e0*/  LDL.LU.64 R194, [R1+0xb28] ;  /* 0x000b280001c27983 */ /* 0x000ea80000300a00 */
[----:B------:R-:W2:Y:S04]  /*1a8f0*/  LDL.LU.64 R112, [R1+0xb50] ;  /* 0x000b500001707983 */ /* 0x000ea80000300a00 */
[----:B------:R-:W2:Y:S04]  /*1a900*/  LDL.LU.64 R144, [R1+0xb78] ;  /* 0x000b780001907983 */ /* 0x000ea80000300a00 */
[----:B------:R-:W2:Y:S04]  /*1a910*/  LDL.LU.64 R174, [R1+0xb90] ;  /* 0x000b900001ae7983 */ /* 0x000ea80000300a00 */
[----:B------:R-:W2:Y:S01]  /*1a920*/  LDL.LU.64 R190, [R1+0xb98] ;  /* 0x000b980001be7983 */ /* 0x000ea20000300a00 */
[----:B------:R-:W-:-:S03]  /*1a930*/  IMAD.WIDE R90, R247, 0x4, R90 ;  /* 0x00000004f75a7825 */ /* 0x000fc600078e025a */
[----:B------:R-:W2:Y:S01]  /*1a940*/  LDL.LU.64 R128, [R1+0xba0] ;  /* 0x000ba00001807983 */ /* 0x000ea20000300a00 */
[----:B------:R-:W-:-:S03]  /*1a950*/  IMAD.WIDE R106, R247, 0x4, R106 ;  /* 0x00000004f76a7825 */ /* 0x000fc600078e026a */
[----:B------:R-:W2:Y:S04]  /*1a960*/  LDL.LU.64 R182, [R1+0xba8] ;  /* 0x000ba80001b67983 */ /* 0x000ea80000300a00 */
[----:B------:R-:W2:Y:S04]  /*1a970*/  LDL.LU.64 R160, [R1+0xbb0] ;  /* 0x000bb00001a07983 */ /* 0x000ea80000300a00 */
[----:B------:R-:W2:Y:S04]  /*1a980*/  LDL.LU.64 R98, [R1+0xbb8] ;  /* 0x000bb80001627983 */ /* 0x000ea80000300a00 */
[----:B------:R1:W-:Y:S04]  /*1a990*/  LDGSTS.E [R249+0x35a00], [R76.64], !P2 ;  /* 0x35a000004cf97fae */ /* 0x0003e8000d121844 */
[----:B------:R1:W-:Y:S04]  /*1a9a0*/  LDGSTS.E [R249+0x35c00], [R90.64], !P2 ;  /* 0x35c000005af97fae */ /* 0x0003e8000d121844 */
[----:B------:R1:W-:Y:S01]  /*1a9b0*/  LDGSTS.E [R249+0x35e00], [R106.64], !P2 ;  /* 0x35e000006af97fae */ /* 0x0003e2000d121844 */
[----:B------:R-:W-:-:S03]  /*1a9c0*/  ISETP.GE.U32.AND P2, PT, R2, 0x7fffff41, PT ;  /* 0x7fffff410200780c */ /* 0x000fc60003f46070 */
[----:B------:R-:W2:Y:S04]  /*1a9d0*/  LDL R2, [R1+0x3440] ;  /* 0x0034400001027983 */ /* 0x000ea80000100800 */
[----:B------:R-:W2:Y:S04]  /*1a9e0*/  LDL.LU.64 R250, [R1+0xc50] ;  /* 0x000c500001fa7983 */ /* 0x000ea80000300a00 */
[----:B------:R-:W2:Y:S01]  /*1a9f0*/  LDL.LU.64 R236, [R1+0xc28] ;  /* 0x000c280001ec7983 */ /* 0x000ea20000300a00 */
[----:B------:R-:W-:Y:S01]  /*1aa00*/  ISETP.GE.U32.AND P4, PT, R0, 0x7fffff45, PT ;  /* 0x7fffff450000780c */ /* 0x000fe20003f86070 */
[----:B------:R-:W-:-:S02]  /*1aa10*/  IMAD.MOV.U32 R3, RZ, RZ, c[0x0][0x18c] ;  /* 0x00006300ff037624 */ /* 0x000fc400078e00ff */
[----:B------:R-:W2:Y:S02]  /*1aa20*/  LDL.LU.64 R64, [R1+0xc00] ;  /* 0x000c000001407983 */ /* 0x000ea40000300a00 */
[----:B------:R-:W-:Y:S02]  /*1aa30*/  IMAD.SHL.U32 R3, R3, 0x40, RZ ;  /* 0x0000004003037824 */ /* 0x000fe400078e00ff */
[----:B------:R-:W2:Y:S02]  /*1aa40*/  LDL.LU.64 R240, [R1+0xbd8] ;  /* 0x000bd80001f07983 */ /* 0x000ea40000300a00 */
[----:B------:R-:W-:Y:S02]  /*1aa50*/  IMAD.WIDE R234, R3, 0x4, R234 ;  /* 0x0000000403ea7825 */ /* 0x000fe400078e02ea */
[----:B------:R-:W2:Y:S04]  /*1aa60*/  LDL.LU.64 R60, [R1+0x288] ;  /* 0x00028800013c7983 */ /* 0x000ea80000300a00 */
[----:B------:R-:W2:Y:S04]  /*1aa70*/  LDL.LU.64 R58, [R1+0x290] ;  /* 0x00029000013a7983 */ /* 0x000ea80000300a00 */
[----:B------:R-:W-:Y:S04]  /*1aa80*/  STL [R1+0x4450], R234 ;  /* 0x004450ea01007387 */ /* 0x000fe80000100800 */
[----:B------:R-:W2:Y:S04]  /*1aa90*/  LDL.LU.64 R54, [R1+0x298] ;  /* 0x0002980001367983 */ /* 0x000ea80000300a00 */
[----:B------:R-:W2:Y:S04]  /*1aaa0*/  LDL.LU.64 R52, [R1+0x2a0] ;  /* 0x0002a00001347983 */ /* 0x000ea80000300a00 */
[----:B------:R1:W-:Y:S01]  /*1aab0*/  STL [R1+0x444c], R235 ;  /* 0x00444ceb01007387 */ /* 0x0003e20000100800 */
[----:B----4-:R-:W-:-:S05]  /*1aac0*/  IMAD.WIDE R154, R247, 0x4, R154 ;  /* 0x00000004f79a7825 */ /* 0x010fca00078e029a */
[----:B------:R4:W-:Y:S01]  /*1aad0*/  LDGSTS.E [R249+0x37800], [R154.64], !P0 ;  /* 0x378000009af97fae */ /* 0x0009e2000c121844 */
[----:B------:R-:W-:-:S04]  /*1aae0*/  IMAD.WIDE R158, R247, 0x4, R158 ;  /* 0x00000004f79e7825 */ /* 0x000fc800078e029e */
[----:B------:R-:W-:-:S04]  /*1aaf0*/  IMAD.WIDE R162, R247, 0x4, R162 ;  /* 0x00000004f7a27825 */ /* 0x000fc800078e02a2 */
[----:B------:R-:W-:-:S04]  /*1ab00*/  IMAD.WIDE R166, R247, 0x4, R166 ;  /* 0x00000004f7a67825 */ /* 0x000fc800078e02a6 */
[----:B------:R-:W-:-:S05]  /*1ab10*/  IMAD.WIDE R120, R247, 0x4, R120 ;  /* 0x00000004f7787825 */ /* 0x000fca00078e0278 */
[----:B------:R4:W-:Y:S01]  /*1ab20*/  LDGSTS.E [R249+0x37a00], [R120.64], !P0 ;  /* 0x37a0000078f97fae */ /* 0x0009e2000c121844 */
[----:B------:R-:W-:-:S05]  /*1ab30*/  IMAD.WIDE R136, R247, 0x4, R136 ;  /* 0x00000004f7887825 */ /* 0x000fca00078e0288 */
[----:B------:R4:W-:Y:S01]  /*1ab40*/  LDGSTS.E [R249+0x37c00], [R136.64], !P0 ;  /* 0x37c0000088f97fae */ /* 0x0009e2000c121844 */
[----:B------:R-:W-:-:S05]  /*1ab50*/  IMAD.WIDE R152, R247, 0x4, R152 ;  /* 0x00000004f7987825 */ /* 0x000fca00078e0298 */
[----:B------:R4:W-:Y:S01]  /*1ab60*/  LDGSTS.E [R249+0x37e00], [R152.64], !P0 ;  /* 0x37e0000098f97fae */ /* 0x0009e2000c121844 */
[----:B------:R-:W-:-:S03]  /*1ab70*/  IMAD.WIDE R168, R247, 0x4, R168 ;  /* 0x00000004f7a87825 */ /* 0x000fc600078e02a8 */
[----:B------:R4:W-:Y:S04]  /*1ab80*/  LDGSTS.E [R249+0x39800], [R158.64], !P1 ;  /* 0x398000009ef97fae */ /* 0x0009e8000c921844 */
[----:B------:R4:W-:Y:S01]  /*1ab90*/  LDGSTS.E [R249+0x39a00], [R168.64], !P1 ;  /* 0x39a00000a8f97fae */ /* 0x0009e2000c921844 */
[----:B---3--:R-:W-:-:S04]  /*1aba0*/  IMAD.WIDE R178, R247, 0x4, R178 ;  /* 0x00000004f7b27825 */ /* 0x008fc800078e02b2 */
[C---:B------:R-:W-:Y:S01]  /*1abb0*/  IMAD.WIDE R186, R247.reuse, 0x4, R186 ;  /* 0x00000004f7ba7825 */ /* 0x040fe200078e02ba */
[----:B------:R4:W-:Y:S04]  /*1abc0*/  LDGSTS.E [R249+0x39c00], [R178.64], !P1 ;  /* 0x39c00000b2f97fae */ /* 0x0009e8000c921844 */
[----:B------:R4:W-:Y:S01]  /*1abd0*/  LDGSTS.E [R249+0x39e00], [R186.64], !P1 ;  /* 0x39e00000baf97fae */ /* 0x0009e2000c921844 */
[----:B------:R-:W-:-:S03]  /*1abe0*/  IMAD.WIDE R170, R247, 0x4, R170 ;  /* 0x00000004f7aa7825 */ /* 0x000fc600078e02aa */
[----:B------:R4:W-:Y:S01]  /*1abf0*/  LDGSTS.E [R249+0x3b800], [R162.64], !P6 ;  /* 0x3b800000a2f97fae */ /* 0x0009e2000f121844 */
[----:B--2---:R-:W-:-:S04]  /*1ac00*/  IMAD.WIDE R194, R247, 0x4, R194 ;  /* 0x00000004f7c27825 */ /* 0x004fc800078e02c2 */
[C---:B------:R-:W-:Y:S01]  /*1ac10*/  IMAD.WIDE R112, R247.reuse, 0x4, R112 ;  /* 0x00000004f7707825 */ /* 0x040fe200078e0270 */
[----:B------:R4:W-:Y:S03]  /*1ac20*/  LDGSTS.E [R249+0x3ba00], [R194.64], !P6 ;  /* 0x3ba00000c2f97fae */ /* 0x0009e6000f121844 */
        /* <DEDUP_REMOVED lines=12> */
[----:B------:R-:W-:Y:S01]  /*1acf0*/  IMAD.WIDE R98, R247, 0x4, R98 ;  /* 0x00000004f7627825 */ /* 0x000fe200078e0262 */
[----:B------:R4:W-:Y:S04]  /*1ad00*/  LDGSTS.E [R249+0x3f800], [R170.64], !P2 ;  /* 0x3f800000aaf97fae */ /* 0x0009e8000d121844 */
[----:B------:R4:W-:Y:S04]  /*1ad10*/  LDGSTS.E [R249+0x3fa00], [R182.64], !P2 ;  /* 0x3fa00000b6f97fae */ /* 0x0009e8000d121844 */
[----:B------:R4:W-:Y:S04]  /*1ad20*/  LDGSTS.E [R249+0x3fc00], [R160.64], !P2 ;  /* 0x3fc00000a0f97fae */ /* 0x0009e8000d121844 */
[----:B------:R4:W-:Y:S04]  /*1ad30*/  LDGSTS.E [R249+0x3fe00], [R98.64], !P2 ;  /* 0x3fe0000062f97fae */ /* 0x0009e8000d121844 */
[----:B------:R-:W0:Y:S04]  /*1ad40*/  LDGDEPBAR ;  /* 0x00000000000079af */ /* 0x000e280000000000 */
[----:B------:R1:W-:Y:S01]  /*1ad50*/  LDGSTS.E [R2+0x60000], [R234.64], P3 ;  /* 0x60000000ea027fae */ /* 0x0003e20009921844 */
[----:B------:R-:W-:-:S04]  /*1ad60*/  IMAD.WIDE R236, R3, 0x4, R236 ;  /* 0x0000000403ec7825 */ /* 0x000fc800078e02ec */
[----:B-1----:R-:W-:-:S05]  /*1ad70*/  IMAD.WIDE R234, R3, 0x4, R250 ;  /* 0x0000000403ea7825 */ /* 0x002fca00078e02fa */
[----:B------:R-:W-:Y:S04]  /*1ad80*/  STL [R1+0x4448], R234 ;  /* 0x004448ea01007387 */ /* 0x000fe80000100800 */
[----:B------:R1:W-:Y:S04]  /*1ad90*/  STL [R1+0x4440], R235 ;  /* 0x004440eb01007387 */ /* 0x0003e80000100800 */
[----:B------:R-:W-:Y:S04]  /*1ada0*/  STL [R1+0x4444], R236 ;  /* 0x004444ec01007387 */ /* 0x000fe80000100800 */
[----:B----4-:R-:W2:Y:S04]  /*1adb0*/  LDL.LU.64 R248, [R1+0x2a8] ;  /* 0x0002a80001f87983 */ /* 0x010ea80000300a00 */
[----:B------:R-:W3:Y:S04]  /*1adc0*/  LDL.LU.64 R250, [R1+0x2b0] ;  /* 0x0002b00001fa7983 */ /* 0x000ee80000300a00 */
[----:B------:R1:W-:Y:S04]  /*1add0*/  LDGSTS.E [R2+0x60800], [R234.64], P3 ;  /* 0x60800000ea027fae */ /* 0x0003e80009921844 */
[----:B------:R4:W-:Y:S04]  /*1ade0*/  LDGSTS.E [R2+0x61000], [R236.64], P3 ;  /* 0x61000000ec027fae */ /* 0x0009e80009921844 */
[----:B------:R4:W-:Y:S01]  /*1adf0*/  STL [R1+0x443c], R237 ;  /* 0x00443ced01007387 */ /* 0x0009e20000100800 */
[----:B-1----:R-:W-:-:S04]  /*1ae00*/  IMAD.WIDE R234, R3, 0x4, R64 ;  /* 0x0000000403ea7825 */ /* 0x002fc800078e0240 */
[C---:B----4-:R-:W-:Y:S01]  /*1ae10*/  IMAD.WIDE R236, R3.reuse, 0x4, R240 ;  /* 0x0000000403ec7825 */ /* 0x050fe200078e02f0 */
[----:B------:R-:W-:Y:S04]  /*1ae20*/  STL [R1+0x4438], R234 ;  /* 0x004438ea01007387 */ /* 0x000fe80000100800 */
[----:B------:R1:W-:Y:S04]  /*1ae30*/  STL [R1+0x4430], R235 ;  /* 0x004430eb01007387 */ /* 0x0003e80000100800 */
[----:B------:R1:W-:Y:S04]  /*1ae40*/  LDGSTS.E [R2+0x61800], [R234.64], P3 ;  /* 0x61800000ea027fae */ /* 0x0003e80009921844 */
[----:B------:R-:W-:Y:S04]  /*1ae50*/  STL [R1+0x4434], R236 ;  /* 0x004434ec01007387 */ /* 0x000fe80000100800 */
[----:B------:R-:W4:Y:S01]  /*1ae60*/  LDL.LU.64 R64, [R1+0x2b8] ;  /* 0x0002b80001407983 */ /* 0x000f220000300a00 */
[----:B-1----:R-:W-:-:S03]  /*1ae70*/  IMAD.WIDE R234, R3, 0x4, R60 ;  /* 0x0000000403ea7825 */ /* 0x002fc600078e023c */
[----:B------:R-:W4:Y:S04]  /*1ae80*/  LDL.LU.64 R240, [R1+0x2c0] ;  /* 0x0002c00001f07983 */ /* 0x000f280000300a00 */
[----:B------:R1:W-:Y:S04]  /*1ae90*/  LDGSTS.E [R2+0x62000], [R236.64], P3 ;  /* 0x62000000ec027fae */ /* 0x0003e80009921844 */
[----:B------:R1:W-:Y:S04]  /*1aea0*/  STL [R1+0x442c], R237 ;  /* 0x00442ced01007387 */ /* 0x0003e80000100800 */
[----:B------:R-:W-:Y:S04]  /*1aeb0*/  STL [R1+0x4428], R234 ;  /* 0x004428ea01007387 */ /* 0x000fe80000100800 */
[----:B------:R1:W-:Y:S02]  /*1aec0*/  LDGSTS.E [R2+0x62800], [R234.64], P3 ;  /* 0x62800000ea027fae */ /* 0x0003e40009921844 */
[----:B-1----:R-:W-:-:S02]  /*1aed0*/  IMAD.WIDE R236, R3, 0x4, R58 ;  /* 0x0000000403ec7825 */ /* 0x002fc400078e023a */
[----:B------:R1:W-:Y:S04]  /*1aee0*/  STL [R1+0x4420], R235 ;  /* 0x004420eb01007387 */ /* 0x0003e80000100800 */
[----:B------:R-:W-:Y:S04]  /*1aef0*/  STL [R1+0x4424], R236 ;  /* 0x004424ec01007387 */ /* 0x000fe80000100800 */
[----:B------:R1:W-:Y:S02]  /*1af00*/  LDGSTS.E [R2+0x63000], [R236.64], P3 ;  /* 0x63000000ec027fae */ /* 0x0003e40009921844 */
[----:B-1----:R-:W-:-:S02]  /*1af10*/  IMAD.WIDE R234, R3, 0x4, R54 ;  /* 0x0000000403ea7825 */ /* 0x002fc400078e0236 */
[----:B------:R1:W-:Y:S04]  /*1af20*/  STL [R1+0x441c], R237 ;  /* 0x00441ced01007387 */ /* 0x0003e80000100800 */
[----:B------:R-:W4:Y:S04]  /*1af30*/  LDL.LU.64 R54, [R1+0x2c8] ;  /* 0x0002c80001367983 */ /* 0x000f280000300a00 */
[----:B------:R2:W-:Y:S01]  /*1af40*/  LDGSTS.E [R2+0x63800], [R234.64], P3 ;  /* 0x63800000ea027fae */ /* 0x0005e20009921844 */
[----:B-1----:R-:W-:-:S03]  /*1af50*/  IMAD.WIDE R236, R3, 0x4, R52 ;  /* 0x0000000403ec7825 */ /* 0x002fc600078e0234 */
[----:B------:R-:W4:Y:S04]  /*1af60*/  LDL.LU.64 R52, [R1+0x2d0] ;  /* 0x0002d00001347983 */ /* 0x000f280000300a00 */
[----:B------:R-:W-:Y:S04]  /*1af70*/  STL [R1+0x4418], R234 ;  /* 0x004418ea01007387 */ /* 0x000fe80000100800 */
[----:B------:R2:W-:Y:S04]  /*1af80*/  STL [R1+0x4410], R235 ;  /* 0x004410eb01007387 */ /* 0x0005e80000100800 */
[----:B------:R-:W-:Y:S04]  /*1af90*/  STL [R1+0x4414], R236 ;  /* 0x004414ec01007387 */ /* 0x000fe80000100800 */
[----:B------:R3:W-:Y:S04]  /*1afa0*/  STL [R1+0x440c], R237 ;  /* 0x00440ced01007387 */ /* 0x0007e80000100800 */
[----:B------:R3:W-:Y:S01]  /*1afb0*/  LDGSTS.E [R2+0x64000], [R236.64], P3 ;  /* 0x64000000ec027fae */ /* 0x0007e20009921844 */
[----:B--2---:R-:W-:-:S05]  /*1afc0*/  IMAD.WIDE R234, R3, 0x4, R248 ;  /* 0x0000000403ea7825 */ /* 0x004fca00078e02f8 */
[----:B------:R-:W-:Y:S04]  /*1afd0*/  STL [R1+0x4408], R234 ;  /* 0x004408ea01007387 */ /* 0x000fe80000100800 */
[----:B------:R-:W2:Y:S01]  /*1afe0*/  LDL.LU.64 R248, [R1+0x2d8] ;  /* 0x0002d80001f87983 */ /* 0x000ea20000300a00 */
[----:B---3--:R-:W-:-:S03]  /*1aff0*/  IMAD.WIDE R236, R3, 0x4, R250 ;  /* 0x0000000403ec7825 */ /* 0x008fc600078e02fa */
[----:B------:R-:W3:Y:S04]  /*1b000*/  LDL.LU.64 R250, [R1+0x2e0] ;  /* 0x0002e00001fa7983 */ /* 0x000ee80000300a00 */
[----:B------:R4:W-:Y:S04]  /*1b010*/  LDGSTS.E [R2+0x64800], [R234.64], P3 ;  /* 0x64800000ea027fae */ /* 0x0009e80009921844 */
[----:B------:R4:W-:Y:S04]  /*1b020*/  STL [R1+0x4400], R235 ;  /* 0x004400eb01007387 */ /* 0x0009e80000100800 */
[----:B------:R-:W-:Y:S04]  /*1b030*/  STL [R1+0x4404], R236 ;  /* 0x004404ec01007387 */ /* 0x000fe80000100800 */
[----:B------:R1:W-:Y:S04]  /*1b040*/  LDGSTS.E [R2+0x65000], [R236.64], P3 ;  /* 0x65000000ec027fae */ /* 0x0003e80009921844 */
[----:B------:R1:W-:Y:S01]  /*1b050*/  STL [R1+0x43fc], R237 ;  /* 0x0043fced01007387 */ /* 0x0003e20000100800 */
[----:B----4-:R-:W-:-:S04]  /*1b060*/  IMAD.WIDE R234, R3, 0x4, R64 ;  /* 0x0000000403ea7825 */ /* 0x010fc800078e0240 */
[C---:B-1----:R-:W-:Y:S01]  /*1b070*/  IMAD.WIDE R236, R3.reuse, 0x4, R240 ;  /* 0x0000000403ec7825 */ /* 0x042fe200078e02f0 */
[----:B------:R-:W-:Y:S04]  /*1b080*/  STL [R1+0x43f8], R234 ;  /* 0x0043f8ea01007387 */ /* 0x000fe80000100800 */
[----:B------:R1:W-:Y:S04]  /*1b090*/  STL [R1+0x43f0], R235 ;  /* 0x0043f0eb01007387 */ /* 0x0003e80000100800 */
[----:B------:R-:W4:Y:S04]  /*1b0a0*/  LDL.LU.64 R68, [R1+0xd18] ;  /* 0x000d180001447983 */ /* 0x000f280000300a00 */
[----:B------:R-:W4:Y:S04]  /*1b0b0*/  LDL.LU.64 R240, [R1+0x458] ;  /* 0x0004580001f07983 */ /* 0x000f280000300a00 */
[----:B------:R-:W4:Y:S04]  /*1b0c0*/  LDL.LU.64 R66, [R1+0x450] ;  /* 0x0004500001427983 */ /* 0x000f280000300a00 */
[----:B------:R1:W-:Y:S04]  /*1b0d0*/  LDGSTS.E [R2+0x65800], [R234.64], P3 ;  /* 0x65800000ea027fae */ /* 0x0003e80009921844 */
[----:B------:R-:W-:Y:S04]  /*1b0e0*/  STL [R1+0x43f4], R236 ;  /* 0x0043f4ec01007387 */ /* 0x000fe80000100800 */
[----:B------:R-:W4:Y:S04]  /*1b0f0*/  LDL.LU.64 R80, [R1+0x448] ;  /* 0x0004480001507983 */ /* 0x000f280000300a00 */
[----:B------:R-:W4:Y:S01]  /*1b100*/  LDL.LU.64 R60, [R1+0x440] ;  /* 0x00044000013c7983 */ /* 0x000f220000300a00 */
[----:B-1----:R-:W-:-:S03]  /*1b110*/  IMAD.WIDE R234, R3, 0x4, R54 ;  /* 0x0000000403ea7825 */ /* 0x002fc600078e0236 */
[----:B------:R1:W-:Y:S04]  /*1b120*/  LDGSTS.E [R2+0x66000], [R236.64], P3 ;  /* 0x66000000ec027fae */ /* 0x0003e80009921844 */
[----:B------:R1:W-:Y:S04]  /*1b130*/  STL [R1+0x43ec], R237 ;  /* 0x0043eced01007387 */ /* 0x0003e80000100800 */
[----:B------:R2:W-:Y:S01]  /*1b140*/  LDGSTS.E [R2+0x66800], [R234.64], P3 ;  /* 0x66800000ea027fae */ /* 0x0005e20009921844 */
[----:B-1----:R-:W-:-:S03]  /*1b150*/  IMAD.WIDE R236, R3, 0x4, R52 ;  /* 0x0000000403ec7825 */ /* 0x002fc600078e0234 */
[----:B------:R-:W4:Y:S04]  /*1b160*/  LDL.LU.64 R52, [R1+0x438] ;  /* 0x0004380001347983 */ /* 0x000f280000300a00 */
[----:B------:R-:W-:Y:S04]  /*1b170*/  STL [R1+0x43e8], R234 ;  /* 0x0043e8ea01007387 */ /* 0x000fe80000100800 */
[----:B------:R-:W4:Y:S04]  /*1b180*/  LDL.LU.64 R54, [R1+0x430] ;  /* 0x0004300001367983 */ /* 0x000f280000300a00 */
[----:B------:R2:W-:Y:S04]  /*1b190*/  STL [R1+0x43e0], R235 ;  /* 0x0043e0eb01007387 */ /* 0x0005e80000100800 */
[----:B------:R-:W4:Y:S04]  /*1b1a0*/  LDL.LU.64 R58, [R1+0x428] ;  /* 0x00042800013a7983 */ /* 0x000f280000300a00 */
[----:B------:R-:W-:Y:S04]  /*1b1b0*/  STL [R1+0x43e4], R236 ;  /* 0x0043e4ec01007387 */ /* 0x000fe80000100800 */
[----:B------:R3:W-:Y:S04]  /*1b1c0*/  STL [R1+0x43dc], R237 ;  /* 0x0043dced01007387 */ /* 0x0007e80000100800 */
[----:B------:R-:W4:Y:S04]  /*1b1d0*/  LDL.LU.64 R64, [R1+0x420] ;  /* 0x0004200001407983 */ /* 0x000f280000300a00 */
[----:B------:R3:W-:Y:S01]  /*1b1e0*/  LDGSTS.E [R2+0x67000], [R236.64], P3 ;  /* 0x67000000ec027fae */ /* 0x0007e20009921844 */
[----:B--2---:R-:W-:-:S03]  /*1b1f0*/  IMAD.WIDE R234, R3, 0x4, R248 ;  /* 0x0000000403ea7825 */ /* 0x004fc600078e02f8 */
[----:B------:R-:W2:Y:S01]  /*1b200*/  LDL.LU.64 R248, [R1+0x418] ;  /* 0x0004180001f87983 */ /* 0x000ea20000300a00 */
[----:B---3--:R-:W-:-:S03]  /*1b210*/  IMAD.WIDE R236, R3, 0x4, R250 ;  /* 0x0000000403ec7825 */ /* 0x008fc600078e02fa */
[----:B------:R-:W-:Y:S04]  /*1b220*/  STL [R1+0x43d8], R234 ;  /* 0x0043d8ea01007387 */ /* 0x000fe80000100800 */
[----:B------:R4:W-:Y:S04]  /*1b230*/  STL [R1+0x43d0], R235 ;  /* 0x0043d0eb01007387 */ /* 0x0009e80000100800 */
[----:B------:R-:W3:Y:S04]  /*1b240*/  LDL.LU.64 R250, [R1+0x410] ;  /* 0x0004100001fa7983 */ /* 0x000ee80000300a00 */
[----:B------:R-:W-:Y:S04]  /*1b250*/  STL [R1+0x43d4], R236 ;  /* 0x0043d4ec01007387 */ /* 0x000fe80000100800 */
[----:B------:R4:W-:Y:S04]  /*1b260*/  LDGSTS.E [R2+0x67800], [R234.64], P3 ;  /* 0x67800000ea027fae */ /* 0x0009e80009921844 */
[----:B------:R-:W3:Y:S04]  /*1b270*/  LDL.LU.64 R72, [R1+0x408] ;  /* 0x0004080001487983 */ /* 0x000ee80000300a00 */
[----:B------:R1:W-:Y:S04]  /*1b280*/  STL [R1+0x43cc], R237 ;  /* 0x0043cced01007387 */ /* 0x0003e80000100800 */
[----:B------:R1:W-:Y:S01]  /*1b290*/  LDGSTS.E [R2+0x68000], [R236.64], P3 ;  /* 0x68000000ec027fae */ /* 0x0003e20009921844 */
[----:B----4-:R-:W-:-:S03]  /*1b2a0*/  IMAD.WIDE R234, R3, 0x4, R68 ;  /* 0x0000000403ea7825 */ /* 0x010fc600078e0244 */
[----:B------:R-:W4:Y:S01]  /*1b2b0*/  LDL.LU.64 R68, [R1+0x400] ;  /* 0x0004000001447983 */ /* 0x000f220000300a00 */
[----:B------:R-:W-:-:S04]  /*1b2c0*/  IMAD.WIDE R240, R3, 0x4, R240 ;  /* 0x0000000403f07825 */ /* 0x000fc800078e02f0 */
[C---:B-1----:R-:W-:Y:S01]  /*1b2d0*/  IMAD.WIDE R236, R3.reuse, 0x4, R66 ;  /* 0x0000000403ec7825 */ /* 0x042fe200078e0242 */
[----:B------:R1:W-:Y:S04]  /*1b2e0*/  LDGSTS.E [R2+0x68800], [R240.64], P3 ;  /* 0x68800000f0027fae */ /* 0x0003e80009921844 */
[----:B------:R-:W4:Y:S04]  /*1b2f0*/  LDL.LU.64 R66, [R1+0x3f8] ;  /* 0x0003f80001427983 */ /* 0x000f280000300a00 */
[----:B------:R-:W4:Y:S01]  /*1b300*/  LDL.LU.64 R86, [R1+0x3f0] ;  /* 0x0003f00001567983 */ /* 0x000f220000300a00 */
[----:B------:R-:W-:-:S03]  /*1b310*/  IMAD.WIDE R214, R3, 0x4, R80 ;  /* 0x0000000403d67825 */ /* 0x000fc600078e0250 */
[----:B------:R1:W-:Y:S01]  /*1b320*/  LDGSTS.E [R2+0x69000], [R236.64], P3 ;  /* 0x69000000ec027fae */ /* 0x0003e20009921844 */
[----:B------:R-:W-:-:S03]  /*1b330*/  IMAD.WIDE R212, R3, 0x4, R60 ;  /* 0x0000000403d47825 */ /* 0x000fc600078e023c */
[----:B------:R1:W-:Y:S04]  /*1b340*/  LDGSTS.E [R2+0x69800], [R214.64], P3 ;  /* 0x69800000d6027fae */ /* 0x0003e80009921844 */
[----:B------:R-:W4:Y:S04]  /*1b350*/  LDL.LU.64 R60, [R1+0x3e8] ;  /* 0x0003e800013c7983 */ /* 0x000f280000300a00 */
[----:B------:R-:W-:Y:S04]  /*1b360*/  STL.64 [R1+0x3a30], R240 ;  /* 0x003a30f001007387 */ /* 0x000fe80000100a00 */
[----:B------:R1:W-:Y:S01]  /*1b370*/  LDGSTS.E [R2+0x6a000], [R212.64], P3 ;  /* 0x6a000000d4027fae */ /* 0x0003e20009921844 */
[----:B------:R-:W-:-:S03]  /*1b380*/  IMAD.WIDE R210, R3, 0x4, R52 ;  /* 0x0000000403d27825 */ /* 0x000fc600078e0234 */
[----:B------:R-:W4:Y:S04]  /*1b390*/  LDL.LU.64 R52, [R1+0x3e0] ;  /* 0x0003e00001347983 */ /* 0x000f280000300a00 */
[----:B------:R-:W-:Y:S01]  /*1b3a0*/  STL.64 [R1+0x3a28], R236 ;  /* 0x003a28ec01007387 */ /* 0x000fe20000100a00 */
[----:B------:R-:W-:-:S03]  /*1b3b0*/  IMAD.WIDE R208, R3, 0x4, R54 ;  /* 0x0000000403d07825 */ /* 0x000fc600078e0236 */
[----:B------:R-:W4:Y:S04]  /*1b3c0*/  LDL.LU.64 R54, [R1+0x3d8] ;  /* 0x0003d80001367983 */ /* 0x000f280000300a00 */
[----:B------:R-:W-:Y:S01]  /*1b3d0*/  STL.64 [R1+0x3a20], R214 ;  /* 0x003a20d601007387 */ /* 0x000fe20000100a00 */
[----:B------:R-:W-:-:S03]  /*1b3e0*/  IMAD.WIDE R206, R3, 0x4, R58 ;  /* 0x0000000403ce7825 */ /* 0x000fc600078e023a */
[----:B------:R-:W4:Y:S04]  /*1b3f0*/  LDL.LU.64 R58, [R1+0x3d0] ;  /* 0x0003d000013a7983 */ /* 0x000f280000300a00 */
[----:B------:R-:W-:Y:S04]  /*1b400*/  STL.64 [R1+0x3a18], R212 ;  /* 0x003a18d401007387 */ /* 0x000fe80000100a00 */
[----:B------:R1:W-:Y:S01]  /*1b410*/  LDGSTS.E [R2+0x6a800], [R210.64], P3 ;  /* 0x6a800000d2027fae */ /* 0x0003e20009921844 */
[----:B------:R-:W-:-:S03]  /*1b420*/  IMAD.WIDE R204, R3, 0x4, R64 ;  /* 0x0000000403cc7825 */ /* 0x000fc600078e0240 */
[----:B------:R-:W4:Y:S04]  /*1b430*/  LDL.LU.64 R64, [R1+0x3c8] ;  /* 0x0003c80001407983 */ /* 0x000f280000300a00 */
[----:B------:R-:W-:Y:S04]  /*1b440*/  STL.64 [R1+0x3a10], R210 ;  /* 0x003a10d201007387 */ /* 0x000fe80000100a00 */
[----:B------:R-:W4:Y:S04]  /*1b450*/  LDL.LU.64 R80, [R1+0x3c0] ;  /* 0x0003c00001507983 */ /* 0x000f280000300a00 */
[----:B------:R1:W-:Y:S04]  /*1b460*/  LDGSTS.E [R2+0x6b000], [R208.64], P3 ;  /* 0x6b000000d0027fae */ /* 0x0003e80009921844 */
[----:B------:R1:W-:Y:S04]  /*1b470*/  LDGSTS.E [R2+0x6b800], [R206.64], P3 ;  /* 0x6b800000ce027fae */ /* 0x0003e80009921844 */
[----:B------:R1:W-:Y:S01]  /*1b480*/  LDGSTS.E [R2+0x6c000], [R204.64], P3 ;  /* 0x6c000000cc027fae */ /* 0x0003e20009921844 */
[----:B--2---:R-:W-:-:S03]  /*1b490*/  IMAD.WIDE R202, R3, 0x4, R248 ;  /* 0x0000000403ca7825 */ /* 0x004fc600078e02f8 */
[----:B------:R-:W2:Y:S04]  /*1b4a0*/  LDL.LU.64 R248, [R1+0x3b8] ;  /* 0x0003b80001f87983 */ /* 0x000ea80000300a00 */
[----:B------:R-:W-:Y:S04]  /*1b4b0*/  STL.64 [R1+0x3a08], R208 ;  /* 0x003a08d001007387 */ /* 0x000fe80000100a00 */
[----:B------:R1:W-:Y:S01]  /*1b4c0*/  LDGSTS.E [R2+0x6c800], [R202.64], P3 ;  /* 0x6c800000ca027fae */ /* 0x0003e20009921844 */
[----:B---3--:R-:W-:-:S03]  /*1b4d0*/  IMAD.WIDE R200, R3, 0x4, R250 ;  /* 0x0000000403c87825 */ /* 0x008fc600078e02fa */
[----:B------:R-:W3:Y:S04]  /*1b4e0*/  LDL.LU.64 R250, [R1+0x3b0] ;  /* 0x0003b00001fa7983 */ /* 0x000ee80000300a00 */
[----:B------:R-:W-:Y:S04]  /*1b4f0*/  STL.64 [R1+0x3a00], R206 ;  /* 0x003a00ce01007387 */ /* 0x000fe80000100a00 */
[----:B------:R1:W-:Y:S01]  /*1b500*/  LDGSTS.E [R2+0x6d000], [R200.64], P3 ;  /* 0x6d000000c8027fae */ /* 0x0003e20009921844 */
[----:B------:R-:W-:-:S03]  /*1b510*/  IMAD.WIDE R198, R3, 0x4, R72 ;  /* 0x0000000403c67825 */ /* 0x000fc600078e0248 */
[----:B------:R-:W3:Y:S04]  /*1b520*/  LDL.LU.64 R72, [R1+0x3a8] ;  /* 0x0003a80001487983 */ /* 0x000ee80000300a00 */
[----:B------:R-:W-:Y:S04]  /*1b530*/  STL.64 [R1+0x39f8], R204 ;  /* 0x0039f8cc01007387 */ /* 0x000fe80000100a00 */
[----:B------:R1:W-:Y:S01]  /*1b540*/  LDGSTS.E [R2+0x6d800], [R198.64], P3 ;  /* 0x6d800000c6027fae */ /* 0x0003e20009921844 */
[----:B----4-:R-:W-:-:S03]  /*1b550*/  IMAD.WIDE R196, R3, 0x4, R68 ;  /* 0x0000000403c47825 */ /* 0x010fc600078e0244 */
[----:B------:R-:W4:Y:S04]  /*1b560*/  LDL.LU.64 R68, [R1+0x3a0] ;  /* 0x0003a00001447983 */ /* 0x000f280000300a00 */
[----:B------:R-:W-:Y:S04]  /*1b570*/  STL.64 [R1+0x39f0], R202 ;  /* 0x0039f0ca01007387 */ /* 0x000fe80000100a00 */
[----:B------:R1:W-:Y:S01]  /*1b580*/  LDGSTS.E [R2+0x6e000], [R196.64], P3 ;  /* 0x6e000000c4027fae */ /* 0x0003e20009921844 */
[----:B------:R-:W-:-:S03]  /*1b590*/  IMAD.WIDE R192, R3, 0x4, R66 ;  /* 0x0000000403c07825 */ /* 0x000fc600078e0242 */
[----:B------:R-:W4:Y:S01]  /*1b5a0*/  LDL.LU.64 R66, [R1+0x398] ;  /* 0x0003980001427983 */ /* 0x000f220000300a00 */
[----:B------:R-:W-:-:S03]  /*1b5b0*/  IMAD.WIDE R188, R3, 0x4, R86 ;  /* 0x0000000403bc7825 */ /* 0x000fc600078e0256 */
[----:B------:R-:W-:Y:S04]  /*1b5c0*/  STL.64 [R1+0x39e8], R200 ;  /* 0x0039e8c801007387 */ /* 0x000fe80000100a00 */
[----:B------:R-:W-:Y:S04]  /*1b5d0*/  STL.64 [R1+0x39e0], R198 ;  /* 0x0039e0c601007387 */ /* 0x000fe80000100a00 */
[----:B------:R1:W-:Y:S01]  /*1b5e0*/  LDGSTS.E [R2+0x6e800], [R192.64], P3 ;  /* 0x6e800000c0027fae */ /* 0x0003e20009921844 */
[----:B------:R-:W-:-:S03]  /*1b5f0*/  IMAD.WIDE R184, R3, 0x4, R60 ;  /* 0x0000000403b87825 */ /* 0x000fc600078e023c */
[----:B------:R-:W4:Y:S04]  /*1b600*/  LDL.LU.64 R60, [R1+0x390] ;  /* 0x00039000013c7983 */ /* 0x000f280000300a00 */
[----:B------:R-:W-:Y:S04]  /*1b610*/  STL.64 [R1+0x39d8], R196 ;  /* 0x0039d8c401007387 */ /* 0x000fe80000100a00 */
[----:B------:R1:W-:Y:S04]  /*1b620*/  LDGSTS.E [R2+0x6f000], [R188.64], P3 ;  /* 0x6f000000bc027fae */ /* 0x0003e80009921844 */
[----:B------:R1:W-:Y:S01]  /*1b630*/  LDGSTS.E [R2+0x6f800], [R184.64], P3 ;  /* 0x6f800000b8027fae */ /* 0x0003e20009921844 */
[----:B------:R-:W-:-:S03]  /*1b640*/  IMAD.WIDE R180, R3, 0x4, R52 ;  /* 0x0000000403b47825 */ /* 0x000fc600078e0234 */
[----:B------:R-:W4:Y:S04]  /*1b650*/  LDL.LU.64 R52, [R1+0x388] ;  /* 0x0003880001347983 */ /* 0x000f280000300a00 */
[----:B------:R-:W-:Y:S01]  /*1b660*/  STL.64 [R1+0x39d0], R192 ;  /* 0x0039d0c001007387 */ /* 0x000fe20000100a00 */
[----:B------:R-:W-:-:S03]  /*1b670*/  IMAD.WIDE R54, R3, 0x4, R54 ;  /* 0x0000000403367825 */ /* 0x000fc600078e0236 */
[----:B------:R-:W-:Y:S04]  /*1b680*/  STL.64 [R1+0x39c8], R188 ;  /* 0x0039c8bc01007387 */ /* 0x000fe80000100a00 */
[----:B------:R1:W-:Y:S01]  /*1b690*/  LDGSTS.E [R2+0x70000], [R180.64], P3 ;  /* 0x70000000b4027fae */ /* 0x0003e20009921844 */
[----:B------:R-:W-:-:S03]  /*1b6a0*/  IMAD.WIDE R176, R3, 0x4, R58 ;  /* 0x0000000403b07825 */ /* 0x000fc600078e023a */
[----:B------:R-:W4:Y:S04]  /*1b6b0*/  LDL.LU.64 R58, [R1+0x380] ;  /* 0x00038000013a7983 */ /* 0x000f280000300a00 */
[----:B------:R-:W-:Y:S04]  /*1b6c0*/  STL.64 [R1+0x39c0], R184 ;  /* 0x0039c0b801007387 */ /* 0x000fe80000100a00 */
[----:B------:R1:W-:Y:S01]  /*1b6d0*/  LDGSTS.E [R2+0x70800], [R54.64], P3 ;  /* 0x7080000036027fae */ /* 0x0003e20009921844 */
[----:B------:R-:W-:-:S03]  /*1b6e0*/  IMAD.WIDE R172, R3, 0x4, R64 ;  /* 0x0000000403ac7825 */ /* 0x000fc600078e0240 */
[----:B------:R-:W4:Y:S04]  /*1b6f0*/  LDL.LU.64 R64, [R1+0x378] ;  /* 0x0003780001407983 */ /* 0x000f280000300a00 */
[----:B------:R-:W-:Y:S04]  /*1b700*/  STL.64 [R1+0x39b8], R180 ;  /* 0x0039b8b401007387 */ /* 0x000fe80000100a00 */
[----:B------:R1:W-:Y:S01]  /*1b710*/  STL.64 [R1+0x39b0], R54 ;  /* 0x0039b03601007387 */ /* 0x0003e20000100a00 */
[----:B------:R-:W-:-:S03]  /*1b720*/  IMAD.WIDE R164, R3, 0x4, R80 ;  /* 0x0000000403a47825 */ /* 0x000fc600078e0250 */
        /* <DEDUP_REMOVED lines=10> */
[----:B------:R-:W-:Y:S04]  /*1b7d0*/  STL.64 [R1+0x3998], R164 ;  /* 0x003998a401007387 */ /* 0x000fe80000100a00 */
[----:B------:R-:W3:Y:S01]  /*1b7e0*/  LDL.LU.64 R94, [R1+0x360] ;  /* 0x00036000015e7983 */ /* 0x000ee20000300a00 */
[----:B------:R-:W-:-:S03]  /*1b7f0*/  IMAD.WIDE R140, R3, 0x4, R72 ;  /* 0x00000004038c7825 */ /* 0x000fc600078e0248 */
[----:B------:R-:W3:Y:S04]  /*1b800*/  LDL.LU.64 R84, [R1+0x358] ;  /* 0x0003580001547983 */ /* 0x000ee80000300a00 */
[----:B------:R-:W-:Y:S04]  /*1b810*/  STL.64 [R1+0x3990], R156 ;  /* 0x0039909c01007387 */ /* 0x000fe80000100a00 */
[----:B------:R-:W3:Y:S04]  /*1b820*/  LDL.LU.64 R82, [R1+0x350] ;  /* 0x0003500001527983 */ /* 0x000ee80000300a00 */
[----:B------:R-:W3:Y:S04]  /*1b830*/  LDL.LU.64 R86, [R1+0x348] ;  /* 0x0003480001567983 */ /* 0x000ee80000300a00 */
[----:B------:R-:W-:Y:S01]  /*1b840*/  STL.64 [R1+0x3988], R148 ;  /* 0x0039889401007387 */ /* 0x000fe20000100a00 */
[----:B----4-:R-:W-:-:S03]  /*1b850*/  IMAD.WIDE R132, R3, 0x4, R68 ;  /* 0x0000000403847825 */ /* 0x010fc600078e0244 */
[----:B------:R-:W4:Y:S04]  /*1b860*/  LDL.LU.64 R78, [R1+0x340] ;  /* 0x00034000014e7983 */ /* 0x000f280000300a00 */
[----:B------:R-:W4:Y:S04]  /*1b870*/  LDL.LU.64 R74, [R1+0x338] ;  /* 0x00033800014a7983 */ /* 0x000f280000300a00 */
[----:B------:R-:W-:Y:S01]  /*1b880*/  STL.64 [R1+0x3980], R140 ;  /* 0x0039808c01007387 */ /* 0x000fe20000100a00 */
[----:B------:R-:W-:-:S03]  /*1b890*/  IMAD.WIDE R124, R3, 0x4, R66 ;  /* 0x00000004037c7825 */ /* 0x000fc600078e0242 */
[----:B------:R-:W4:Y:S04]  /*1b8a0*/  LDL.LU.64 R80, [R1+0x330] ;  /* 0x0003300001507983 */ /* 0x000f280000300a00 */
[----:B------:R-:W4:Y:S04]  /*1b8b0*/  LDL.LU.64 R70, [R1+0x328] ;  /* 0x0003280001467983 */ /* 0x000f280000300a00 */
[----:B------:R-:W-:Y:S04]  /*1b8c0*/  STL.64 [R1+0x3978], R132 ;  /* 0x0039788401007387 */ /* 0x000fe80000100a00 */
[----:B------:R-:W4:Y:S01]  /*1b8d0*/  LDL.LU.64 R72, [R1+0x320] ;  /* 0x0003200001487983 */ /* 0x000f220000300a00 */
[----:B------:R-:W-:-:S03]  /*1b8e0*/  IMAD.WIDE R116, R3, 0x4, R60 ;  /* 0x0000000403747825 */ /* 0x000fc600078e023c */
[----:B------:R-:W4:Y:S04]  /*1b8f0*/  LDL.LU.64 R68, [R1+0x318] ;  /* 0x0003180001447983 */ /* 0x000f280000300a00 */
[----:B------:R-:W-:Y:S04]  /*1b900*/  STL.64 [R1+0x3970], R124 ;  /* 0x0039707c01007387 */ /* 0x000fe80000100a00 */
[----:B------:R-:W4:Y:S04]  /*1b910*/  LDL.LU.64 R66, [R1+0x310] ;  /* 0x0003100001427983 */ /* 0x000f280000300a00 */
[----:B------:R-:W4:Y:S01]  /*1b920*/  LDL.LU.64 R60, [R1+0x308] ;  /* 0x00030800013c7983 */ /* 0x000f220000300a00 */
[----:B------:R-:W-:-:S03]  /*1b930*/  IMAD.WIDE R52, R3, 0x4, R52 ;  /* 0x0000000403347825 */ /* 0x000fc600078e0234 */
[----:B------:R-:W-:Y:S04]  /*1b940*/  STL.64 [R1+0x3968], R116 ;  /* 0x0039687401007387 */ /* 0x000fe80000100a00 */
[----:B------:R1:W-:Y:S04]  /*1b950*/  LDGSTS.E [R2+0x73000], [R148.64], P3 ;  /* 0x7300000094027fae */ /* 0x0003e80009921844 */
[----:B------:R1:W-:Y:S04]  /*1b960*/  LDGSTS.E [R2+0x73800], [R140.64], P3 ;  /* 0x738000008c027fae */ /* 0x0003e80009921844 */
[----:B------:R1:W-:Y:S01]  /*1b970*/  LDGSTS.E [R2+0x74000], [R132.64], P3 ;  /* 0x7400000084027fae */ /* 0x0003e20009921844 */
[----:B------:R-:W-:-:S03]  /*1b980*/  IMAD.WIDE R110, R3, 0x4, R58 ;  /* 0x00000004036e7825 */ /* 0x000fc600078e023a */
[----:B------:R-:W4:Y:S04]  /*1b990*/  LDL.LU.64 R58, [R1+0x300] ;  /* 0x00030000013a7983 */ /* 0x000f280000300a00 */
[----:B------:R1:W-:Y:S04]  /*1b9a0*/  LDGSTS.E [R2+0x74800], [R124.64], P3 ;  /* 0x748000007c027fae */ /* 0x0003e80009921844 */
[----:B------:R1:W-:Y:S01]  /*1b9b0*/  LDGSTS.E [R2+0x75000], [R116.64], P3 ;  /* 0x7500000074027fae */ /* 0x0003e20009921844 */
[----:B------:R-:W-:-:S03]  /*1b9c0*/  IMAD.WIDE R102, R3, 0x4, R64 ;  /* 0x0000000403667825 */ /* 0x000fc600078e0240 */
[----:B------:R-:W4:Y:S04]  /*1b9d0*/  LDL.LU.64 R64, [R1+0x2f8] ;  /* 0x0002f80001407983 */ /* 0x000f280000300a00 */
[----:B------:R1:W-:Y:S04]  /*1b9e0*/  STL.64 [R1+0x3960], R52 ;  /* 0x0039603401007387 */ /* 0x0003e80000100a00 */
[----:B------:R1:W-:Y:S04]  /*1b9f0*/  LDGSTS.E [R2+0x75800], [R52.64], P3 ;  /* 0x7580000034027fae */ /* 0x0003e80009921844 */
[----:B------:R1:W-:Y:S04]  /*1ba00*/  LDGSTS.E [R2+0x76000], [R110.64], P3 ;  /* 0x760000006e027fae */ /* 0x0003e80009921844 */
[----:B------:R1:W-:Y:S01]  /*1ba10*/  LDGSTS.E [R2+0x76800], [R102.64], P3 ;  /* 0x7680000066027fae */ /* 0x0003e20009921844 */
[----:B--2---:R-:W-:-:S03]  /*1ba20*/  IMAD.WIDE R100, R3, 0x4, R248 ;  /* 0x0000000403647825 */ /* 0x004fc600078e02f8 */
[----:B------:R-:W2:Y:S04]  /*1ba30*/  LDL.LU.64 R248, [R1+0x2f0] ;  /* 0x0002f00001f87983 */ /* 0x000ea80000300a00 */
[----:B------:R1:W-:Y:S01]  /*1ba40*/  LDGSTS.E [R2+0x77000], [R100.64], P3 ;  /* 0x7700000064027fae */ /* 0x0003e20009921844 */
[----:B---3--:R-:W-:-:S03]  /*1ba50*/  IMAD.WIDE R96, R3, 0x4, R250 ;  /* 0x0000000403607825 */ /* 0x008fc600078e02fa */
[----:B------:R-:W3:Y:S04]  /*1ba60*/  LDL.LU.64 R250, [R1+0x2e8] ;  /* 0x0002e80001fa7983 */ /* 0x000ee80000300a00 */
        /* <DEDUP_REMOVED lines=11> */
[----:B----4-:R-:W-:-:S03]  /*1bb20*/  IMAD.WIDE R84, R3, 0x4, R78 ;  /* 0x0000000403547825 */ /* 0x010fc600078e024e */
[----:B------:R-:W-:Y:S01]  /*1bb30*/  STL.64 [R1+0x3920], R86 ;  /* 0x0039205601007387 */ /* 0x000fe20000100a00 */
[----:B------:R-:W-:-:S03]  /*1bb40*/  IMAD.WIDE R82, R3, 0x4, R74 ;  /* 0x0000000403527825 */ /* 0x000fc600078e024a */
[----:B------:R-:W-:Y:S01]  /*1bb50*/  STL.64 [R1+0x3918], R84 ;  /* 0x0039185401007387 */ /* 0x000fe20000100a00 */
[----:B------:R-:W-:-:S03]  /*1bb60*/  IMAD.WIDE R80, R3, 0x4, R80 ;  /* 0x0000000403507825 */ /* 0x000fc600078e0250 */
[----:B------:R-:W-:Y:S01]  /*1bb70*/  STL.64 [R1+0x3910], R82 ;  /* 0x0039105201007387 */ /* 0x000fe20000100a00 */
[----:B------:R-:W-:-:S03]  /*1bb80*/  IMAD.WIDE R78, R3, 0x4, R70 ;  /* 0x00000004034e7825 */ /* 0x000fc600078e0246 */
[----:B------:R-:W-:Y:S04]  /*1bb90*/  STL.64 [R1+0x3908], R80 ;  /* 0x0039085001007387 */ /* 0x000fe80000100a00 */
[----:B------:R4:W-:Y:S01]  /*1bba0*/  LDGSTS.E [R2+0x77800], [R96.64], P3 ;  /* 0x7780000060027fae */ /* 0x0009e20009921844 */
[----:B------:R-:W-:-:S03]  /*1bbb0*/  IMAD.WIDE R74, R3, 0x4, R72 ;  /* 0x00000004034a7825 */ /* 0x000fc600078e0248 */
[----:B------:R-:W-:Y:S01]  /*1bbc0*/  STL.64 [R1+0x3900], R78 ;  /* 0x0039004e01007387 */ /* 0x000fe20000100a00 */
[----:B------:R-:W-:-:S03]  /*1bbd0*/  IMAD.WIDE R72, R3, 0x4, R68 ;  /* 0x0000000403487825 */ /* 0x000fc600078e0244 */
[----:B------:R-:W-:Y:S01]  /*1bbe0*/  STL.64 [R1+0x38f8], R74 ;  /* 0x0038f84a01007387 */ /* 0x000fe20000100a00 */
[----:B------:R-:W-:-:S03]  /*1bbf0*/  IMAD.WIDE R66, R3, 0x4, R66 ;  /* 0x0000000403427825 */ /* 0x000fc600078e0242 */
[----:B------:R-:W-:Y:S01]  /*1bc00*/  STL.64 [R1+0x38f0], R72 ;  /* 0x0038f04801007387 */ /* 0x000fe20000100a00 */
[----:B------:R-:W-:-:S03]  /*1bc10*/  IMAD.WIDE R60, R3, 0x4, R60 ;  /* 0x00000004033c7825 */ /* 0x000fc600078e023c */
[----:B------:R1:W-:Y:S04]  /*1bc20*/  STL.64 [R1+0x38e8], R66 ;  /* 0x0038e84201007387 */ /* 0x0003e80000100a00 */
[----:B------:R1:W-:Y:S04]  /*1bc30*/  STL.64 [R1+0x38e0], R60 ;  /* 0x0038e03c01007387 */ /* 0x0003e80000100a00 */
[----:B------:R1:W-:Y:S04]  /*1bc40*/  LDGSTS.E [R2+0x78000], [R94.64], P3 ;  /* 0x780000005e027fae */ /* 0x0003e80009921844 */
[----:B------:R1:W-:Y:S04]  /*1bc50*/  LDGSTS.E [R2+0x78800], [R92.64], P3 ;  /* 0x788000005c027fae */ /* 0x0003e80009921844 */
[----:B------:R1:W-:Y:S01]  /*1bc60*/  LDGSTS.E [R2+0x79000], [R88.64], P3 ;  /* 0x7900000058027fae */ /* 0x0003e20009921844 */
[----:B------:R-:W-:-:S03]  /*1bc70*/  IMAD.WIDE R70, R3, 0x4, R58 ;  /* 0x0000000403467825 */ /* 0x000fc600078e023a */
[----:B------:R1:W-:Y:S04]  /*1bc80*/  LDGSTS.E [R2+0x79800], [R86.64], P3 ;  /* 0x7980000056027fae */ /* 0x0003e80009921844 */
[----:B------:R-:W-:Y:S04]  /*1bc90*/  STL.64 [R1+0x38d8], R70 ;  /* 0x0038d84601007387 */ /* 0x000fe80000100a00 */
[----:B------:R1:W-:Y:S01]  /*1bca0*/  LDGSTS.E [R2+0x7a000], [R84.64], P3 ;  /* 0x7a00000054027fae */ /* 0x0003e20009921844 */
[----:B------:R-:W-:-:S03]  /*1bcb0*/  IMAD.WIDE R68, R3, 0x4, R64 ;  /* 0x0000000403447825 */ /* 0x000fc600078e0240 */
[----:B------:R1:W-:Y:S04]  /*1bcc0*/  LDGSTS.E [R2+0x7a800], [R82.64], P3 ;  /* 0x7a80000052027fae */ /* 0x0003e80009921844 */
[----:B------:R-:W-:Y:S04]  /*1bcd0*/  STL.64 [R1+0x38d0], R68 ;  /* 0x0038d04401007387 */ /* 0x000fe80000100a00 */
[----:B------:R1:W-:Y:S04]  /*1bce0*/  LDGSTS.E [R2+0x7b000], [R80.64], P3 ;  /* 0x7b00000050027fae */ /* 0x0003e80009921844 */
[----:B------:R1:W-:Y:S04]  /*1bcf0*/  LDGSTS.E [R2+0x7b800], [R78.64], P3 ;  /* 0x7b8000004e027fae */ /* 0x0003e80009921844 */
[----:B------:R1:W-:Y:S04]  /*1bd00*/  LDGSTS.E [R2+0x7c000], [R74.64], P3 ;  /* 0x7c0000004a027fae */ /* 0x0003e80009921844 */
[----:B------:R1:W-:Y:S04]  /*1bd10*/  LDGSTS.E [R2+0x7c800], [R72.64], P3 ;  /* 0x7c80000048027fae */ /* 0x0003e80009921844 */
[----:B------:R1:W-:Y:S04]  /*1bd20*/  LDGSTS.E [R2+0x7d000], [R66.64], P3 ;  /* 0x7d00000042027fae */ /* 0x0003e80009921844 */
[----:B------:R1:W-:Y:S04]  /*1bd30*/  LDGSTS.E [R2+0x7d800], [R60.64], P3 ;  /* 0x7d8000003c027fae */ /* 0x0003e80009921844 */
[----:B------:R1:W-:Y:S04]  /*1bd40*/  LDGSTS.E [R2+0x7e000], [R70.64], P3 ;  /* 0x7e00000046027fae */ /* 0x0003e80009921844 */
[----:B------:R1:W-:Y:S01]  /*1bd50*/  LDGSTS.E [R2+0x7e800], [R68.64], P3 ;  /* 0x7e80000044027fae */ /* 0x0003e20009921844 */
[----:B--2---:R-:W-:-:S05]  /*1bd60*/  IMAD.WIDE R64, R3, 0x4, R248 ;  /* 0x0000000403407825 */ /* 0x004fca00078e02f8 */
[----:B------:R-:W-:Y:S04]  /*1bd70*/  STL.64 [R1+0x38c8], R64 ;  /* 0x0038c84001007387 */ /* 0x000fe80000100a00 */
[----:B------:R2:W-:Y:S01]  /*1bd80*/  LDGSTS.E [R2+0x7f000], [R64.64], P3 ;  /* 0x7f00000040027fae */ /* 0x0005e20009921844 */
[----:B---3--:R-:W-:-:S05]  /*1bd90*/  IMAD.WIDE R58, R3, 0x4, R250 ;  /* 0x00000004033a7825 */ /* 0x008fca00078e02fa */
[----:B------:R3:W-:Y:S04]  /*1bda0*/  STL.64 [R1+0x38c0], R58 ;  /* 0x0038c03a01007387 */ /* 0x0007e80000100a00 */
[----:B-1----:R-:W4:Y:S04]  /*1bdb0*/  LDL R55, [R1+0x4468] ;  /* 0x0044680001377983 */ /* 0x002f280000100800 */
[----:B------:R-:W4:Y:S04]  /*1bdc0*/  LDL.LU.64 R52, [R1+0xdb0] ;  /* 0x000db00001347983 */ /* 0x000f280000300a00 */
[----:B------:R-:W4:Y:S04]  /*1bdd0*/  LDL.LU.64 R240, [R1+0xda0] ;  /* 0x000da00001f07983 */ /* 0x000f280000300a00 */
[----:B------:R-:W4:Y:S04]  /*1bde0*/  LDL.LU.64 R248, [R1+0xd90] ;  /* 0x000d900001f87983 */ /* 0x000f280000300a00 */
[----:B------:R-:W4:Y:S04]  /*1bdf0*/  LDL.LU.64 R250, [R1+0xd80] ;  /* 0x000d800001fa7983 */ /* 0x000f280000300a00 */
[----:B------:R-:W4:Y:S04]  /*1be00*/  LDL.LU.64 R66, [R1+0xd70] ;  /* 0x000d700001427983 */ /* 0x000f280000300a00 */
[----:B------:R-:W4:Y:S04]  /*1be10*/  LDL.LU.64 R60, [R1+0xd60] ;  /* 0x000d6000013c7983 */ /* 0x000f280000300a00 */
[----:B------:R3:W-:Y:S04]  /*1be20*/  LDGSTS.E [R2+0x7f800], [R58.64], P3 ;  /* 0x7f8000003a027fae */ /* 0x0007e80009921844 */
[----:B------:R-:W-:Y:S04]  /*1be30*/  STL [R1+0x43c8], R234 ;  /* 0x0043c8ea01007387 */ /* 0x000fe80000100800 */
[----:B---3--:R-:W3:Y:S04]  /*1be40*/  LDL.LU.64 R58, [R1+0xd50] ;  /* 0x000d5000013a7983 */ /* 0x008ee80000300a00 */
[----:B--2---:R-:W2:Y:S04]  /*1be50*/  LDL.LU.64 R64, [R1+0xd38] ;  /* 0x000d380001407983 */ /* 0x004ea80000300a00 */
[----:B------:R1:W-:Y:S04]  /*1be60*/  STL [R1+0x43c4], R235 ;  /* 0x0043c4eb01007387 */ /* 0x0003e80000100800 */
[----:B----4-:R1:W-:Y:S01]  /*1be70*/  LDGSTS.E [R55+0x60200], [R234.64], P3 ;  /* 0x60200000ea377fae */ /* 0x0103e20009921844 */
[----:B------:R-:W-:-:S04]  /*1be80*/  IMAD.WIDE R236, R3, 0x4, R240 ;  /* 0x0000000403ec7825 */ /* 0x000fc800078e02f0 */
[----:B-1----:R-:W-:-:S05]  /*1be90*/  IMAD.WIDE R234, R3, 0x4, R52 ;  /* 0x0000000403ea7825 */ /* 0x002fca00078e0234 */
[----:B------:R-:W-:Y:S04]  /*1bea0*/  STL [R1+0x43c0], R234 ;  /* 0x0043c0ea01007387 */ /* 0x000fe80000100800 */
[----:B------:R1:W-:Y:S04]  /*1beb0*/  STL [R1+0x43b8], R235 ;  /* 0x0043b8eb01007387 */ /* 0x0003e80000100800 */
[----:B------:R-:W-:Y:S04]  /*1bec0*/  STL [R1+0x43bc], R236 ;  /* 0x0043bcec01007387 */ /* 0x000fe80000100800 */
[----:B------:R-:W4:Y:S04]  /*1bed0*/  LDL.LU.64 R52, [R1+0xd28] ;  /* 0x000d280001347983 */ /* 0x000f280000300a00 */
[----:B------:R1:W-:Y:S04]  /*1bee0*/  LDGSTS.E [R55+0x60a00], [R234.64], P3 ;  /* 0x60a00000ea377fae */ /* 0x0003e80009921844 */
[----:B------:R-:W4:Y:S04]  /*1bef0*/  LDL.LU.64 R240, [R1+0xd08] ;  /* 0x000d080001f07983 */ /* 0x000f280000300a00 */
[----:B------:R2:W-:Y:S01]  /*1bf00*/  LDGSTS.E [R55+0x61200], [R236.64], P3 ;  /* 0x61200000ec377fae */ /* 0x0005e20009921844 */
[----:B-1----:R-:W-:-:S03]  /*1bf10*/  IMAD.WIDE R234, R3, 0x4, R248 ;  /* 0x0000000403ea7825 */ /* 0x002fc600078e02f8 */
[----:B------:R2:W-:Y:S04]  /*1bf20*/  STL [R1+0x43b4], R237 ;  /* 0x0043b4ed01007387 */ /* 0x0005e80000100800 */
[----:B------:R-:W-:Y:S04]  /*1bf30*/  STL [R1+0x43b0], R234 ;  /* 0x0043b0ea01007387 */ /* 0x000fe80000100800 */
[----:B------:R1:W-:Y:S01]  /*1bf40*/  LDGSTS.E [R55+0x61a00], [R234.64], P3 ;  /* 0x61a00000ea377fae */ /* 0x0003e20009921844 */
[----:B--2---:R-:W-:-:S03]  /*1bf50*/  IMAD.WIDE R236, R3, 0x4, R250 ;  /* 0x0000000403ec7825 */ /* 0x004fc600078e02fa */
[----:B------:R1:W-:Y:S04]  /*1bf60*/  STL [R1+0x43a8], R235 ;  /* 0x0043a8eb01007387 */ /* 0x0003e80000100800 */
[----:B------:R-:W-:Y:S04]  /*1bf70*/  STL [R1+0x43ac], R236 ;  /* 0x0043acec01007387 */ /* 0x000fe80000100800 */
[----:B------:R-:W2:Y:S01]  /*1bf80*/  LDL.LU.64 R248, [R1+0xcf0] ;  /* 0x000cf00001f87983 */ /* 0x000ea20000300a00 */
[----:B-1----:R-:W-:-:S03]  /*1bf90*/  IMAD.WIDE R234, R3, 0x4, R66 ;  /* 0x0000000403ea7825 */ /* 0x002fc600078e0242 */
[----:B------:R-:W2:Y:S04]  /*1bfa0*/  LDL.LU.64 R250, [R1+0xcd0] ;  /* 0x000cd00001fa7983 */ /* 0x000ea80000300a00 */
[----:B------:R1:W-:Y:S04]  /*1bfb0*/  LDGSTS.E [R55+0x62200], [R236.64], P3 ;  /* 0x62200000ec377fae */ /* 0x0003e80009921844 */
[----:B------:R1:W-:Y:S04]  /*1bfc0*/  STL [R1+0x43a4], R237 ;  /* 0x0043a4ed01007387 */ /* 0x0003e80000100800 */
[----:B------:R-:W-:Y:S04]  /*1bfd0*/  STL [R1+0x43a0], R234 ;  /* 0x0043a0ea01007387 */ /* 0x000fe80000100800 */
[----:B------:R3:W-:Y:S01]  /*1bfe0*/  LDGSTS.E [R55+0x62a00], [R234.64], P3 ;  /* 0x62a00000ea377fae */ /* 0x0007e20009921844 */
[----:B-1----:R-:W-:-:S03]  /*1bff0*/  IMAD.WIDE R236, R3, 0x4, R60 ;  /* 0x0000000403ec7825 */ /* 0x002fc600078e023c */
[----:B------:R3:W-:Y:S04]  /*1c000*/  STL [R1+0x4398], R235 ;  /* 0x004398eb01007387 */ /* 0x0007e80000100800 */
[----:B------:R-:W-:Y:S04]  /*1c010*/  STL [R1+0x439c], R236 ;  /* 0x00439cec01007387 */ /* 0x000fe80000100800 */
[----:B------:R1:W-:Y:S01]  /*1c020*/  STL [R1+0x4394], R237 ;  /* 0x004394ed01007387 */ /* 0x0003e20000100800 */
[----:B---3--:R-:W-:-:S03]  /*1c030*/  IMAD.WIDE R234, R3, 0x4, R58 ;  /* 0x0000000403ea7825 */ /* 0x008fc600078e023a */
[----:B------:R-:W3:Y:S04]  /*1c040*/  LDL.LU.64 R66, [R1+0xc78] ;  /* 0x000c780001427983 */ /* 0x000ee80000300a00 */
[----:B------:R1:W-:Y:S04]  /*1c050*/  LDGSTS.E [R55+0x63200], [R236.64], P3 ;  /* 0x63200000ec377fae */ /* 0x0003e80009921844 */
[----:B------:R-:W3:Y:S04]  /*1c060*/  LDL.LU.64 R58, [R1+0xc40] ;  /* 0x000c4000013a7983 */ /* 0x000ee80000300a00 */
[----:B------:R-:W-:Y:S01]  /*1c070*/  STL [R1+0x4390], R234 ;  /* 0x004390ea01007387 */ /* 0x000fe20000100800 */
[----:B-1----:R-:W-:-:S03]  /*1c080*/  IMAD.WIDE R236, R3, 0x4, R64 ;  /* 0x0000000403ec7825 */ /* 0x002fc600078e0240 */
[----:B------:R4:W-:Y:S04]  /*1c090*/  LDGSTS.E [R55+0x63a00], [R234.64], P3 ;  /* 0x63a00000ea377fae */ /* 0x0009e80009921844 */
[----:B------:R4:W-:Y:S04]  /*1c0a0*/  STL [R1+0x4388], R235 ;  /* 0x004388eb01007387 */ /* 0x0009e80000100800 */
[----:B------:R-:W-:Y:S04]  /*1c0b0*/  STL [R1+0x438c], R236 ;  /* 0x00438cec01007387 */ /* 0x000fe80000100800 */
[----:B------:R1:W-:Y:S04]  /*1c0c0*/  STL [R1+0x4384], R237 ;  /* 0x004384ed01007387 */ /* 0x0003e80000100800 */
[----:B------:R1:W-:Y:S01]  /*1c0d0*/  LDGSTS.E [R55+0x64200], [R236.64], P3 ;  /* 0x64200000ec377fae */ /* 0x0003e20009921844 */
[----:B----4-:R-:W-:-:S05]  /*1c0e0*/  IMAD.WIDE R234, R3, 0x4, R52 ;  /* 0x0000000403ea7825 */ /* 0x010fca00078e0234 */
[----:B------:R-:W-:Y:S04]  /*1c0f0*/  STL [R1+0x4380], R234 ;  /* 0x004380ea01007387 */ /* 0x000fe80000100800 */
[----:B------:R-:W4:Y:S04]  /*1c100*/  LDL.LU.64 R64, [R1+0xc18] ;  /* 0x000c180001407983 */ /* 0x000f280000300a00 */
[----:B------:R2:W-:Y:S04]  /*1c110*/  STL [R1+0x4378], R235 ;  /* 0x004378eb01007387 */ /* 0x0005e80000100800 */
[----:B------:R-:W4:Y:S01]  /*1c120*/  LDL.LU.64 R52, [R1+0xbe8] ;  /* 0x000be80001347983 */ /* 0x000f220000300a00 */
[----:B-1----:R-:W-:-:S03]  /*1c130*/  IMAD.WIDE R236, R3, 0x4, R240 ;  /* 0x0000000403ec7825 */ /* 0x002fc600078e02f0 */
[----:B------:R2:W-:Y:S04]  /*1c140*/  LDGSTS.E [R55+0x64a00], [R234.64], P3 ;  /* 0x64a00000ea377fae */ /* 0x0005e80009921844 */
[----:B------:R-:W-:Y:S04]  /*1c150*/  STL [R1+0x437c], R236 ;  /* 0x00437cec01007387 */ /* 0x000fe80000100800 */
[----:B------:R1:W-:Y:S04]  /*1c160*/  LDGSTS.E [R55+0x65200], [R236.64], P3 ;  /* 0x65200000ec377fae */ /* 0x0003e80009921844 */
[----:B------:R1:W-:Y:S01]  /*1c170*/  STL [R1+0x4374], R237 ;  /* 0x004374ed01007387 */ /* 0x0003e20000100800 */
[----:B--2---:R-:W-:-:S05]  /*1c180*/  IMAD.WIDE R234, R3, 0x4, R248 ;  /* 0x0000000403ea7825 */ /* 0x004fca00078e02f8 */
[----:B------:R-:W-:Y:S01]  /*1c190*/  STL [R1+0x4370], R234 ;  /* 0x004370ea01007387 */ /* 0x000fe20000100800 */
[----:B-1----:R-:W-:-:S03]  /*1c1a0*/  IMAD.WIDE R236, R3, 0x4, R250 ;  /* 0x0000000403ec7825 */ /* 0x002fc600078e02fa */
[----:B------:R3:W-:Y:S04]  /*1c1b0*/  STL [R1+0x4368], R235 ;  /* 0x004368eb01007387 */ /* 0x0007e80000100800 */
[----:B------:R-:W2:Y:S04]  /*1c1c0*/  LDL.LU.64 R80, [R1+0xde0] ;  /* 0x000de00001507983 */ /* 0x000ea80000300a00 */
[----:B------:R-:W2:Y:S04]  /*1c1d0*/  LDL.LU.64 R72, [R1+0xdd0] ;  /* 0x000dd00001487983 */ /* 0x000ea80000300a00 */
[----:B------:R-:W-:Y:S04]  /*1c1e0*/  STL [R1+0x436c], R236 ;  /* 0x00436cec01007387 */ /* 0x000fe80000100800 */
[----:B------:R-:W2:Y:S04]  /*1c1f0*/  LDL.LU.64 R250, [R1+0xbd0] ;  /* 0x000bd00001fa7983 */ /* 0x000ea80000300a00 */
[----:B------:R-:W2:Y:S04]  /*1c200*/  LDL.LU.64 R248, [R1+0x580] ;  /* 0x0005800001f87983 */ /* 0x000ea80000300a00 */
[----:B------:R3:W-:Y:S04]  /*1c210*/  LDGSTS.E [R55+0x65a00], [R234.64], P3 ;  /* 0x65a00000ea377fae */ /* 0x0007e80009921844 */
[----:B------:R1:W-:Y:S04]  /*1c220*/  STL [R1+0x4364], R237 ;  /* 0x004364ed01007387 */ /* 0x0003e80000100800 */
[----:B------:R-:W2:Y:S01]  /*1c230*/  LDL.LU.64 R240, [R1+0x578] ;  /* 0x0005780001f07983 */ /* 0x000ea20000300a00 */
[----:B---3--:R-:W-:-:S03]  /*1c240*/  IMAD.WIDE R234, R3, 0x4, R66 ;  /* 0x0000000403ea7825 */ /* 0x008fc600078e0242 */
[----:B------:R1:W-:Y:S04]  /*1c250*/  LDGSTS.E [R55+0x66200], [R236.64], P3 ;  /* 0x66200000ec377fae */ /* 0x0003e80009921844 */
[----:B------:R-:W3:Y:S04]  /*1c260*/  LDL.LU.64 R60, [R1+0x570] ;  /* 0x00057000013c7983 */ /* 0x000ee80000300a00 */
[----:B------:R4:W-:Y:S01]  /*1c270*/  LDGSTS.E [R55+0x66a00], [R234.64], P3 ;  /* 0x66a00000ea377fae */ /* 0x0009e20009921844 */
[----:B-1----:R-:W-:-:S03]  /*1c280*/  IMAD.WIDE R236, R3, 0x4, R58 ;  /* 0x0000000403ec7825 */ /* 0x002fc600078e023a */
[----:B------:R-:W3:Y:S04]  /*1c290*/  LDL.LU.64 R58, [R1+0x568] ;  /* 0x00056800013a7983 */ /* 0x000ee80000300a00 */
[----:B------:R-:W-:Y:S04]  /*1c2a0*/  STL [R1+0x4360], R234 ;  /* 0x004360ea01007387 */ /* 0x000fe80000100800 */
[----:B------:R4:W-:Y:S04]  /*1c2b0*/  STL [R1+0x4358], R235 ;  /* 0x004358eb01007387 */ /* 0x0009e80000100800 */
[----:B------:R-:W3:Y:S04]  /*1c2c0*/  LDL.LU.64 R70, [R1+0x560] ;  /* 0x0005600001467983 */ /* 0x000ee80000300a00 */
[----:B------:R-:W-:Y:S04]  /*1c2d0*/  STL [R1+0x435c], R236 ;  /* 0x00435cec01007387 */ /* 0x000fe80000100800 */
[----:B------:R-:W3:Y:S04]  /*1c2e0*/  LDL.LU.64 R68, [R1+0x558] ;  /* 0x0005580001447983 */ /* 0x000ee80000300a00 */
[----:B------:R1:W-:Y:S04]  /*1c2f0*/  STL [R1+0x4354], R237 ;  /* 0x004354ed01007387 */ /* 0x0003e80000100800 */
[----:B------:R1:W-:Y:S04]  /*1c300*/  LDGSTS.E [R55+0x67200], [R236.64], P3 ;  /* 0x67200000ec377fae */ /* 0x0003e80009921844 */
[----:B------:R-:W3:Y:S01]  /*1c310*/  LDL.LU.64 R66, [R1+0x550] ;  /* 0x0005500001427983 */ /* 0x000ee20000300a00 */
[----:B----4-:R-:W-:-:S05]  /*1c320*/  IMAD.WIDE R234, R3, 0x4, R64 ;  /* 0x0000000403ea7825 */ /* 0x010fca00078e0240 */
[----:B------:R2:W-:Y:S01]  /*1c330*/  LDGSTS.E [R55+0x67a00], [R234.64], P3 ;  /* 0x67a00000ea377fae */ /* 0x0005e20009921844 */
[----:B-1----:R-:W-:-:S03]  /*1c340*/  IMAD.WIDE R236, R3, 0x4, R52 ;  /* 0x0000000403ec7825 */ /* 0x002fc600078e0234 */
[----:B------:R-:W4:Y:S04]  /*1c350*/  LDL.LU.64 R52, [R1+0x548] ;  /* 0x0005480001347983 */ /* 0x000f280000300a00 */
[----:B------:R-:W-:Y:S04]  /*1c360*/  STL [R1+0x4350], R234 ;  /* 0x004350ea01007387 */ /* 0x000fe80000100800 */
        /* <DEDUP_REMOVED lines=8> */
[----:B-1----:R-:W-:-:S03]  /*1c3f0*/  IMAD.WIDE R236, R3, 0x4, R72 ;  /* 0x0000000403ec7825 */ /* 0x002fc600078e0248 */
[----:B------:R-:W2:Y:S01]  /*1c400*/  LDL.LU.64 R72, [R1+0x528] ;  /* 0x0005280001487983 */ /* 0x000ea20000300a00 */
[----:B------:R-:W-:-:S03]  /*1c410*/  IMAD.WIDE R250, R3, 0x4, R250 ;  /* 0x0000000403fa7825 */ /* 0x000fc600078e02fa */
[----:B------:R-:W2:Y:S01]  /*1c420*/  LDL.LU.64 R102, [R1+0x520] ;  /* 0x0005200001667983 */ /* 0x000ea20000300a00 */
[----:B------:R-:W-:-:S03]  /*1c430*/  IMAD.WIDE R248, R3, 0x4, R248 ;  /* 0x0000000403f87825 */ /* 0x000fc600078e02f8 */
[----:B------:R1:W-:Y:S04]  /*1c440*/  LDGSTS.E [R55+0x68a00], [R250.64], P3 ;  /* 0x68a00000fa377fae */ /* 0x0003e80009921844 */
[----:B------:R1:W-:Y:S01]  /*1c450*/  LDGSTS.E [R55+0x69200], [R248.64], P3 ;  /* 0x69200000f8377fae */ /* 0x0003e20009921844 */
[----:B------:R-:W-:-:S05]  /*1c460*/  IMAD.WIDE R240, R3, 0x4, R240 ;  /* 0x0000000403f07825 */ /* 0x000fca00078e02f0 */
[----:B------:R1:W-:Y:S01]  /*1c470*/  LDGSTS.E [R55+0x69a00], [R240.64], P3 ;  /* 0x69a00000f0377fae */ /* 0x0003e20009921844 */
[----:B---3--:R-:W-:-:S03]  /*1c480*/  IMAD.WIDE R214, R3, 0x4, R60 ;  /* 0x0000000403d67825 */ /* 0x008fc600078e023c */
[----:B------:R-:W3:Y:S04]  /*1c490*/  LDL.LU.64 R60, [R1+0x518] ;  /* 0x00051800013c7983 */ /* 0x000ee80000300a00 */
[----:B------:R-:W-:Y:S01]  /*1c4a0*/  STL.64 [R1+0x38b8], R250 ;  /* 0x0038b8fa01007387 */ /* 0x000fe20000100a00 */
[----:B------:R-:W-:-:S03]  /*1c4b0*/  IMAD.WIDE R212, R3, 0x4, R58 ;  /* 0x0000000403d47825 */ /* 0x000fc600078e023a */
[----:B------:R1:W-:Y:S04]  /*1c4c0*/  LDGSTS.E [R55+0x6a200], [R214.64], P3 ;  /* 0x6a200000d6377fae */ /* 0x0003e80009921844 */
[----:B------:R-:W3:Y:S04]  /*1c4d0*/  LDL.LU.64 R58, [R1+0x510] ;  /* 0x00051000013a7983 */ /* 0x000ee80000300a00 */
[----:B------:R-:W-:Y:S04]  /*1c4e0*/  STL.64 [R1+0x38b0], R248 ;  /* 0x0038b0f801007387 */ /* 0x000fe80000100a00 */
[----:B------:R-:W3:Y:S01]  /*1c4f0*/  LDL.LU.64 R94, [R1+0x508] ;  /* 0x00050800015e7983 */ /* 0x000ee20000300a00 */
[----:B------:R-:W-:-:S03]  /*1c500*/  IMAD.WIDE R210, R3, 0x4, R70 ;  /* 0x0000000403d27825 */ /* 0x000fc600078e0246 */
[----:B------:R-:W-:Y:S01]  /*1c510*/  STL.64 [R1+0x38a8], R240 ;  /* 0x0038a8f001007387 */ /* 0x000fe20000100a00 */
[----:B------:R-:W-:-:S03]  /*1c520*/  IMAD.WIDE R208, R3, 0x4, R68 ;  /* 0x0000000403d07825 */ /* 0x000fc600078e0244 */
[----:B------:R1:W-:Y:S04]  /*1c530*/  LDGSTS.E [R55+0x6aa00], [R212.64], P3 ;  /* 0x6aa00000d4377fae */ /* 0x0003e80009921844 */
[----:B------:R-:W3:Y:S04]  /*1c540*/  LDL.LU.64 R68, [R1+0x500] ;  /* 0x0005000001447983 */ /* 0x000ee80000300a00 */
[----:B------:R-:W-:Y:S01]  /*1c550*/  STL.64 [R1+0x38a0], R214 ;  /* 0x0038a0d601007387 */ /* 0x000fe20000100a00 */
[----:B------:R-:W-:-:S03]  /*1c560*/  IMAD.WIDE R206, R3, 0x4, R66 ;  /* 0x0000000403ce7825 */ /* 0x000fc600078e0242 */
[----:B------:R1:W-:Y:S04]  /*1c570*/  LDGSTS.E [R55+0x6b200], [R210.64], P3 ;  /* 0x6b200000d2377fae */ /* 0x0003e80009921844 */
[----:B------:R-:W3:Y:S04]  /*1c580*/  LDL.LU.64 R66, [R1+0x4f8] ;  /* 0x0004f80001427983 */ /* 0x000ee80000300a00 */
[----:B------:R-:W-:Y:S04]  /*1c590*/  STL.64 [R1+0x3898], R212 ;  /* 0x003898d401007387 */ /* 0x000fe80000100a00 */
[----:B------:R-:W3:Y:S04]  /*1c5a0*/  LDL.LU.64 R70, [R1+0x4f0] ;  /* 0x0004f00001467983 */ /* 0x000ee80000300a00 */
[----:B------:R1:W-:Y:S04]  /*1c5b0*/  LDGSTS.E [R55+0x6ba00], [R208.64], P3 ;  /* 0x6ba00000d0377fae */ /* 0x0003e80009921844 */
[----:B------:R1:W-:Y:S01]  /*1c5c0*/  LDGSTS.E [R55+0x6c200], [R206.64], P3 ;  /* 0x6c200000ce377fae */ /* 0x0003e20009921844 */
[----:B----4-:R-:W-:-:S03]  /*1c5d0*/  IMAD.WIDE R204, R3, 0x4, R52 ;  /* 0x0000000403cc7825 */ /* 0x010fc600078e0234 */
[----:B------:R-:W4:Y:S04]  /*1c5e0*/  LDL.LU.64 R52, [R1+0x4e8] ;  /* 0x0004e80001347983 */ /* 0x000f280000300a00 */
        /* <DEDUP_REMOVED lines=8> */
[----:B------:R-:W-:Y:S01]  /*1c670*/  STL.64 [R1+0x3880], R206 ;  /* 0x003880ce01007387 */ /* 0x000fe20000100a00 */
[----:B--2---:R-:W-:-:S03]  /*1c680*/  IMAD.WIDE R198, R3, 0x4, R80 ;  /* 0x0000000403c67825 */ /* 0x004fc600078e0250 */
[----:B------:R2:W-:Y:S04]  /*1c690*/  LDGSTS.E [R55+0x6da00], [R200.64], P3 ;  /* 0x6da00000c8377fae */ /* 0x0005e80009921844 */
[----:B------:R-:W2:Y:S04]  /*1c6a0*/  LDL.LU.64 R80, [R1+0x4d0] ;  /* 0x0004d00001507983 */ /* 0x000ea80000300a00 */
[----:B------:R-:W-:Y:S01]  /*1c6b0*/  STL.64 [R1+0x3878], R204 ;  /* 0x003878cc01007387 */ /* 0x000fe20000100a00 */
[----:B------:R-:W-:-:S03]  /*1c6c0*/  IMAD.WIDE R196, R3, 0x4, R72 ;  /* 0x0000000403c47825 */ /* 0x000fc600078e0248 */
[----:B------:R-:W2:Y:S04]  /*1c6d0*/  LDL.LU.64 R72, [R1+0x4c8] ;  /* 0x0004c80001487983 */ /* 0x000ea80000300a00 */
[----:B------:R-:W-:Y:S01]  /*1c6e0*/  STL.64 [R1+0x3870], R202 ;  /* 0x003870ca01007387 */ /* 0x000fe20000100a00 */
[----:B------:R-:W-:-:S03]  /*1c6f0*/  IMAD.WIDE R192, R3, 0x4, R102 ;  /* 0x0000000403c07825 */ /* 0x000fc600078e0266 */
[----:B------:R-:W-:Y:S04]  /*1c700*/  STL.64 [R1+0x3868], R200 ;  /* 0x003868c801007387 */ /* 0x000fe80000100a00 */
[----:B------:R1:W-:Y:S04]  /*1c710*/  LDGSTS.E [R55+0x6e200], [R198.64], P3 ;  /* 0x6e200000c6377fae */ /* 0x0003e80009921844 */
[----:B------:R1:W-:Y:S04]  /*1c720*/  LDGSTS.E [R55+0x6ea00], [R196.64], P3 ;  /* 0x6ea00000c4377fae */ /* 0x0003e80009921844 */
[----:B------:R1:W-:Y:S01]  /*1c730*/  LDGSTS.E [R55+0x6f200], [R192.64], P3 ;  /* 0x6f200000c0377fae */ /* 0x0003e20009921844 */
[----:B---3--:R-:W-:-:S03]  /*1c740*/  IMAD.WIDE R188, R3, 0x4, R60 ;  /* 0x0000000403bc7825 */ /* 0x008fc600078e023c */
[----:B------:R-:W3:Y:S04]  /*1c750*/  LDL.LU.64 R60, [R1+0x4c0] ;  /* 0x0004c000013c7983 */ /* 0x000ee80000300a00 */
[----:B------:R-:W-:Y:S04]  /*1c760*/  STL.64 [R1+0x3860], R198 ;  /* 0x003860c601007387 */ /* 0x000fe80000100a00 */
[----:B------:R1:W-:Y:S01]  /*1c770*/  LDGSTS.E [R55+0x6fa00], [R188.64], P3 ;  /* 0x6fa00000bc377fae */ /* 0x0003e20009921844 */
[----:B------:R-:W-:-:S03]  /*1c780*/  IMAD.WIDE R184, R3, 0x4, R58 ;  /* 0x0000000403b87825 */ /* 0x000fc600078e023a */
[----:B------:R-:W3:Y:S04]  /*1c790*/  LDL.LU.64 R58, [R1+0x4b8] ;  /* 0x0004b800013a7983 */ /* 0x000ee80000300a00 */
[----:B------:R-:W-:Y:S01]  /*1c7a0*/  STL.64 [R1+0x3858], R196 ;  /* 0x003858c401007387 */ /* 0x000fe20000100a00 */
[----:B------:R-:W-:-:S03]  /*1c7b0*/  IMAD.WIDE R180, R3, 0x4, R94 ;  /* 0x0000000403b47825 */ /* 0x000fc600078e025e */
[----:B------:R-:W-:Y:S04]  /*1c7c0*/  STL.64 [R1+0x3850], R192 ;  /* 0x003850c001007387 */ /* 0x000fe80000100a00 */
[----:B------:R1:W-:Y:S04]  /*1c7d0*/  LDGSTS.E [R55+0x70200], [R184.64], P3 ;  /* 0x70200000b8377fae */ /* 0x0003e80009921844 */
[----:B------:R1:W-:Y:S01]  /*1c7e0*/  LDGSTS.E [R55+0x70a00], [R180.64], P3 ;  /* 0x70a00000b4377fae */ /* 0x0003e20009921844 */
[----:B------:R-:W-:-:S03]  /*1c7f0*/  IMAD.WIDE R176, R3, 0x4, R68 ;  /* 0x0000000403b07825 */ /* 0x000fc600078e0244 */
[----:B------:R-:W3:Y:S04]  /*1c800*/  LDL.LU.64 R68, [R1+0x4b0] ;  /* 0x0004b00001447983 */ /* 0x000ee80000300a00 */
[----:B------:R-:W-:Y:S04]  /*1c810*/  STL.64 [R1+0x3848], R188 ;  /* 0x003848bc01007387 */ /* 0x000fe80000100a00 */
[----:B------:R1:W-:Y:S01]  /*1c820*/  LDGSTS.E [R55+0x71200], [R176.64], P3 ;  /* 0x71200000b0377fae */ /* 0x0003e20009921844 */
[----:B------:R-:W-:-:S03]  /*1c830*/  IMAD.WIDE R172, R3, 0x4, R66 ;  /* 0x0000000403ac7825 */ /* 0x000fc600078e0242 */
[----:B------:R-:W3:Y:S04]  /*1c840*/  LDL.LU.64 R66, [R1+0x4a8] ;  /* 0x0004a80001427983 */ /* 0x000ee80000300a00 */
[----:B------:R-:W-:Y:S04]  /*1c850*/  STL.64 [R1+0x3840], R184 ;  /* 0x003840b801007387 */ /* 0x000fe80000100a00 */
[----:B------:R-:W-:Y:S01]  /*1c860*/  STL.64 [R1+0x3838], R180 ;  /* 0x003838b401007387 */ /* 0x000fe20000100a00 */
[----:B------:R-:W-:-:S03]  /*1c870*/  IMAD.WIDE R164, R3, 0x4, R70 ;  /* 0x0000000403a47825 */ /* 0x000fc600078e0246 */
        /* <DEDUP_REMOVED lines=9> */
[----:B------:R-:W-:Y:S04]  /*1c910*/  STL.64 [R1+0x3820], R164 ;  /* 0x003820a401007387 */ /* 0x000fe80000100a00 */
[----:B------:R-:W4:Y:S01]  /*1c920*/  LDL.LU.64 R94, [R1+0x490] ;  /* 0x00049000015e7983 */ /* 0x000f220000300a00 */
[----:B------:R-:W-:-:S03]  /*1c930*/  IMAD.WIDE R140, R3, 0x4, R86 ;  /* 0x00000004038c7825 */ /* 0x000fc600078e0256 */
[----:B------:R-:W4:Y:S04]  /*1c940*/  LDL.LU.64 R92, [R1+0x488] ;  /* 0x00048800015c7983 */ /* 0x000f280000300a00 */
[----:B------:R-:W-:Y:S04]  /*1c950*/  STL.64 [R1+0x3818], R156 ;  /* 0x0038189c01007387 */ /* 0x000fe80000100a00 */
[----:B------:R-:W4:Y:S01]  /*1c960*/  LDL.LU.64 R88, [R1+0x480] ;  /* 0x0004800001587983 */ /* 0x000f220000300a00 */
[----:B--2---:R-:W-:-:S03]  /*1c970*/  IMAD.WIDE R132, R3, 0x4, R80 ;  /* 0x0000000403847825 */ /* 0x004fc600078e0250 */
[----:B------:R-:W2:Y:S04]  /*1c980*/  LDL.LU.64 R86, [R1+0x710] ;  /* 0x0007100001567983 */ /* 0x000ea80000300a00 */
[----:B------:R-:W-:Y:S01]  /*1c990*/  STL.64 [R1+0x3810], R148 ;  /* 0x0038109401007387 */ /* 0x000fe20000100a00 */
[----:B------:R-:W-:-:S03]  /*1c9a0*/  IMAD.WIDE R124, R3, 0x4, R72 ;  /* 0x00000004037c7825 */ /* 0x000fc600078e0248 */
[----:B------:R-:W2:Y:S04]  /*1c9b0*/  LDL.LU.64 R84, [R1+0x720] ;  /* 0x0007200001547983 */ /* 0x000ea80000300a00 */
[----:B------:R1:W-:Y:S04]  /*1c9c0*/  LDGSTS.E [R55+0x73200], [R148.64], P3 ;  /* 0x7320000094377fae */ /* 0x0003e80009921844 */
        /* <DEDUP_REMOVED lines=9> */
[----:B------:R-:W3:Y:S04]  /*1ca60*/  LDL.LU.64 R82, [R1+0x758] ;  /* 0x0007580001527983 */ /* 0x000ee80000300a00 */
[----:B------:R-:W-:Y:S04]  /*1ca70*/  STL.64 [R1+0x3800], R132 ;  /* 0x0038008401007387 */ /* 0x000fe80000100a00 */
[----:B------:R-:W3:Y:S04]  /*1ca80*/  LDL.LU.64 R80, [R1+0x768] ;  /* 0x0007680001507983 */ /* 0x000ee80000300a00 */
[----:B------:R-:W3:Y:S04]  /*1ca90*/  LDL.LU.64 R78, [R1+0x778] ;  /* 0x00077800014e7983 */ /* 0x000ee80000300a00 */
[----:B------:R-:W-:Y:S01]  /*1caa0*/  STL.64 [R1+0x37f8], R124 ;  /* 0x0037f87c01007387 */ /* 0x000fe20000100a00 */
[----:B------:R-:W-:-:S03]  /*1cab0*/  IMAD.WIDE R102, R3, 0x4, R68 ;  /* 0x0000000403667825 */ /* 0x000fc600078e0244 */
[----:B------:R-:W3:Y:S04]  /*1cac0*/  LDL.LU.64 R74, [R1+0x788] ;  /* 0x00078800014a7983 */ /* 0x000ee80000300a00 */
[----:B------:R-:W3:Y:S04]  /*1cad0*/  LDL.LU.64 R72, [R1+0x798] ;  /* 0x0007980001487983 */ /* 0x000ee80000300a00 */
[----:B------:R-:W-:Y:S01]  /*1cae0*/  STL.64 [R1+0x37f0], R116 ;  /* 0x0037f07401007387 */ /* 0x000fe20000100a00 */
[----:B------:R-:W-:-:S03]  /*1caf0*/  IMAD.WIDE R100, R3, 0x4, R66 ;  /* 0x0000000403647825 */ /* 0x000fc600078e0242 */
[----:B------:R-:W3:Y:S04]  /*1cb00*/  LDL.LU.64 R70, [R1+0x7b0] ;  /* 0x0007b00001467983 */ /* 0x000ee80000300a00 */
[----:B------:R-:W3:Y:S04]  /*1cb10*/  LDL.LU.64 R68, [R1+0x7c0] ;  /* 0x0007c00001447983 */ /* 0x000ee80000300a00 */
[----:B------:R-:W-:Y:S04]  /*1cb20*/  STL.64 [R1+0x37e8], R110 ;  /* 0x0037e86e01007387 */ /* 0x000fe80000100a00 */
[----:B------:R-:W3:Y:S04]  /*1cb30*/  LDL.LU.64 R66, [R1+0x7d0] ;  /* 0x0007d00001427983 */ /* 0x000ee80000300a00 */
[----:B------:R1:W-:Y:S04]  /*1cb40*/  LDGSTS.E [R55+0x75a00], [R110.64], P3 ;  /* 0x75a000006e377fae */ /* 0x0003e80009921844 */
[----:B------:R1:W-:Y:S04]  /*1cb50*/  LDGSTS.E [R55+0x76200], [R102.64], P3 ;  /* 0x7620000066377fae */ /* 0x0003e80009921844 */
[----:B------:R1:W-:Y:S01]  /*1cb60*/  LDGSTS.E [R55+0x76a00], [R100.64], P3 ;  /* 0x76a0000064377fae */ /* 0x0003e20009921844 */
[----:B----4-:R-:W-:-:S03]  /*1cb70*/  IMAD.WIDE R96, R3, 0x4, R64 ;  /* 0x0000000403607825 */ /* 0x010fc600078e0240 */
[----:B------:R-:W4:Y:S01]  /*1cb80*/  LDL.LU.64 R64, [R1+0x7e0] ;  /* 0x0007e00001407983 */ /* 0x000f220000300a00 */
[----:B------:R-:W-:-:S03]  /*1cb90*/  IMAD.WIDE R52, R3, 0x4, R52 ;  /* 0x0000000403347825 */ /* 0x000fc600078e0234 */
[----:B------:R-:W-:Y:S04]  /*1cba0*/  STL.64 [R1+0x37e0], R102 ;  /* 0x0037e06601007387 */ /* 0x000fe80000100a00 */
[----:B------:R-:W-:Y:S01]  /*1cbb0*/  STL.64 [R1+0x37d8], R100 ;  /* 0x0037d86401007387 */ /* 0x000fe20000100a00 */
[----:B------:R-:W-:-:S03]  /*1cbc0*/  IMAD.WIDE R94, R3, 0x4, R94 ;  /* 0x00000004035e7825 */ /* 0x000fc600078e025e */
[----:B------:R1:W-:Y:S01]  /*1cbd0*/  STL.64 [R1+0x37d0], R52 ;  /* 0x0037d03401007387 */ /* 0x0003e20000100a00 */
[----:B------:R-:W-:-:S03]  /*1cbe0*/  IMAD.WIDE R92, R3, 0x4, R92 ;  /* 0x00000004035c7825 */ /* 0x000fc600078e025c */
[----:B------:R-:W-:Y:S01]  /*1cbf0*/  STL.64 [R1+0x37c8], R96 ;  /* 0x0037c86001007387 */ /* 0x000fe20000100a00 */
[----:B------:R-:W-:-:S03]  /*1cc00*/  IMAD.WIDE R88, R3, 0x4, R88 ;  /* 0x0000000403587825 */ /* 0x000fc600078e0258 */
[----:B------:R-:W-:Y:S01]  /*1cc10*/  STL.64 [R1+0x37c0], R94 ;  /* 0x0037c05e01007387 */ /* 0x000fe20000100a00 */
[----:B--2---:R-:W-:-:S03]  /*1cc20*/  IMAD.WIDE R86, R3, 0x4, R86 ;  /* 0x0000000403567825 */ /* 0x004fc600078e0256 */
[----:B------:R-:W-:Y:S04]  /*1cc30*/  STL.64 [R1+0x37b8], R92 ;  /* 0x0037b85c01007387 */ /* 0x000fe80000100a00 */
[----:B------:R-:W-:Y:S01]  /*1cc40*/  STL.64 [R1+0x37b0], R88 ;  /* 0x0037b05801007387 */ /* 0x000fe20000100a00 */
[----:B------:R-:W-:-:S03]  /*1cc50*/  IMAD.WIDE R84, R3, 0x4, R84 ;  /* 0x0000000403547825 */ /* 0x000fc600078e0254 */
[----:B------:R-:W-:Y:S04]  /*1cc60*/  STL.64 [R1+0x37a8], R86 ;  /* 0x0037a85601007387 */ /* 0x000fe80000100a00 */
[----:B------:R-:W-:Y:S04]  /*1cc70*/  STL.64 [R1+0x37a0], R84 ;  /* 0x0037a05401007387 */ /* 0x000fe80000100a00 */
[----:B------:R1:W-:Y:S04]  /*1cc80*/  LDGSTS.E [R55+0x77200], [R52.64], P3 ;  /* 0x7720000034377fae */ /* 0x0003e80009921844 */
[----:B------:R3:W-:Y:S04]  /*1cc90*/  LDGSTS.E [R55+0x77a00], [R96.64], P3 ;  /* 0x77a0000060377fae */ /* 0x0007e80009921844 */
[----:B------:R3:W-:Y:S04]  /*1cca0*/  LDGSTS.E [R55+0x78200], [R94.64], P3 ;  /* 0x782000005e377fae */ /* 0x0007e80009921844 */
[----:B------:R3:W-:Y:S02]  /*1ccb0*/  LDGSTS.E [R55+0x78a00], [R92.64], P3 ;  /* 0x78a000005c377fae */ /* 0x0007e40009921844 */
[----:B---3--:R-:W-:-:S02]  /*1ccc0*/  IMAD.WIDE R60, R3, 0x4, R60 ;  /* 0x00000004033c7825 */ /* 0x008fc400078e023c */
[----:B------:R3:W-:Y:S04]  /*1ccd0*/  LDGSTS.E [R55+0x79200], [R88.64], P3 ;  /* 0x7920000058377fae */ /* 0x0007e80009921844 */
[----:B------:R3:W-:Y:S04]  /*1cce0*/  STL.64 [R1+0x3798], R60 ;  /* 0x0037983c01007387 */ /* 0x0007e80000100a00 */
[----:B------:R3:W-:Y:S01]  /*1ccf0*/  LDGSTS.E [R55+0x79a00], [R86.64], P3 ;  /* 0x79a0000056377fae */ /* 0x0007e20009921844 */
[----:B------:R-:W-:-:S03]  /*1cd00*/  IMAD.WIDE R58, R3, 0x4, R58 ;  /* 0x00000004033a7825 */ /* 0x000fc600078e023a */
[----:B------:R3:W-:Y:S01]  /*1cd10*/  LDGSTS.E [R55+0x7a200], [R84.64], P3 ;  /* 0x7a20000054377fae */ /* 0x0007e20009921844 */
[----:B------:R-:W-:-:S03]  /*1cd20*/  IMAD.WIDE R82, R3, 0x4, R82 ;  /* 0x0000000403527825 */ /* 0x000fc600078e0252 */
[----:B------:R1:W-:Y:S01]  /*1cd30*/  STL.64 [R1+0x3790], R58 ;  /* 0x0037903a01007387 */ /* 0x0003e20000100a00 */
        /* <DEDUP_REMOVED lines=25> */
[----:B----4-:R-:W-:-:S05]  /*1ced0*/  IMAD.WIDE R64, R3, 0x4, R64 ;  /* 0x0000000403407825 */ /* 0x010fca00078e0240 */
[----:B------:R4:W-:Y:S04]  /*1cee0*/  STL.64 [R1+0x3748], R64 ;  /* 0x0037484001007387 */ /* 0x0009e80000100a00 */
[----:B------:R-:W2:Y:S04]  /*1cef0*/  LDL R2, [R1+0x4464] ;  /* 0x0044640001027983 */ /* 0x000ea80000100800 */
[----:B-1----:R-:W2:Y:S04]  /*1cf00*/  LDL.LU.64 R52, [R1+0xe28] ;  /* 0x000e280001347983 */ /* 0x002ea80000300a00 */
[----:B------:R-:W2:Y:S04]  /*1cf10*/  LDL.LU.64 R240, [R1+0xe18] ;  /* 0x000e180001f07983 */ /* 0x000ea80000300a00 */
[----:B---3--:R-:W3:Y:S04]  /*1cf20*/  LDL.LU.64 R60, [R1+0xe10] ;  /* 0x000e1000013c7983 */ /* 0x008ee80000300a00 */
[----:B------:R-:W3:Y:S04]  /*1cf30*/  LDL.LU.64 R58, [R1+0xe08] ;  /* 0x000e0800013a7983 */ /* 0x000ee80000300a00 */
[----:B------:R-:W3:Y:S04]  /*1cf40*/  LDL.LU.64 R248, [R1+0xe00] ;  /* 0x000e000001f87983 */ /* 0x000ee80000300a00 */
[----:B------:R-:W3:Y:S04]  /*1cf50*/  LDL.LU.64 R250, [R1+0xdf8] ;  /* 0x000df80001fa7983 */ /* 0x000ee80000300a00 */
[----:B------:R-:W-:Y:S04]  /*1cf60*/  STL [R1+0x4340], R234 ;  /* 0x004340ea01007387 */ /* 0x000fe80000100800 */
[----:B------:R1:W-:Y:S04]  /*1cf70*/  STL [R1+0x4338], R235 ;  /* 0x004338eb01007387 */ /* 0x0003e80000100800 */
[----:B------:R4:W-:Y:S04]  /*1cf80*/  LDGSTS.E [R55+0x7fa00], [R64.64], P3 ;  /* 0x7fa0000040377fae */ /* 0x0009e80009921844 */
[----:B------:R-:W-:Y:S04]  /*1cf90*/  STL [R1+0x433c], R236 ;  /* 0x00433cec01007387 */ /* 0x000fe80000100800 */
[----:B----4-:R-:W4:Y:S04]  /*1cfa0*/  LDL.LU.64 R64, [R1+0xdf0] ;  /* 0x000df00001407983 */ /* 0x010f280000300a00 */
[----:B------:R-:W4:Y:S04]  /*1cfb0*/  LDL.LU.64 R54, [R1+0xde8] ;  /* 0x000de80001367983 */ /* 0x000f280000300a00 */
[----:B------:R1:W-:Y:S04]  /*1cfc0*/  STL [R1+0x4334], R237 ;  /* 0x004334ed01007387 */ /* 0x0003e80000100800 */
[----:B--2---:R1:W-:Y:S04]  /*1cfd0*/  LDGSTS.E [R2+0x60400], [R234.64], P3 ;  /* 0x60400000ea027fae */ /* 0x0043e80009921844 */
[----:B------:R2:W-:Y:S01]  /*1cfe0*/  LDGSTS.E [R2+0x60c00], [R236.64], P3 ;  /* 0x60c00000ec027fae */ /* 0x0005e20009921844 */
[----:B-1----:R-:W-:-:S04]  /*1cff0*/  IMAD.WIDE R234, R3, 0x4, R52 ;  /* 0x0000000403ea7825 */ /* 0x002fc800078e0234 */
[C---:B--2---:R-:W-:Y:S01]  /*1d000*/  IMAD.WIDE R236, R3.reuse, 0x4, R240 ;  /* 0x0000000403ec7825 */ /* 0x044fe200078e02f0 */
[----:B------:R-:W-:Y:S04]  /*1d010*/  STL [R1+0x4330], R234 ;  /* 0x004330ea01007387 */ /* 0x000fe80000100800 */
[----:B------:R3:W-:Y:S04]  /*1d020*/  STL [R1+0x4328], R235 ;  /* 0x004328eb01007387 */ /* 0x0007e80000100800 */
[----:B------:R-:W-:Y:S04]  /*1d030*/  STL [R1+0x432c], R236 ;  /* 0x00432cec01007387 */ /* 0x000fe80000100800 */
[----:B------:R-:W2:Y:S04]  /*1d040*/  LDL.LU.64 R52, [R1+0xdd8] ;  /* 0x000dd80001347983 */ /* 0x000ea80000300a00 */
[----:B------:R3:W-:Y:S04]  /*1d050*/  LDGSTS.E [R2+0x61400], [R234.64], P3 ;  /* 0x61400000ea027fae */ /* 0x0007e80009921844 */
[----:B------:R-:W2:Y:S04]  /*1d060*/  LDL.LU.64 R240, [R1+0xdc8] ;  /* 0x000dc80001f07983 */ /* 0x000ea80000300a00 */
[----:B------:R1:W-:Y:S01]  /*1d070*/  LDGSTS.E [R2+0x61c00], [R236.64], P3 ;  /* 0x61c00000ec027fae */ /* 0x0003e20009921844 */
[----:B---3--:R-:W-:-:S03]  /*1d080*/  IMAD.WIDE R234, R3, 0x4, R60 ;  /* 0x0000000403ea7825 */ /* 0x008fc600078e023c */
[----:B------:R1:W-:Y:S04]  /*1d090*/  STL [R1+0x4324], R237 ;  /* 0x004324ed01007387 */ /* 0x0003e80000100800 */
[----:B------:R-:W-:Y:S04]  /*1d0a0*/  STL [R1+0x4320], R234 ;  /* 0x004320ea01007387 */ /* 0x000fe80000100800 */
[----:B------:R3:W-:Y:S01]  /*1d0b0*/  LDGSTS.E [R2+0x62400], [R234.64], P3 ;  /* 0x62400000ea027fae */ /* 0x0007e20009921844 */
[----:B-1----:R-:W-:-:S03]  /*1d0c0*/  IMAD.WIDE R236, R3, 0x4, R58 ;  /* 0x0000000403ec7825 */ /* 0x002fc600078e023a */
[----:B------:R3:W-:Y:S04]  /*1d0d0*/  STL [R1+0x4318], R235 ;  /* 0x004318eb01007387 */ /* 0x0007e80000100800 */
[----:B------:R-:W-:Y:S04]  /*1d0e0*/  STL [R1+0x431c], R236 ;  /* 0x00431cec01007387 */ /* 0x000fe80000100800 */
[----:B------:R1:W-:Y:S01]  /*1d0f0*/  LDGSTS.E [R2+0x62c00], [R236.64], P3 ;  /* 0x62c00000ec027fae */ /* 0x0003e20009921844 */
[----:B---3--:R-:W-:-:S03]  /*1d100*/  IMAD.WIDE R234, R3, 0x4, R248 ;  /* 0x0000000403ea7825 */ /* 0x008fc600078e02f8 */
[----:B------:R1:W-:Y:S04]  /*1d110*/  STL [R1+0x4314], R237 ;  /* 0x004314ed01007387 */ /* 0x0003e80000100800 */
[----:B------:R-:W3:Y:S04]  /*1d120*/  LDL.LU.64 R248, [R1+0xdc0] ;  /* 0x000dc00001f87983 */ /* 0x000ee80000300a00 */
[----:B------:R4:W-:Y:S01]  /*1d130*/  LDGSTS.E [R2+0x63400], [R234.64], P3 ;  /* 0x63400000ea027fae */ /* 0x0009e20009921844 */
[----:B-1----:R-:W-:-:S03]  /*1d140*/  IMAD.WIDE R236, R3, 0x4, R250 ;  /* 0x0000000403ec7825 */ /* 0x002fc600078e02fa */
[----:B------:R-:W3:Y:S04]  /*1d150*/  LDL.LU.64 R250, [R1+0xdb8] ;  /* 0x000db80001fa7983 */ /* 0x000ee80000300a00 */
[----:B------:R-:W-:Y:S04]  /*1d160*/  STL [R1+0x4310], R234 ;  /* 0x004310ea01007387 */ /* 0x000fe80000100800 */
[----:B------:R4:W-:Y:S04]  /*1d170*/  STL [R1+0x4308], R235 ;  /* 0x004308eb01007387 */ /* 0x0009e80000100800 */
[----:B------:R-:W-:Y:S04]  /*1d180*/  STL [R1+0x430c], R236 ;  /* 0x00430cec01007387 */ /* 0x000fe80000100800 */
[----:B------:R1:W-:Y:S01]  /*1d190*/  LDGSTS.E [R2+0x63c00], [R236.64], P3 ;  /* 0x63c00000ec027fae */ /* 0x0003e20009921844 */
[----:B----4-:R-:W-:-:S03]  /*1d1a0*/  IMAD.WIDE R234, R3, 0x4, R64 ;  /* 0x0000000403ea7825 */ /* 0x010fc600078e0240 */
[----:B------:R1:W-:Y:S04]  /*1d1b0*/  STL [R1+0x4304], R237 ;  /* 0x004304ed01007387 */ /* 0x0003e80000100800 */
[----:B------:R-:W-:Y:S04]  /*1d1c0*/  STL [R1+0x4300], R234 ;  /* 0x004300ea01007387 */ /* 0x000fe80000100800 */
[----:B------:R-:W4:Y:S01]  /*1d1d0*/  LDL.LU.64 R64, [R1+0xda8] ;  /* 0x000da80001407983 */ /* 0x000f220000300a00 */
[----:B-1----:R-:W-:-:S03]  /*1d1e0*/  IMAD.WIDE R236, R3, 0x4, R54 ;  /* 0x0000000403ec7825 */ /* 0x002fc600078e0236 */
[----:B------:R2:W-:Y:S04]  /*1d1f0*/  STL [R1+0x42f8], R235 ;  /* 0x0042f8eb01007387 */ /* 0x0005e80000100800 */
[----:B------:R-:W4:Y:S04]  /*1d200*/  LDL.LU.64 R54, [R1+0xd98] ;  /* 0x000d980001367983 */ /* 0x000f280000300a00 */
        /* <DEDUP_REMOVED lines=13> */
[----:B------:R1:W-:Y:S04]  /*1d2e0*/  STL [R1+0x42e4], R237 ;  /* 0x0042e4ed01007387 */ /* 0x0003e80000100800 */
[----:B------:R3:W-:Y:S04]  /*1d2f0*/  LDGSTS.E [R2+0x65400], [R234.64], P3 ;  /* 0x65400000ea027fae */ /* 0x0007e80009921844 */
[----:B------:R-:W2:Y:S04]  /*1d300*/  LDL.LU.64 R72, [R1+0xd68] ;  /* 0x000d680001487983 */ /* 0x000ea80000300a00 */
[----:B------:R-:W2:Y:S01]  /*1d310*/  LDL.LU.64 R240, [R1+0xd58] ;  /* 0x000d580001f07983 */ /* 0x000ea20000300a00 */
[----:B---3--:R-:W-:-:S03]  /*1d320*/  IMAD.WIDE R234, R3, 0x4, R248 ;  /* 0x0000000403ea7825 */ /* 0x008fc600078e02f8 */
[----:B------:R1:W-:Y:S04]  /*1d330*/  LDGSTS.E [R2+0x65c00], [R236.64], P3 ;  /* 0x65c00000ec027fae */ /* 0x0003e80009921844 */
[----:B------:R4:W-:Y:S01]  /*1d340*/  LDGSTS.E [R2+0x66400], [R234.64], P3 ;  /* 0x66400000ea027fae */ /* 0x0009e20009921844 */
[----:B-1----:R-:W-:-:S03]  /*1d350*/  IMAD.WIDE R236, R3, 0x4, R250 ;  /* 0x0000000403ec7825 */ /* 0x002fc600078e02fa */
[----:B------:R-:W3:Y:S04]  /*1d360*/  LDL.LU.64 R250, [R1+0xd48] ;  /* 0x000d480001fa7983 */ /* 0x000ee80000300a00 */
[----:B------:R-:W-:Y:S04]  /*1d370*/  STL [R1+0x42e0], R234 ;  /* 0x0042e0ea01007387 */ /* 0x000fe80000100800 */
[----:B------:R4:W-:Y:S04]  /*1d380*/  STL [R1+0x42d8], R235 ;  /* 0x0042d8eb01007387 */ /* 0x0009e80000100800 */
[----:B------:R-:W3:Y:S04]  /*1d390*/  LDL.LU.64 R248, [R1+0xd40] ;  /* 0x000d400001f87983 */ /* 0x000ee80000300a00 */
[----:B------:R-:W-:Y:S01]  /*1d3a0*/  STL [R1+0x42dc], R236 ;  /* 0x0042dcec01007387 */ /* 0x000fe20000100800 */
[----:B----4-:R-:W-:-:S03]  /*1d3b0*/  IMAD.WIDE R234, R3, 0x4, R64 ;  /* 0x0000000403ea7825 */ /* 0x010fc600078e0240 */
[----:B------:R-:W4:Y:S04]  /*1d3c0*/  LDL.LU.64 R68, [R1+0xd30] ;  /* 0x000d300001447983 */ /* 0x000f280000300a00 */
[----:B------:R1:W-:Y:S04]  /*1d3d0*/  LDGSTS.E [R2+0x66c00], [R236.64], P3 ;  /* 0x66c00000ec027fae */ /* 0x0003e80009921844 */
[----:B------:R1:W-:Y:S04]  /*1d3e0*/  STL [R1+0x42d4], R237 ;  /* 0x0042d4ed01007387 */ /* 0x0003e80000100800 */
[----:B------:R-:W4:Y:S04]  /*1d3f0*/  LDL.LU.64 R60, [R1+0xd20] ;  /* 0x000d2000013c7983 */ /* 0x000f280000300a00 */
[----:B------:R-:W4:Y:S01]  /*1d400*/  LDL.LU.64 R64, [R1+0xd10] ;  /* 0x000d100001407983 */ /* 0x000f220000300a00 */
[----:B-1----:R-:W-:-:S03]  /*1d410*/  IMAD.WIDE R236, R3, 0x4, R54 ;  /* 0x0000000403ec7825 */ /* 0x002fc600078e0236 */
[----:B------:R-:W-:Y:S04]  /*1d420*/  STL [R1+0x42d0], R234 ;  /* 0x0042d0ea01007387 */ /* 0x000fe80000100800 */
[----:B------:R-:W-:Y:S04]  /*1d430*/  STL [R1+0x42c8], R235 ;  /* 0x0042c8eb01007387 */ /* 0x000fe80000100800 */
[----:B------:R-:W4:Y:S04]  /*1d440*/  LDL.LU.64 R54, [R1+0xd00] ;  /* 0x000d000001367983 */ /* 0x000f280000300a00 */
[----:B------:R-:W-:Y:S04]  /*1d450*/  STL [R1+0x42cc], R236 ;  /* 0x0042ccec01007387 */ /* 0x000fe80000100800 */
[----:B------:R2:W-:Y:S04]  /*1d460*/  STL [R1+0x42c4], R237 ;  /* 0x0042c4ed01007387 */ /* 0x0005e80000100800 */
[----:B------:R-:W4:Y:S04]  /*1d470*/  LDL.LU.64 R58, [R1+0xcf8] ;  /* 0x000cf800013a7983 */ /* 0x000f280000300a00 */
[----:B------:R1:W-:Y:S04]  /*1d480*/  LDGSTS.E [R2+0x67400], [R234.64], P3 ;  /* 0x67400000ea027fae */ /* 0x0003e80009921844 */
[----:B------:R2:W-:Y:S02]  /*1d490*/  LDGSTS.E [R2+0x67c00], [R236.64], P3 ;  /* 0x67c00000ec027fae */ /* 0x0005e40009921844 */
[----:B--2---:R-:W-:-:S02]  /*1d4a0*/  IMAD.WIDE R236, R3, 0x4, R66 ;  /* 0x0000000403ec7825 */ /* 0x004fc400078e0242 */
[----:B------:R-:W2:Y:S02]  /*1d4b0*/  LDL.LU.64 R66, [R1+0xce8] ;  /* 0x000ce80001427983 */ /* 0x000ea40000300a00 */
[----:B------:R-:W-:-:S04]  /*1d4c0*/  IMAD.WIDE R214, R3, 0x4, R80 ;  /* 0x0000000403d67825 */ /* 0x000fc800078e0250 */
[C---:B------:R-:W-:Y:S01]  /*1d4d0*/  IMAD.WIDE R212, R3.reuse, 0x4, R52 ;  /* 0x0000000403d47825 */ /* 0x040fe200078e0234 */
[----:B------:R1:W-:Y:S04]  /*1d4e0*/  LDGSTS.E [R2+0x68400], [R214.64], P3 ;  /* 0x68400000d6027fae */ /* 0x0003e80009921844 */
[----:B------:R-:W2:Y:S01]  /*1d4f0*/  LDL.LU.64 R52, [R1+0xcd8] ;  /* 0x000cd80001347983 */ /* 0x000ea20000300a00 */
[----:B------:R-:W-:-:S03]  /*1d500*/  IMAD.WIDE R210, R3, 0x4, R240 ;  /* 0x0000000403d27825 */ /* 0x000fc600078e02f0 */
[----:B------:R1:W-:Y:S04]  /*1d510*/  LDGSTS.E [R2+0x68c00], [R212.64], P3 ;  /* 0x68c00000d4027fae */ /* 0x0003e80009921844 */
[----:B------:R-:W2:Y:S01]  /*1d520*/  LDL.LU.64 R240, [R1+0xcb0] ;  /* 0x000cb00001f07983 */ /* 0x000ea20000300a00 */
[----:B------:R-:W-:-:S03]  /*1d530*/  IMAD.WIDE R100, R3, 0x4, R72 ;  /* 0x0000000403647825 */ /* 0x000fc600078e0248 */
[----:B------:R1:W-:Y:S04]  /*1d540*/  STL.64 [R1+0x3740], R214 ;  /* 0x003740d601007387 */ /* 0x0003e80000100a00 */
[----:B------:R-:W2:Y:S01]  /*1d550*/  LDL.LU.64 R80, [R1+0xc90] ;  /* 0x000c900001507983 */ /* 0x000ea20000300a00 */
[----:B---3--:R-:W-:-:S03]  /*1d560*/  IMAD.WIDE R208, R3, 0x4, R250 ;  /* 0x0000000403d07825 */ /* 0x008fc600078e02fa */
[----:B------:R3:W-:Y:S04]  /*1d570*/  LDGSTS.E [R2+0x69400], [R100.64], P3 ;  /* 0x6940000064027fae */ /* 0x0007e80009921844 */
[----:B------:R-:W3:Y:S04]  /*1d580*/  LDL.LU.64 R250, [R1+0xc98] ;  /* 0x000c980001fa7983 */ /* 0x000ee80000300a00 */
[----:B------:R1:W-:Y:S01]  /*1d590*/  STL.64 [R1+0x3738], R212 ;  /* 0x003738d401007387 */ /* 0x0003e20000100a00 */
[----:B------:R-:W-:-:S03]  /*1d5a0*/  IMAD.WIDE R206, R3, 0x4, R248 ;  /* 0x0000000403ce7825 */ /* 0x000fc600078e02f8 */
[----:B------:R1:W-:Y:S04]  /*1d5b0*/  LDGSTS.E [R2+0x69c00], [R210.64], P3 ;  /* 0x69c00000d2027fae */ /* 0x0003e80009921844 */
[----:B------:R-:W3:Y:S04]  /*1d5c0*/  LDL.LU.64 R248, [R1+0xca8] ;  /* 0x000ca80001f87983 */ /* 0x000ee80000300a00 */
[----:B------:R1:W-:Y:S01]  /*1d5d0*/  STL.64 [R1+0x3730], R100 ;  /* 0x0037306401007387 */ /* 0x0003e20000100a00 */
[----:B----4-:R-:W-:-:S03]  /*1d5e0*/  IMAD.WIDE R96, R3, 0x4, R68 ;  /* 0x0000000403607825 */ /* 0x010fc600078e0244 */
[----:B------:R-:W4:Y:S04]  /*1d5f0*/  LDL.LU.64 R72, [R1+0xcc0] ;  /* 0x000cc00001487983 */ /* 0x000f280000300a00 */
[----:B------:R1:W-:Y:S01]  /*1d600*/  STL.64 [R1+0x3728], R210 ;  /* 0x003728d201007387 */ /* 0x0003e20000100a00 */
[----:B------:R-:W-:-:S03]  /*1d610*/  IMAD.WIDE R204, R3, 0x4, R60 ;  /* 0x0000000403cc7825 */ /* 0x000fc600078e023c */
[----:B------:R1:W-:Y:S01]  /*1d620*/  LDGSTS.E [R2+0x6a400], [R208.64], P3 ;  /* 0x6a400000d0027fae */ /* 0x0003e20009921844 */
[----:B------:R-:W-:-:S03]  /*1d630*/  IMAD.WIDE R202, R3, 0x4, R64 ;  /* 0x0000000403ca7825 */ /* 0x000fc600078e0240 */
[----:B------:R-:W4:Y:S04]  /*1d640*/  LDL.LU.64 R60, [R1+0xcc8] ;  /* 0x000cc800013c7983 */ /* 0x000f280000300a00 */
[----:B------:R1:W-:Y:S04]  /*1d650*/  STL.64 [R1+0x3720], R208 ;  /* 0x003720d001007387 */ /* 0x0003e80000100a00 */
[----:B------:R-:W4:Y:S01]  /*1d660*/  LDL.LU.64 R64, [R1+0xca0] ;  /* 0x000ca00001407983 */ /* 0x000f220000300a00 */
[----:B------:R-:W-:-:S03]  /*1d670*/  IMAD.WIDE R200, R3, 0x4, R54 ;  /* 0x0000000403c87825 */ /* 0x000fc600078e0236 */
[----:B------:R1:W-:Y:S04]  /*1d680*/  STL.64 [R1+0x3718], R206 ;  /* 0x003718ce01007387 */ /* 0x0003e80000100a00 */
[----:B------:R-:W4:Y:S04]  /*1d690*/  LDL.LU.64 R68, [R1+0xc80] ;  /* 0x000c800001447983 */ /* 0x000f280000300a00 */
[----:B------:R-:W4:Y:S01]  /*1d6a0*/  LDL.LU.64 R54, [R1+0xc68] ;  /* 0x000c680001367983 */ /* 0x000f220000300a00 */
[----:B------:R-:W-:-:S03]  /*1d6b0*/  IMAD.WIDE R92, R3, 0x4, R58 ;  /* 0x00000004035c7825 */ /* 0x000fc600078e023a */
[----:B------:R2:W-:Y:S04]  /*1d6c0*/  STL.64 [R1+0x3710], R96 ;  /* 0x0037106001007387 */ /* 0x0005e80000100a00 */
[----:B------:R-:W4:Y:S04]  /*1d6d0*/  LDL.LU.64 R58, [R1+0xc58] ;  /* 0x000c5800013a7983 */ /* 0x000f280000300a00 */
[----:B------:R2:W-:Y:S01]  /*1d6e0*/  STL.64 [R1+0x3708], R204 ;  /* 0x003708cc01007387 */ /* 0x0005e20000100a00 */
[----:B-1----:R-:W-:-:S03]  /*1d6f0*/  IMAD.WIDE R234, R3, 0x4, R86 ;  /* 0x0000000403ea7825 */ /* 0x002fc600078e0256 */
[----:B------:R1:W-:Y:S04]  /*1d700*/  LDGSTS.E [R2+0x6ac00], [R206.64], P3 ;  /* 0x6ac00000ce027fae */ /* 0x0003e80009921844 */
[----:B------:R1:W-:Y:S04]  /*1d710*/  LDGSTS.E [R2+0x6b400], [R96.64], P3 ;  /* 0x6b40000060027fae */ /* 0x0003e80009921844 */
[----:B------:R1:W-:Y:S04]  /*1d720*/  LDGSTS.E [R2+0x6bc00], [R204.64], P3 ;  /* 0x6bc00000cc027fae */ /* 0x0003e80009921844 */
[----:B------:R1:W-:Y:S04]  /*1d730*/  LDGSTS.E [R2+0x6c400], [R202.64], P3 ;  /* 0x6c400000ca027fae */ /* 0x0003e80009921844 */
[----:B------:R1:W-:Y:S04]  /*1d740*/  LDGSTS.E [R2+0x6cc00], [R200.64], P3 ;  /* 0x6cc00000c8027fae */ /* 0x0003e80009921844 */
[----:B------:R1:W-:Y:S01]  /*1d750*/  LDGSTS.E [R2+0x6d400], [R92.64], P3 ;  /* 0x6d4000005c027fae */ /* 0x0003e20009921844 */
[----:B--2---:R-:W-:-:S03]  /*1d760*/  IMAD.WIDE R198, R3, 0x4, R66 ;  /* 0x0000000403c67825 */ /* 0x004fc600078e0242 */
[----:B------:R-:W2:Y:S04]  /*1d770*/  LDL.LU.64 R66, [R1+0xc38] ;  /* 0x000c380001427983 */ /* 0x000ea80000300a00 */
[----:B------:R1:W-:Y:S04]  /*1d780*/  STL.64 [R1+0x3700], R202 ;  /* 0x003700ca01007387 */ /* 0x0003e80000100a00 */
[----:B------:R1:W-:Y:S01]  /*1d790*/  LDGSTS.E [R2+0x6dc00], [R198.64], P3 ;  /* 0x6dc00000c6027fae */ /* 0x0003e20009921844 */
[----:B------:R-:W-:-:S03]  /*1d7a0*/  IMAD.WIDE R196, R3, 0x4, R52 ;  /* 0x0000000403c47825 */ /* 0x000fc600078e0234 */
[----:B------:R-:W2:Y:S04]  /*1d7b0*/  LDL.LU.64 R52, [R1+0xc20] ;  /* 0x000c200001347983 */ /* 0x000ea80000300a00 */
[----:B------:R1:W-:Y:S04]  /*1d7c0*/  STL.64 [R1+0x36f8], R200 ;  /* 0x0036f8c801007387 */ /* 0x0003e80000100a00 */
[----:B------:R1:W-:Y:S01]  /*1d7d0*/  LDGSTS.E [R2+0x6e400], [R196.64], P3 ;  /* 0x6e400000c4027fae */ /* 0x0003e20009921844 */
[----:B------:R-:W-:-:S03]  /*1d7e0*/  IMAD.WIDE R192, R3, 0x4, R240 ;  /* 0x0000000403c07825 */ /* 0x000fc600078e02f0 */
[----:B------:R-:W2:Y:S04]  /*1d7f0*/  LDL.LU.64 R240, [R1+0xc08] ;  /* 0x000c080001f07983 */ /* 0x000ea80000300a00 */
[----:B------:R1:W-:Y:S04]  /*1d800*/  STL.64 [R1+0x36f0], R92 ;  /* 0x0036f05c01007387 */ /* 0x0003e80000100a00 */
[----:B------:R1:W-:Y:S01]  /*1d810*/  STL.64 [R1+0x36e8], R198 ;  /* 0x0036e8c601007387 */ /* 0x0003e20000100a00 */
[----:B------:R-:W-:-:S03]  /*1d820*/  IMAD.WIDE R88, R3, 0x4, R80 ;  /* 0x0000000403587825 */ /* 0x000fc600078e0250 */
[----:B------:R1:W-:Y:S04]  /*1d830*/  LDGSTS.E [R2+0x6ec00], [R192.64], P3 ;  /* 0x6ec00000c0027fae */ /* 0x0003e80009921844 */
[----:B------:R1:W-:Y:S01]  /*1d840*/  LDGSTS.E [R2+0x6f400], [R88.64], P3 ;  /* 0x6f40000058027fae */ /* 0x0003e20009921844 */
[----:B---3--:R-:W-:-:S03]  /*1d850*/  IMAD.WIDE R188, R3, 0x4, R250 ;  /* 0x0000000403bc7825 */ /* 0x008fc600078e02fa */
[----:B------:R-:W3:Y:S04]  /*1d860*/  LDL.LU.64 R250, [R1+0xbf0] ;  /* 0x000bf00001fa7983 */ /* 0x000ee80000300a00 */
[----:B------:R1:W-:Y:S04]  /*1d870*/  STL.64 [R1+0x36e0], R196 ;  /* 0x0036e0c401007387 */ /* 0x0003e80000100a00 */
[----:B------:R1:W-:Y:S01]  /*1d880*/  LDGSTS.E [R2+0x6fc00], [R188.64], P3 ;  /* 0x6fc00000bc027fae */ /* 0x0003e20009921844 */
[----:B------:R-:W-:-:S03]  /*1d890*/  IMAD.WIDE R184, R3, 0x4, R248 ;  /* 0x0000000403b87825 */ /* 0x000fc600078e02f8 */
[----:B------:R-:W3:Y:S04]  /*1d8a0*/  LDL.LU.64 R248, [R1+0xbe0] ;  /* 0x000be00001f87983 */ /* 0x000ee80000300a00 */
[----:B------:R1:W-:Y:S01]  /*1d8b0*/  STL.64 [R1+0x36d8], R192 ;  /* 0x0036d8c001007387 */ /* 0x0003e20000100a00 */
[----:B----4-:R-:W-:-:S03]  /*1d8c0*/  IMAD.WIDE R180, R3, 0x4, R72 ;  /* 0x0000000403b47825 */ /* 0x010fc600078e0248 */
[----:B------:R4:W-:Y:S04]  /*1d8d0*/  STL.64 [R1+0x36d0], R88 ;  /* 0x0036d05801007387 */ /* 0x0009e80000100a00 */
[----:B------:R1:W-:Y:S04]  /*1d8e0*/  LDGSTS.E [R2+0x70400], [R184.64], P3 ;  /* 0x70400000b8027fae */ /* 0x0003e80009921844 */
[----:B------:R1:W-:Y:S01]  /*1d8f0*/  LDGSTS.E [R2+0x70c00], [R180.64], P3 ;  /* 0x70c00000b4027fae */ /* 0x0003e20009921844 */
[----:B------:R-:W-:-:S03]  /*1d900*/  IMAD.WIDE R84, R3, 0x4, R60 ;  /* 0x0000000403547825 */ /* 0x000fc600078e023c */
[----:B------:R-:W4:Y:S04]  /*1d910*/  LDL.LU.64 R60, [R1+0xbc0] ;  /* 0x000bc000013c7983 */ /* 0x000f280000300a00 */
[----:B------:R1:W-:Y:S01]  /*1d920*/  STL.64 [R1+0x36c8], R188 ;  /* 0x0036c8bc01007387 */ /* 0x0003e20000100a00 */
[----:B------:R-:W-:-:S03]  /*1d930*/  IMAD.WIDE R176, R3, 0x4, R64 ;  /* 0x0000000403b07825 */ /* 0x000fc600078e0240 */
[----:B------:R-:W4:Y:S04]  /*1d940*/  LDL.LU.64 R64, [R1+0x9e8] ;  /* 0x0009e80001407983 */ /* 0x000f280000300a00 */
[----:B------:R1:W-:Y:S04]  /*1d950*/  STL.64 [R1+0x36c0], R184 ;  /* 0x0036c0b801007387 */ /* 0x0003e80000100a00 */
[----:B------:R1:W-:Y:S01]  /*1d960*/  STL.64 [R1+0x36b8], R180 ;  /* 0x0036b8b401007387 */ /* 0x0003e20000100a00 */
[----:B------:R-:W-:-:S03]  /*1d970*/  IMAD.WIDE R164, R3, 0x4, R54 ;  /* 0x0000000403a47825 */ /* 0x000fc600078e0236 */
[----:B------:R-:W4:Y:S04]  /*1d980*/  LDL.LU.64 R54, [R1+0x9f8] ;  /* 0x0009f80001367983 */ /* 0x000f280000300a00 */
[----:B------:R1:W-:Y:S01]  /*1d990*/  STL.64 [R1+0x36b0], R84 ;  /* 0x0036b05401007387 */ /* 0x0003e20000100a00 */
[----:B------:R-:W-:-:S03]  /*1d9a0*/  IMAD.WIDE R82, R3, 0x4, R58 ;  /* 0x0000000403527825 */ /* 0x000fc600078e023a */
[----:B------:R-:W4:Y:S01]  /*1d9b0*/  LDL.LU.64 R58, [R1+0xa10] ;  /* 0x000a1000013a7983 */ /* 0x000f220000300a00 */
[----:B------:R-:W-:-:S03]  /*1d9c0*/  IMAD.WIDE R172, R3, 0x4, R68 ;  /* 0x0000000403ac7825 */ /* 0x000fc600078e0244 */
[----:B------:R1:W-:Y:S04]  /*1d9d0*/  STL.64 [R1+0x36a8], R176 ;  /* 0x0036a8b001007387 */ /* 0x0003e80000100a00 */
[----:B------:R1:W-:Y:S04]  /*1d9e0*/  STL.64 [R1+0x36a0], R172 ;  /* 0x0036a0ac01007387 */ /* 0x0003e80000100a00 */
[----:B------:R-:W4:Y:S04]  /*1d9f0*/  LDL.LU.64 R74, [R1+0xa20] ;  /* 0x000a2000014a7983 */ /* 0x000f280000300a00 */
[----:B------:R-:W4:Y:S04]  /*1da00*/  LDL.LU.64 R110, [R1+0xa30] ;  /* 0x000a3000016e7983 */ /* 0x000f280000300a00 */
[----:B------:R1:W-:Y:S04]  /*1da10*/  STL.64 [R1+0x3698], R164 ;  /* 0x003698a401007387 */ /* 0x0003e80000100a00 */
[----:B------:R-:W4:Y:S04]  /*1da20*/  LDL.LU.64 R102, [R1+0xa40] ;  /* 0x000a400001667983 */ /* 0x000f280000300a00 */
[----:B------:R-:W4:Y:S04]  /*1da30*/  LDL.LU.64 R94, [R1+0xa50] ;  /* 0x000a5000015e7983 */ /* 0x000f280000300a00 */
[----:B------:R1:W-:Y:S04]  /*1da40*/  STL.64 [R1+0x3690], R82 ;  /* 0x0036905201007387 */ /* 0x0003e80000100a00 */
[----:B------:R1:W-:Y:S04]  /*1da50*/  LDGSTS.E [R2+0x71400], [R84.64], P3 ;  /* 0x7140000054027fae */ /* 0x0003e80009921844 */
[----:B------:R1:W-:Y:S04]  /*1da60*/  LDGSTS.E [R2+0x71c00], [R176.64], P3 ;  /* 0x71c00000b0027fae */ /* 0x0003e80009921844 */
[----:B------:R1:W-:Y:S04]  /*1da70*/  LDGSTS.E [R2+0x72400], [R172.64], P3 ;  /* 0x72400000ac027fae */ /* 0x0003e80009921844 */
[----:B------:R1:W-:Y:S04]  /*1da80*/  LDGSTS.E [R2+0x72c00], [R164.64], P3 ;  /* 0x72c00000a4027fae */ /* 0x0003e80009921844 */
[----:B------:R1:W-:Y:S01]  /*1da90*/  LDGSTS.E [R2+0x73400], [R82.64], P3 ;  /* 0x7340000052027fae */ /* 0x0003e20009921844 */
[----:B--2---:R-:W-:-:S05]  /*1daa0*/  IMAD.WIDE R156, R3, 0x4, R66 ;  /* 0x00000004039c7825 */ /* 0x004fca00078e0242 */
[----:B------:R2:W-:Y:S01]  /*1dab0*/  LDGSTS.E [R2+0x73c00], [R156.64], P3 ;  /* 0x73c000009c027fae */ /* 0x0005e20009921844 */
[----:B------:R-:W-:-:S05]  /*1dac0*/  IMAD.WIDE R148, R3, 0x4, R52 ;  /* 0x0000000403947825 */ /* 0x000fca00078e0234 */
[----:B------:R1:W-:Y:S01]  /*1dad0*/  LDGSTS.E [R2+0x74400], [R148.64], P3 ;  /* 0x7440000094027fae */ /* 0x0003e20009921844 */
[----:B------:R-:W-:-:S05]  /*1dae0*/  IMAD.WIDE R140, R3, 0x4, R240 ;  /* 0x00000004038c7825 */ /* 0x000fca00078e02f0 */
[----:B------:R1:W-:Y:S01]  /*1daf0*/  LDGSTS.E [R2+0x74c00], [R140.64], P3 ;  /* 0x74c000008c027fae */ /* 0x0003e20009921844 */
[----:B---3--:R-:W-:-:S03]  /*1db00*/  IMAD.WIDE R78, R3, 0x4, R250 ;  /* 0x00000004034e7825 */ /* 0x008fc600078e02fa */
[----:B------:R-:W3:Y:S04]  /*1db10*/  LDL.LU.64 R250, [R1+0xa68] ;  /* 0x000a680001fa7983 */ /* 0x000ee80000300a00 */
[----:B------:R-:W2:Y:S04]  /*1db20*/  LDL.LU.64 R240, [R1+0xa78] ;  /* 0x000a780001f07983 */ /* 0x000ea80000300a00 */
[----:B------:R1:W-:Y:S01]  /*1db30*/  STL.64 [R1+0x3688], R156 ;  /* 0x0036889c01007387 */ /* 0x0003e20000100a00 */
[----:B------:R-:W-:-:S03]  /*1db40*/  IMAD.WIDE R132, R3, 0x4, R248 ;  /* 0x0000000403847825 */ /* 0x000fc600078e02f8 */
[----:B------:R-:W2:Y:S04]  /*1db50*/  LDL.LU.64 R52, [R1+0xa88] ;  /* 0x000a880001347983 */ /* 0x000ea80000300a00 */
[----:B------:R-:W2:Y:S04]  /*1db60*/  LDL.LU.64 R248, [R1+0xa98] ;  /* 0x000a980001f87983 */ /* 0x000ea80000300a00 */
[----:B------:R1:W-:Y:S04]  /*1db70*/  STL.64 [R1+0x3680], R148 ;  /* 0x0036809401007387 */ /* 0x0003e80000100a00 */
[----:B------:R-:W2:Y:S04]  /*1db80*/  LDL.LU.64 R86, [R1+0xaa8] ;  /* 0x000aa80001567983 */ /* 0x000ea80000300a00 */
[----:B------:R-:W2:Y:S04]  /*1db90*/  LDL.LU.64 R80, [R1+0xae8] ;  /* 0x000ae80001507983 */ /* 0x000ea80000300a00 */
[----:B------:R1:W-:Y:S04]  /*1dba0*/  STL.64 [R1+0x3678], R140 ;  /* 0x0036788c01007387 */ /* 0x0003e80000100a00 */
[----:B------:R-:W2:Y:S01]  /*1dbb0*/  LDL.LU.64 R72, [R1+0xb18] ;  /* 0x000b180001487983 */ /* 0x000ea20000300a00 */
[----:B----4-:R-:W-:-:S03]  /*1dbc0*/  IMAD.WIDE R124, R3, 0x4, R60 ;  /* 0x00000004037c7825 */ /* 0x010fc600078e023c */
[----:B------:R-:W4:Y:S04]  /*1dbd0*/  LDL.LU.64 R70, [R1+0xb88] ;  /* 0x000b880001467983 */ /* 0x000f280000300a00 */
[----:B------:R1:W-:Y:S04]  /*1dbe0*/  STL.64 [R1+0x3670], R78 ;  /* 0x0036704e01007387 */ /* 0x0003e80000100a00 */
[----:B------:R-:W4:Y:S04]  /*1dbf0*/  LDL.LU.64 R68, [R1+0xb70] ;  /* 0x000b700001447983 */ /* 0x000f280000300a00 */
[----:B------:R-:W4:Y:S04]  /*1dc00*/  LDL.LU.64 R60, [R1+0xb68] ;  /* 0x000b6800013c7983 */ /* 0x000f280000300a00 */
[----:B------:R1:W-:Y:S01]  /*1dc10*/  STL.64 [R1+0x3668], R132 ;  /* 0x0036688401007387 */ /* 0x0003e20000100a00 */
[----:B------:R-:W-:-:S03]  /*1dc20*/  IMAD.WIDE R116, R3, 0x4, R58 ;  /* 0x0000000403747825 */ /* 0x000fc600078e023a */
[----:B------:R-:W4:Y:S04]  /*1dc30*/  LDL.LU.64 R58, [R1+0xb40] ;  /* 0x000b4000013a7983 */ /* 0x000f280000300a00 */
[----:B------:R-:W4:Y:S01]  /*1dc40*/  LDL.LU.64 R66, [R1+0xb10] ;  /* 0x000b100001427983 */ /* 0x000f220000300a00 */
[----:B------:R-:W-:-:S04]  /*1dc50*/  IMAD.WIDE R64, R3, 0x4, R64 ;  /* 0x0000000403407825 */ /* 0x000fc800078e0240 */
[C---:B------:R-:W-:Y:S01]  /*1dc60*/  IMAD.WIDE R54, R3.reuse, 0x4, R54 ;  /* 0x0000000403367825 */ /* 0x040fe200078e0236 */
[----:B------:R1:W-:Y:S03]  /*1dc70*/  STL.64 [R1+0x3660], R124 ;  /* 0x0036607c01007387 */ /* 0x0003e60000100a00 */
[C---:B------:R-:W-:Y:S01]  /*1dc80*/  IMAD.WIDE R74, R3.reuse, 0x4, R74 ;  /* 0x00000004034a7825 */ /* 0x040fe200078e024a */
[----:B------:R1:W-:Y:S03]  /*1dc90*/  STL.64 [R1+0x3658], R64 ;  /* 0x0036584001007387 */ /* 0x0003e60000100a00 */
[C---:B------:R-:W-:Y:S01]  /*1dca0*/  IMAD.WIDE R110, R3.reuse, 0x4, R110 ;  /* 0x00000004036e7825 */ /* 0x040fe200078e026e */
[----:B------:R1:W-:Y:S03]  /*1dcb0*/  STL.64 [R1+0x3650], R54 ;  /* 0x0036503601007387 */ /* 0x0003e60000100a00 */
[C---:B------:R-:W-:Y:S01]  /*1dcc0*/  IMAD.WIDE R102, R3.reuse, 0x4, R102 ;  /* 0x0000000403667825 */ /* 0x040fe200078e0266 */
[----:B------:R1:W-:Y:S03]  /*1dcd0*/  STL.64 [R1+0x3648], R116 ;  /* 0x0036487401007387 */ /* 0x0003e60000100a00 */
[C---:B------:R-:W-:Y:S01]  /*1dce0*/  IMAD.WIDE R94, R3.reuse, 0x4, R94 ;  /* 0x00000004035e7825 */ /* 0x040fe200078e025e */
[----:B------:R1:W-:Y:S04]  /*1dcf0*/  STL.64 [R1+0x3640], R74 ;  /* 0x0036404a01007387 */ /* 0x0003e80000100a00 */
[----:B------:R1:W-:Y:S04]  /*1dd00*/  STL.64 [R1+0x3638], R110 ;  /* 0x0036386e01007387 */ /* 0x0003e80000100a00 */
[----:B------:R1:W-:Y:S04]  /*1dd10*/  STL.64 [R1+0x3630], R102 ;  /* 0x0036306601007387 */ /* 0x0003e80000100a00 */
[----:B------:R1:W-:Y:S04]  /*1dd20*/  STL.64 [R1+0x3628], R94 ;  /* 0x0036285e01007387 */ /* 0x0003e80000100a00 */
        /* <DEDUP_REMOVED lines=10> */
[----:B---3--:R-:W-:-:S04]  /*1ddd0*/  IMAD.WIDE R250, R3, 0x4, R250 ;  /* 0x0000000403fa7825 */ /* 0x008fc800078e02fa */
[C---:B--2---:R-:W-:Y:S01]  /*1dde0*/  IMAD.WIDE R240, R3.reuse, 0x4, R240 ;  /* 0x0000000403f07825 */ /* 0x044fe200078e02f0 */
[----:B------:R-:W-:Y:S03]  /*1ddf0*/  STL.64 [R1+0x3620], R250 ;  /* 0x003620fa01007387 */ /* 0x000fe60000100a00 */
[C---:B------:R-:W-:Y:S01]  /*1de00*/  IMAD.WIDE R52, R3.reuse, 0x4, R52 ;  /* 0x0000000403347825 */ /* 0x040fe200078e0234 */
[----:B------:R-:W-:Y:S03]  /*1de10*/  STL.64 [R1+0x3618], R240 ;  /* 0x003618f001007387 */ /* 0x000fe60000100a00 */
[C---:B------:R-:W-:Y:S01]  /*1de20*/  IMAD.WIDE R248, R3.reuse, 0x4, R248 ;  /* 0x0000000403f87825 */ /* 0x040fe200078e02f8 */
[----:B------:R2:W-:Y:S03]  /*1de30*/  STL.64 [R1+0x3610], R52 ;  /* 0x0036103401007387 */ /* 0x0005e60000100a00 */
[C---:B------:R-:W-:Y:S01]  /*1de40*/  IMAD.WIDE R86, R3.reuse, 0x4, R86 ;  /* 0x0000000403567825 */ /* 0x040fe200078e0256 */
[----:B------:R-:W-:Y:S03]  /*1de50*/  STL.64 [R1+0x3608], R248 ;  /* 0x003608f801007387 */ /* 0x000fe60000100a00 */
[C---:B------:R-:W-:Y:S01]  /*1de60*/  IMAD.WIDE R80, R3.reuse, 0x4, R80 ;  /* 0x0000000403507825 */ /* 0x040fe200078e0250 */
[----:B------:R-:W-:Y:S03]  /*1de70*/  STL.64 [R1+0x3600], R86 ;  /* 0x0036005601007387 */ /* 0x000fe60000100a00 */
[C---:B------:R-:W-:Y:S01]  /*1de80*/  IMAD.WIDE R72, R3.reuse, 0x4, R72 ;  /* 0x0000000403487825 */ /* 0x040fe200078e0248 */
[----:B------:R-:W-:Y:S03]  /*1de90*/  STL.64 [R1+0x35f8], R80 ;  /* 0x0035f85001007387 */ /* 0x000fe60000100a00 */
[C---:B----4-:R-:W-:Y:S01]  /*1dea0*/  IMAD.WIDE R70, R3.reuse, 0x4, R70 ;  /* 0x0000000403467825 */ /* 0x050fe200078e0246 */
[----:B------:R-:W-:Y:S03]  /*1deb0*/  STL.64 [R1+0x35f0], R72 ;  /* 0x0035f04801007387 */ /* 0x000fe60000100a00 */
[C---:B------:R-:W-:Y:S01]  /*1dec0*/  IMAD.WIDE R68, R3.reuse, 0x4, R68 ;  /* 0x0000000403447825 */ /* 0x040fe200078e0244 */
[----:B------:R-:W-:Y:S03]  /*1ded0*/  STL.64 [R1+0x35e8], R70 ;  /* 0x0035e84601007387 */ /* 0x000fe60000100a00 */
[C---:B------:R-:W-:Y:S01]  /*1dee0*/  IMAD.WIDE R60, R3.reuse, 0x4, R60 ;  /* 0x00000004033c7825 */ /* 0x040fe200078e023c */
[----:B------:R-:W-:Y:S04]  /*1def0*/  STL.64 [R1+0x35e0], R68 ;  /* 0x0035e04401007387 */ /* 0x000fe80000100a00 */
[----:B------:R-:W3:Y:S01]  /*1df00*/  LDL.LU.64 R214, [R1+0x45f8] ;  /* 0x0045f80001d67983 */ /* 0x000ee20000300a00 */
[----:B------:R-:W-:-:S03]  /*1df10*/  IMAD.WIDE R58, R3, 0x4, R58 ;  /* 0x00000004033a7825 */ /* 0x000fc600078e023a */
[----:B------:R4:W-:Y:S01]  /*1df20*/  STL.64 [R1+0x35d8], R60 ;  /* 0x0035d83c01007387 */ /* 0x0009e20000100a00 */
[----:B------:R-:W-:-:S03]  /*1df30*/  IMAD.WIDE R66, R3, 0x4, R66 ;  /* 0x0000000403427825 */ /* 0x000fc600078e0242 */
[----:B------:R-:W3:Y:S04]  /*1df40*/  LDL.LU.64 R212, [R1+0x45f0] ;  /* 0x0045f00001d47983 */ /* 0x000ee80000300a00 */
[----:B------:R1:W-:Y:S04]  /*1df50*/  STL.64 [R1+0x35d0], R58 ;  /* 0x0035d03a01007387 */ /* 0x0003e80000100a00 */
[----:B------:R-:W3:Y:S04]  /*1df60*/  LDL.LU.64 R100, [R1+0x45e8] ;  /* 0x0045e80001647983 */ /* 0x000ee80000300a00 */
[----:B------:R-:W-:Y:S04]  /*1df70*/  STL.64 [R1+0x35c8], R66 ;  /* 0x0035c84201007387 */ /* 0x000fe80000100a00 */
[----:B------:R-:W3:Y:S04]  /*1df80*/  LDL.LU.64 R210, [R1+0x45e0] ;  /* 0x0045e00001d27983 */ /* 0x000ee80000300a00 */
[----:B------:R-:W3:Y:S04]  /*1df90*/  LDL.LU.64 R208, [R1+0x45d8] ;  /* 0x0045d80001d07983 */ /* 0x000ee80000300a00 */
[----:B-1----:R-:W3:Y:S04]  /*1dfa0*/  LDL.LU.64 R206, [R1+0x45d0] ;  /* 0x0045d00001ce7983 */ /* 0x002ee80000300a00 */
[----:B------:R-:W3:Y:S04]  /*1dfb0*/  LDL.LU.64 R96, [R1+0x45c8] ;  /* 0x0045c80001607983 */ /* 0x000ee80000300a00 */
        /* <DEDUP_REMOVED lines=27> */
[----:B------:R1:W-:Y:S04]  /*1e170*/  LDGSTS.E [R2+0x7a400], [R250.64], P3 ;  /* 0x7a400000fa027fae */ /* 0x0003e80009921844 */
[----:B------:R-:W3:Y:S04]  /*1e180*/  LDL.LU.64 R102, [R1+0x44f8] ;  /* 0x0044f80001667983 */ /* 0x000ee80000300a00 */
[----:B------:R1:W-:Y:S04]  /*1e190*/  LDGSTS.E [R2+0x7ac00], [R240.64], P3 ;  /* 0x7ac00000f0027fae */ /* 0x0003e80009921844 */
[----:B------:R-:W3:Y:S04]  /*1e1a0*/  LDL.LU.64 R94, [R1+0x44f0] ;  /* 0x0044f000015e7983 */ /* 0x000ee80000300a00 */
[----:B------:R2:W-:Y:S04]  /*1e1b0*/  LDGSTS.E [R2+0x7b400], [R52.64], P3 ;  /* 0x7b40000034027fae */ /* 0x0005e80009921844 */
[----:B------:R1:W-:Y:S04]  /*1e1c0*/  LDGSTS.E [R2+0x7bc00], [R248.64], P3 ;  /* 0x7bc00000f8027fae */ /* 0x0003e80009921844 */
[----:B------:R3:W-:Y:S04]  /*1e1d0*/  LDGSTS.E [R2+0x7c400], [R86.64], P3 ;  /* 0x7c40000056027fae */ /* 0x0007e80009921844 */
[----:B--2---:R-:W2:Y:S04]  /*1e1e0*/  LDL.LU.64 R52, [R1+0xe90] ;  /* 0x000e900001347983 */ /* 0x004ea80000300a00 */
[----:B-1----:R-:W2:Y:S04]  /*1e1f0*/  LDL.LU.64 R240, [R1+0xe88] ;  /* 0x000e880001f07983 */ /* 0x002ea80000300a00 */
[----:B------:R1:W-:Y:S04]  /*1e200*/  LDGSTS.E [R2+0x7cc00], [R80.64], P3 ;  /* 0x7cc0000050027fae */ /* 0x0003e80009921844 */
[----:B------:R1:W-:Y:S04]  /*1e210*/  LDGSTS.E [R2+0x7d400], [R72.64], P3 ;  /* 0x7d40000048027fae */ /* 0x0003e80009921844 */
[----:B------:R1:W-:Y:S04]  /*1e220*/  LDGSTS.E [R2+0x7dc00], [R70.64], P3 ;  /* 0x7dc0000046027fae */ /* 0x0003e80009921844 */
[----:B------:R1:W-:Y:S04]  /*1e230*/  LDGSTS.E [R2+0x7e400], [R68.64], P3 ;  /* 0x7e40000044027fae */ /* 0x0003e80009921844 */
[----:B------:R4:W-:Y:S04]  /*1e240*/  LDGSTS.E [R2+0x7ec00], [R60.64], P3 ;  /* 0x7ec000003c027fae */ /* 0x0009e80009921844 */
[----:B------:R1:W-:Y:S04]  /*1e250*/  LDGSTS.E [R2+0x7f400], [R58.64], P3 ;  /* 0x7f4000003a027fae */ /* 0x0003e80009921844 */
[----:B------:R2:W-:Y:S04]  /*1e260*/  LDGSTS.E [R2+0x7fc00], [R66.64], P3 ;  /* 0x7fc0000042027fae */ /* 0x0005e80009921844 */
[----:B----4-:R-:W4:Y:S04]  /*1e270*/  LDL.LU.64 R60, [R1+0xe80] ;  /* 0x000e8000013c7983 */ /* 0x010f280000300a00 */
[----:B-1----:R-:W4:Y:S04]  /*1e280*/  LDL.LU.64 R58, [R1+0xe78] ;  /* 0x000e7800013a7983 */ /* 0x002f280000300a00 */
[----:B------:R-:W-:Y:S04]  /*1e290*/  STL [R1+0x42c0], R234 ;  /* 0x0042c0ea01007387 */ /* 0x000fe80000100800 */
[----:B------:R3:W-:Y:S04]  /*1e2a0*/  STL [R1+0x42b8], R235 ;  /* 0x0042b8eb01007387 */ /* 0x0007e80000100800 */
[----:B------:R-:W-:Y:S04]  /*1e2b0*/  STL [R1+0x42bc], R236 ;  /* 0x0042bcec01007387 */ /* 0x000fe80000100800 */
[----:B------:R-:W4:Y:S04]  /*1e2c0*/  LDL.LU.64 R248, [R1+0xe70] ;  /* 0x000e700001f87983 */ /* 0x000f280000300a00 */
[----:B------:R-:W4:Y:S04]  /*1e2d0*/  LDL.LU.64 R250, [R1+0xe68] ;  /* 0x000e680001fa7983 */ /* 0x000f280000300a00 */
[----:B------:R3:W-:Y:S04]  /*1e2e0*/  LDGSTS.E [R246+0x60600], [R234.64], P3 ;  /* 0x60600000eaf67fae */ /* 0x0007e80009921844 */
[----:B------:R1:W-:Y:S04]  /*1e2f0*/  LDGSTS.E [R246+0x60e00], [R236.64], P3 ;  /* 0x60e00000ecf67fae */ /* 0x0003e80009921844 */
[----:B------:R1:W-:Y:S01]  /*1e300*/  STL [R1+0x42b4], R237 ;  /* 0x0042b4ed01007387 */ /* 0x0003e20000100800 */
[----:B---3--:R-:W-:-:S04]  /*1e310*/  IMAD.WIDE R234, R3, 0x4, R64 ;  /* 0x0000000403ea7825 */ /* 0x008fc800078e0240 */
[C---:B-1----:R-:W-:Y:S01]  /*1e320*/  IMAD.WIDE R236, R3.reuse, 0x4, R54 ;  /* 0x0000000403ec7825 */ /* 0x042fe200078e0236 */
[----:B------:R-:W-:Y:S04]  /*1e330*/  STL [R1+0x42b0], R234 ;  /* 0x0042b0ea01007387 */ /* 0x000fe80000100800 */
[----:B------:R2:W-:Y:S04]  /*1e340*/  STL [R1+0x42a8], R235 ;  /* 0x0042a8eb01007387 */ /* 0x0005e80000100800 */
[----:B------:R-:W-:Y:S04]  /*1e350*/  STL [R1+0x42ac], R236 ;  /* 0x0042acec01007387 */ /* 0x000fe80000100800 */
[----:B------:R-:W3:Y:S04]  /*1e360*/  LDL.LU.64 R64, [R1+0xe58] ;  /* 0x000e580001407983 */ /* 0x000ee80000300a00 */
[----:B------:R-:W3:Y:S04]  /*1e370*/  LDL.LU.64 R54, [R1+0xe48] ;  /* 0x000e480001367983 */ /* 0x000ee80000300a00 */
[----:B------:R2:W-:Y:S04]  /*1e380*/  LDGSTS.E [R246+0x61600], [R234.64], P3 ;  /* 0x61600000eaf67fae */ /* 0x0005e80009921844 */
[----:B------:R1:W-:Y:S04]  /*1e390*/  LDGSTS.E [R246+0x61e00], [R236.64], P3 ;  /* 0x61e00000ecf67fae */ /* 0x0003e80009921844 */
[----:B------:R1:W-:Y:S01]  /*1e3a0*/  STL [R1+0x42a4], R237 ;  /* 0x0042a4ed01007387 */ /* 0x0003e20000100800 */
[----:B--2---:R-:W-:-:S04]  /*1e3b0*/  IMAD.WIDE R234, R3, 0x4, R52 ;  /* 0x0000000403ea7825 */ /* 0x004fc800078e0234 */
[C---:B-1----:R-:W-:Y:S01]  /*1e3c0*/  IMAD.WIDE R236, R3.reuse, 0x4, R240 ;  /* 0x0000000403ec7825 */ /* 0x042fe200078e02f0 */
[----:B------:R-:W-:Y:S04]  /*1e3d0*/  STL [R1+0x42a0], R234 ;  /* 0x0042a0ea01007387 */ /* 0x000fe80000100800 */
[----:B------:R4:W-:Y:S04]  /*1e3e0*/  STL [R1+0x4298], R235 ;  /* 0x004298eb01007387 */ /* 0x0009e80000100800 */
[----:B------:R-:W-:Y:S04]  /*1e3f0*/  STL [R1+0x429c], R236 ;  /* 0x00429cec01007387 */ /* 0x000fe80000100800 */
[----:B------:R-:W2:Y:S04]  /*1e400*/  LDL.LU.64 R52, [R1+0xe40] ;  /* 0x000e400001347983 */ /* 0x000ea80000300a00 */
[----:B------:R1:W-:Y:S04]  /*1e410*/  STL [R1+0x4294], R237 ;  /* 0x004294ed01007387 */ /* 0x0003e80000100800 */
[----:B------:R-:W2:Y:S04]  /*1e420*/  LDL.LU.64 R240, [R1+0xe38] ;  /* 0x000e380001f07983 */ /* 0x000ea80000300a00 */
[----:B------:R4:W-:Y:S04]  /*1e430*/  LDGSTS.E [R246+0x62600], [R234.64], P3 ;  /* 0x62600000eaf67fae */ /* 0x0009e80009921844 */
[----:B------:R1:W-:Y:S01]  /*1e440*/  LDGSTS.E [R246+0x62e00], [R236.64], P3 ;  /* 0x62e00000ecf67fae */ /* 0x0003e20009921844 */
[----:B----4-:R-:W-:-:S04]  /*1e450*/  IMAD.WIDE R234, R3, 0x4, R60 ;  /* 0x0000000403ea7825 */ /* 0x010fc800078e023c */
[C---:B-1----:R-:W-:Y:S01]  /*1e460*/  IMAD.WIDE R236, R3.reuse, 0x4, R58 ;  /* 0x0000000403ec7825 */ /* 0x042fe200078e023a */
[----:B------:R-:W-:Y:S04]  /*1e470*/  STL [R1+0x4290], R234 ;  /* 0x004290ea01007387 */ /* 0x000fe80000100800 */
[----:B------:R1:W-:Y:S04]  /*1e480*/  STL [R1+0x4288], R235 ;  /* 0x004288eb01007387 */ /* 0x0003e80000100800 */
[----:B------:R1:W-:Y:S04]  /*1e490*/  LDGSTS.E [R246+0x63600], [R234.64], P3 ;  /* 0x63600000eaf67fae */ /* 0x0003e80009921844 */
[----:B------:R-:W-:Y:S04]  /*1e4a0*/  STL [R1+0x428c], R236 ;  /* 0x00428cec01007387 */ /* 0x000fe80000100800 */
[----:B------:R4:W-:Y:S01]  /*1e4b0*/  STL [R1+0x4284], R237 ;  /* 0x004284ed01007387 */ /* 0x0009e20000100800 */
[----:B-1----:R-:W-:-:S03]  /*1e4c0*/  IMAD.WIDE R234, R3, 0x4, R248 ;  /* 0x0000000403ea7825 */ /* 0x002fc600078e02f8 */
[----:B------:R4:W-:Y:S04]  /*1e4d0*/  LDGSTS.E [R246+0x63e00], [R236.64], P3 ;  /* 0x63e00000ecf67fae */ /* 0x0009e80009921844 */
[----:B------:R-:W2:Y:S04]  /*1e4e0*/  LDL.LU.64 R248, [R1+0xe30] ;  /* 0x000e300001f87983 */ /* 0x000ea80000300a00 */
[----:B------:R3:W-:Y:S01]  /*1e4f0*/  LDGSTS.E [R246+0x64600], [R234.64], P3 ;  /* 0x64600000eaf67fae */ /* 0x0007e20009921844 */
[----:B----4-:R-:W-:-:S03]  /*1e500*/  IMAD.WIDE R236, R3, 0x4, R250 ;  /* 0x0000000403ec7825 */ /* 0x010fc600078e02fa */
[----:B------:R-:W4:Y:S04]  /*1e510*/  LDL.LU.64 R250, [R1+0xe20] ;  /* 0x000e200001fa7983 */ /* 0x000f280000300a00 */
[----:B------:R-:W-:Y:S04]  /*1e520*/  STL [R1+0x4280], R234 ;  /* 0x004280ea01007387 */ /* 0x000fe80000100800 */
[----:B------:R3:W-:Y:S04]  /*1e530*/  STL [R1+0x4278], R235 ;  /* 0x004278eb01007387 */ /* 0x0007e80000100800 */
[----:B------:R-:W-:Y:S04]  /*1e540*/  STL [R1+0x427c], R236 ;  /* 0x00427cec01007387 */ /* 0x000fe80000100800 */
[----:B------:R1:W-:Y:S04]  /*1e550*/  STL [R1+0x4274], R237 ;  /* 0x004274ed01007387 */ /* 0x0003e80000100800 */
[----:B------:R1:W-:Y:S01]  /*1e560*/  LDGSTS.E [R246+0x64e00], [R236.64], P3 ;  /* 0x64e00000ecf67fae */ /* 0x0003e20009921844 */
[----:B---3--:R-:W-:-:S05]  /*1e570*/  IMAD.WIDE R234, R3, 0x4, R64 ;  /* 0x0000000403ea7825 */ /* 0x008fca00078e0240 */
[----:B------:R-:W-:Y:S01]  /*1e580*/  STL [R1+0x4270], R234 ;  /* 0x004270ea01007387 */ /* 0x000fe20000100800 */
[----:B-1----:R-:W-:-:S03]  /*1e590*/  IMAD.WIDE R236, R3, 0x4, R54 ;  /* 0x0000000403ec7825 */ /* 0x002fc600078e0236 */
[----:B------:R2:W-:Y:S04]  /*1e5a0*/  STL [R1+0x4268], R235 ;  /* 0x004268eb01007387 */ /* 0x0005e80000100800 */
[----:B------:R-:W3:Y:S04]  /*1e5b0*/  LDL.LU.64 R58, [R1+0xec0] ;  /* 0x000ec000013a7983 */ /* 0x000ee80000300a00 */
[----:B------:R-:W-:Y:S04]  /*1e5c0*/  STL [R1+0x426c], R236 ;  /* 0x00426cec01007387 */ /* 0x000fe80000100800 */
[----:B------:R-:W3:Y:S04]  /*1e5d0*/  LDL.LU.64 R86, [R1+0xeb8] ;  /* 0x000eb80001567983 */ /* 0x000ee80000300a00 */
[----:B------:R1:W-:Y:S04]  /*1e5e0*/  STL [R1+0x4264], R237 ;  /* 0x004264ed01007387 */ /* 0x0003e80000100800 */
[----:B------:R-:W3:Y:S04]  /*1e5f0*/  LDL.LU.64 R64, [R1+0xeb0] ;  /* 0x000eb00001407983 */ /* 0x000ee80000300a00 */
[----:B------:R2:W-:Y:S04]  /*1e600*/  LDGSTS.E [R246+0x65600], [R234.64], P3 ;  /* 0x65600000eaf67fae */ /* 0x0005e80009921844 */
[----:B------:R-:W3:Y:S04]  /*1e610*/  LDL.LU.64 R54, [R1+0xea8] ;  /* 0x000ea80001367983 */ /* 0x000ee80000300a00 */
[----:B------:R1:W-:Y:S01]  /*1e620*/  LDGSTS.E [R246+0x65e00], [R236.64], P3 ;  /* 0x65e00000ecf67fae */ /* 0x0003e20009921844 */
[----:B--2---:R-:W-:-:S05]  /*1e630*/  IMAD.WIDE R234, R3, 0x4, R52 ;  /* 0x0000000403ea7825 */ /* 0x004fca00078e0234 */
[----:B------:R-:W-:Y:S04]  /*1e640*/  STL [R1+0x4260], R234 ;  /* 0x004260ea01007387 */ /* 0x000fe80000100800 */
[----:B------:R-:W2:Y:S01]  /*1e650*/  LDL.LU.64 R80, [R1+0xb80] ;  /* 0x000b800001507983 */ /* 0x000ea20000300a00 */
[----:B-1----:R-:W-:-:S03]  /*1e660*/  IMAD.WIDE R236, R3, 0x4, R240 ;  /* 0x0000000403ec7825 */ /* 0x002fc600078e02f0 */
[----:B------:R1:W-:Y:S04]  /*1e670*/  STL [R1+0x4258], R235 ;  /* 0x004258eb01007387 */ /* 0x0003e80000100800 */
[----:B------:R-:W2:Y:S04]  /*1e680*/  LDL.LU.64 R52, [R1+0xb38] ;  /* 0x000b380001347983 */ /* 0x000ea80000300a00 */
[----:B------:R-:W-:Y:S04]  /*1e690*/  STL [R1+0x425c], R236 ;  /* 0x00425cec01007387 */ /* 0x000fe80000100800 */
[----:B------:R4:W-:Y:S04]  /*1e6a0*/  STL [R1+0x4254], R237 ;  /* 0x004254ed01007387 */ /* 0x0009e80000100800 */
[----:B------:R-:W2:Y:S04]  /*1e6b0*/  LDL.LU.64 R240, [R1+0xb00] ;  /* 0x000b000001f07983 */ /* 0x000ea80000300a00 */
[----:B------:R-:W2:Y:S04]  /*1e6c0*/  LDL.LU.64 R72, [R1+0xad0] ;  /* 0x000ad00001487983 */ /* 0x000ea80000300a00 */
[----:B------:R1:W-:Y:S04]  /*1e6d0*/  LDGSTS.E [R246+0x66600], [R234.64], P3 ;  /* 0x66600000eaf67fae */ /* 0x0003e80009921844 */
[----:B------:R4:W-:Y:S01]  /*1e6e0*/  LDGSTS.E [R246+0x66e00], [R236.64], P3 ;  /* 0x66e00000ecf67fae */ /* 0x0009e20009921844 */
[----:B-1----:R-:W-:-:S03]  /*1e6f0*/  IMAD.WIDE R234, R3, 0x4, R248 ;  /* 0x0000000403ea7825 */ /* 0x002fc600078e02f8 */
[----:B------:R-:W2:Y:S04]  /*1e700*/  LDL.LU.64 R248, [R1+0xa90] ;  /* 0x000a900001f87983 */ /* 0x000ea80000300a00 */
[----:B------:R-:W-:Y:S01]  /*1e710*/  STL [R1+0x4250], R234 ;  /* 0x004250ea01007387 */ /* 0x000fe20000100800 */
[----:B----4-:R-:W-:-:S03]  /*1e720*/  IMAD.WIDE R236, R3, 0x4, R250 ;  /* 0x0000000403ec7825 */ /* 0x010fc600078e02fa */
[----:B------:R-:W-:Y:S04]  /*1e730*/  STL [R1+0x4248], R235 ;  /* 0x004248eb01007387 */ /* 0x000fe80000100800 */
[----:B------:R-:W2:Y:S04]  /*1e740*/  LDL.LU.64 R250, [R1+0xa48] ;  /* 0x000a480001fa7983 */ /* 0x000ea80000300a00 */
[----:B------:R-:W2:Y:S04]  /*1e750*/  LDL.LU.64 R68, [R1+0xa08] ;  /* 0x000a080001447983 */ /* 0x000ea80000300a00 */
[----:B------:R-:W-:Y:S04]  /*1e760*/  STL [R1+0x424c], R236 ;  /* 0x00424cec01007387 */ /* 0x000fe80000100800 */
[----:B------:R-:W-:Y:S04]  /*1e770*/  STL [R1+0x4244], R237 ;  /* 0x004244ed01007387 */ /* 0x000fe80000100800 */
[----:B------:R-:W2:Y:S04]  /*1e780*/  LDL.LU.64 R66, [R1+0x9d0] ;  /* 0x0009d00001427983 */ /* 0x000ea80000300a00 */
[----:B------:R1:W-:Y:S04]  /*1e790*/  LDGSTS.E [R246+0x67600], [R234.64], P3 ;  /* 0x67600000eaf67fae */ /* 0x0003e80009921844 */
[----:B------:R1:W-:Y:S01]  /*1e7a0*/  LDGSTS.E [R246+0x67e00], [R236.64], P3 ;  /* 0x67e00000ecf67fae */ /* 0x0003e20009921844 */
[----:B---3--:R-:W-:-:S03]  /*1e7b0*/  IMAD.MOV.U32 R0, RZ, RZ, R59 ;  /* 0x000000ffff007224 */ /* 0x008fc600078e003b */
[----:B------:R3:W-:Y:S04]  /*1e7c0*/  STL [R1+0x4240], R58 ;  /* 0x0042403a01007387 */ /* 0x0007e80000100800 */
[----:B------:R-:W4:Y:S04]  /*1e7d0*/  LDL.LU.64 R60, [R1+0x9a0] ;  /* 0x0009a000013c7983 */ /* 0x000f280000300a00 */
[----:B------:R1:W-:Y:S04]  /*1e7e0*/  STL [R1+0x4238], R0 ;  /* 0x0042380001007387 */ /* 0x0003e80000100800 */
[----:B------:R-:W-:Y:S04]  /*1e7f0*/  STL [R1+0x423c], R86 ;  /* 0x00423c5601007387 */ /* 0x000fe80000100800 */
[----:B---3--:R-:W3:Y:S01]  /*1e800*/  LDL.LU.64 R58, [R1+0x978] ;  /* 0x00097800013a7983 */ /* 0x008ee20000300a00 */
[----:B-1----:R-:W-:-:S03]  /*1e810*/  IMAD.MOV.U32 R0, RZ, RZ, R87 ;  /* 0x000000ffff007224 */ /* 0x002fc600078e0057 */
[----:B------:R-:W-:Y:S04]  /*1e820*/  STL [R1+0x4234], R64 ;  /* 0x0042344001007387 */ /* 0x000fe80000100800 */
[----:B------:R1:W-:Y:S02]  /*1e830*/  STL [R1+0x4230], R0 ;  /* 0x0042300001007387 */ /* 0x0003e40000100800 */
[----:B-1----:R-:W-:Y:S02]  /*1e840*/  IMAD.MOV.U32 R0, RZ, RZ, R65 ;  /* 0x000000ffff007224 */ /* 0x002fe400078e0041 */
[----:B------:R-:W3:Y:S04]  /*1e850*/  LDL.LU.64 R64, [R1+0x948] ;  /* 0x0009480001407983 */ /* 0x000ee80000300a00 */
[----:B------:R1:W-:Y:S04]  /*1e860*/  STL [R1+0x4228], R0 ;  /* 0x0042280001007387 */ /* 0x0003e80000100800 */
[----:B------:R2:W-:Y:S01]  /*1e870*/  STL [R1+0x422c], R54 ;  /* 0x00422c3601007387 */ /* 0x0005e20000100800 */
[----:B-1----:R-:W-:-:S03]  /*1e880*/  MOV R0, R55 ;  /* 0x0000003700007202 */ /* 0x002fc60000000f00 */
[----:B--2---:R-:W-:Y:S04]  /*1e890*/  STL [R1+0x4224], R80 ;  /* 0x0042245001007387 */ /* 0x004fe80000100800 */
[----:B------:R1:W-:Y:S04]  /*1e8a0*/  STL [R1+0x4220], R0 ;  /* 0x0042200001007387 */ /* 0x0003e80000100800 */
[----:B------:R-:W2:Y:S01]  /*1e8b0*/  LDL.LU.64 R54, [R1+0x920] ;  /* 0x0009200001367983 */ /* 0x000ea20000300a00 */
[----:B-1----:R-:W-:-:S03]  /*1e8c0*/  IMAD.MOV.U32 R0, RZ, RZ, R81 ;  /* 0x000000ffff007224 */ /* 0x002fc600078e0051 */
[----:B------:R-:W-:Y:S04]  /*1e8d0*/  STL [R1+0x421c], R52 ;  /* 0x00421c3401007387 */ /* 0x000fe80000100800 */
[----:B------:R1:W-:Y:S02]  /*1e8e0*/  STL [R1+0x4218], R0 ;  /* 0x0042180001007387 */ /* 0x0003e40000100800 */
[----:B-1----:R-:W-:Y:S02]  /*1e8f0*/  IMAD.MOV.U32 R0, RZ, RZ, R53 ;  /* 0x000000ffff007224 */ /* 0x002fe400078e0035 */
[----:B------:R-:W2:Y:S04]  /*1e900*/  LDL.LU.64 R52, [R1+0x900] ;  /* 0x0009000001347983 */ /* 0x000ea80000300a00 */
[----:B------:R1:W-:Y:S04]  /*1e910*/  STL [R1+0x4210], R0 ;  /* 0x0042100001007387 */ /* 0x0003e80000100800 */
[----:B------:R1:W-:Y:S02]  /*1e920*/  STL [R1+0x4214], R240 ;  /* 0x004214f001007387 */ /* 0x0003e40000100800 */
[----:B-1----:R-:W-:-:S02]  /*1e930*/  IMAD.MOV.U32 R0, RZ, RZ, R241 ;  /* 0x000000ffff007224 */ /* 0x002fc400078e00f1 */
[----:B------:R-:W-:Y:S04]  /*1e940*/  STL [R1+0x420c], R72 ;  /* 0x00420c4801007387 */ /* 0x000fe80000100800 */
        /* <DEDUP_REMOVED lines=13> */
[----:B-1----:R-:W-:-:S03]  /*1ea20*/  MOV R0, R69 ;  /* 0x0000004500007202 */ /* 0x002fc60000000f00 */
[----:B------:R-:W-:Y:S04]  /*1ea30*/  STL [R1+0x41ec], R66 ;  /* 0x0041ec4201007387 */ /* 0x000fe80000100800 */
[----:B------:R1:W-:Y:S04]  /*1ea40*/  STL [R1+0x41e8], R0 ;  /* 0x0041e80001007387 */ /* 0x0003e80000100800 */
[----:B------:R-:W2:Y:S01]  /*1ea50*/  LDL.LU.64 R234, [R1+0x848] ;  /* 0x0008480001ea7983 */ /* 0x000ea20000300a00 */
[----:B-1----:R-:W-:-:S05]  /*1ea60*/  IMAD.MOV.U32 R0, RZ, RZ, R67 ;  /* 0x000000ffff007224 */ /* 0x002fca00078e0043 */
[----:B------:R4:W-:Y:S02]  /*1ea70*/  STL [R1+0x41e0], R0 ;  /* 0x0041e00001007387 */ /* 0x0009e40000100800 */
[----:B----4-:R-:W-:Y:S02]  /*1ea80*/  IMAD.MOV.U32 R0, RZ, RZ, R61 ;  /* 0x000000ffff007224 */ /* 0x010fe400078e003d */
[----:B------:R-:W-:Y:S04]  /*1ea90*/  STL [R1+0x41e4], R60 ;  /* 0x0041e43c01007387 */ /* 0x000fe80000100800 */
[----:B---3--:R-:W-:Y:S04]  /*1eaa0*/  STL [R1+0x41dc], R58 ;  /* 0x0041dc3a01007387 */ /* 0x008fe80000100800 */
[----:B------:R1:W-:Y:S04]  /*1eab0*/  STL [R1+0x41d8], R0 ;  /* 0x0041d80001007387 */ /* 0x0003e80000100800 */
[----:B------:R-:W3:Y:S04]  /*1eac0*/  LDL.LU.64 R70, [R1+0x820] ;  /* 0x0008200001467983 */ /* 0x000ee80000300a00 */
[----:B------:R-:W4:Y:S01]  /*1ead0*/  LDL.LU.64 R86, [R1+0x7f0] ;  /* 0x0007f00001567983 */ /* 0x000f220000300a00 */
[----:B-1----:R-:W-:-:S05]  /*1eae0*/  IMAD.MOV.U32 R0, RZ, RZ, R59 ;  /* 0x000000ffff007224 */ /* 0x002fca00078e003b */
[----:B------:R1:W-:Y:S04]  /*1eaf0*/  STL [R1+0x41d0], R0 ;  /* 0x0041d00001007387 */ /* 0x0003e80000100800 */
[----:B------:R-:W-:Y:S04]  /*1eb00*/  STL [R1+0x41d4], R64 ;  /* 0x0041d44001007387 */ /* 0x000fe80000100800 */
[----:B------:R-:W4:Y:S01]  /*1eb10*/  LDL.LU.64 R80, [R1+0x7a8] ;  /* 0x0007a80001507983 */ /* 0x000f220000300a00 */
[----:B-1----:R-:W-:-:S03]  /*1eb20*/  IMAD.MOV.U32 R0, RZ, RZ, R65 ;  /* 0x000000ffff007224 */ /* 0x002fc600078e0041 */
[----:B------:R-:W4:Y:S04]  /*1eb30*/  LDL.LU.64 R72, [R1+0x760] ;  /* 0x0007600001487983 */ /* 0x000f280000300a00 */
[----:B------:R1:W-:Y:S04]  /*1eb40*/  STL [R1+0x41c8], R0 ;  /* 0x0041c80001007387 */ /* 0x0003e80000100800 */
[----:B--2---:R-:W-:Y:S04]  /*1eb50*/  STL [R1+0x41cc], R54 ;  /* 0x0041cc3601007387 */ /* 0x004fe80000100800 */
[----:B------:R-:W2:Y:S01]  /*1eb60*/  LDL.LU.64 R68, [R1+0x718] ;  /* 0x0007180001447983 */ /* 0x000ea20000300a00 */
[----:B-1----:R-:W-:-:S03]  /*1eb70*/  IMAD.MOV.U32 R0, RZ, RZ, R55 ;  /* 0x000000ffff007224 */ /* 0x002fc600078e0037 */
[----:B------:R-:W2:Y:S04]  /*1eb80*/  LDL.LU.64 R66, [R1+0x1f0] ;  /* 0x0001f00001427983 */ /* 0x000ea80000300a00 */
[----:B------:R1:W-:Y:S04]  /*1eb90*/  STL [R1+0x41c0], R0 ;  /* 0x0041c00001007387 */ /* 0x0003e80000100800 */
[----:B------:R-:W-:Y:S04]  /*1eba0*/  STL [R1+0x41c4], R52 ;  /* 0x0041c43401007387 */ /* 0x000fe80000100800 */
[----:B------:R-:W2:Y:S01]  /*1ebb0*/  LDL.LU.64 R60, [R1+0x1c0] ;  /* 0x0001c000013c7983 */ /* 0x000ea20000300a00 */
[----:B-1----:R-:W-:-:S03]  /*1ebc0*/  IMAD.MOV.U32 R0, RZ, RZ, R53 ;  /* 0x000000ffff007224 */ /* 0x002fc600078e0035 */
[----:B------:R-:W2:Y:S04]  /*1ebd0*/  LDL.LU.64 R58, [R1+0x198] ;  /* 0x00019800013a7983 */ /* 0x000ea80000300a00 */
[----:B------:R1:W-:Y:S04]  /*1ebe0*/  STL [R1+0x41b8], R0 ;  /* 0x0041b80001007387 */ /* 0x0003e80000100800 */
[----:B------:R-:W-:Y:S04]  /*1ebf0*/  STL [R1+0x41bc], R240 ;  /* 0x0041bcf001007387 */ /* 0x000fe80000100800 */
[----:B------:R-:W2:Y:S01]  /*1ec00*/  LDL.LU.64 R64, [R1+0x170] ;  /* 0x0001700001407983 */ /* 0x000ea20000300a00 */
[----:B-1----:R-:W-:-:S03]  /*1ec10*/  MOV R0, R241 ;  /* 0x000000f100007202 */ /* 0x002fc60000000f00 */
[----:B------:R-:W2:Y:S04]  /*1ec20*/  LDL.LU.64 R54, [R1+0x140] ;  /* 0x0001400001367983 */ /* 0x000ea80000300a00 */
[----:B------:R1:W-:Y:S04]  /*1ec30*/  STL [R1+0x41b0], R0 ;  /* 0x0041b00001007387 */ /* 0x0003e80000100800 */
[----:B------:R1:W-:Y:S04]  /*1ec40*/  STL [R1+0x41b4], R248 ;  /* 0x0041b4f801007387 */ /* 0x0003e80000100800 */
[----:B------:R-:W2:Y:S01]  /*1ec50*/  LDL.LU.64 R52, [R1+0x118] ;  /* 0x0001180001347983 */ /* 0x000ea20000300a00 */
[----:B-1----:R-:W-:-:S03]  /*1ec60*/  IMAD.MOV.U32 R0, RZ, RZ, R249 ;  /* 0x000000ffff007224 */ /* 0x002fc600078e00f9 */
        /* <DEDUP_REMOVED lines=11> */
[----:B------:R3:W-:Y:S02]  /*1ed20*/  STL [R1+0x4198], R0 ;  /* 0x0041980001007387 */ /* 0x0007e40000100800 */
[----:B---3--:R-:W-:Y:S02]  /*1ed30*/  IMAD.MOV.U32 R0, RZ, RZ, R71 ;  /* 0x000000ffff007224 */ /* 0x008fe400078e0047 */
[----:B------:R1:W-:Y:S04]  /*1ed40*/  STL [R1+0x419c], R70 ;  /* 0x00419c4601007387 */ /* 0x0003e80000100800 */
[----:B-1----:R-:W3:Y:S04]  /*1ed50*/  LDL.LU.64 R70, [R1+0x44e8] ;  /* 0x0044e80001467983 */ /* 0x002ee80000300a00 */
[----:B----4-:R-:W-:Y:S04]  /*1ed60*/  STL [R1+0x4194], R86 ;  /* 0x0041945601007387 */ /* 0x010fe80000100800 */
[----:B------:R1:W-:Y:S02]  /*1ed70*/  STL [R1+0x4190], R0 ;  /* 0x0041900001007387 */ /* 0x0003e40000100800 */
[----:B-1----:R-:W-:-:S02]  /*1ed80*/  IMAD.MOV.U32 R0, RZ, RZ, R87 ;  /* 0x000000ffff007224 */ /* 0x002fc400078e0057 */
[----:B------:R-:W4:Y:S04]  /*1ed90*/  LDL.LU.64 R86, [R1+0x44e0] ;  /* 0x0044e00001567983 */ /* 0x000f280000300a00 */
[----:B------:R-:W-:Y:S04]  /*1eda0*/  STL [R1+0x418c], R80 ;  /* 0x00418c5001007387 */ /* 0x000fe80000100800 */
[----:B------:R1:W-:Y:S02]  /*1edb0*/  STL [R1+0x4188], R0 ;  /* 0x0041880001007387 */ /* 0x0003e40000100800 */
[----:B-1----:R-:W-:-:S02]  /*1edc0*/  IMAD.MOV.U32 R0, RZ, RZ, R81 ;  /* 0x000000ffff007224 */ /* 0x002fc400078e0051 */
[----:B------:R-:W3:Y:S04]  /*1edd0*/  LDL.LU.64 R80, [R1+0x44d8] ;  /* 0x0044d80001507983 */ /* 0x000ee80000300a00 */
[----:B------:R-:W-:Y:S04]  /*1ede0*/  STL [R1+0x4184], R72 ;  /* 0x0041844801007387 */ /* 0x000fe80000100800 */
[----:B------:R1:W-:Y:S02]  /*1edf0*/  STL [R1+0x4180], R0 ;  /* 0x0041800001007387 */ /* 0x0003e40000100800 */
[----:B-1----:R-:W-:-:S02]  /*1ee00*/  MOV R0, R73 ;  /* 0x0000004900007202 */ /* 0x002fc40000000f00 */
[----:B------:R-:W3:Y:S04]  /*1ee10*/  LDL.LU.64 R72, [R1+0x44d0] ;  /* 0x0044d00001487983 */ /* 0x000ee80000300a00 */
[----:B--2---:R-:W-:Y:S04]  /*1ee20*/  STL [R1+0x417c], R68 ;  /* 0x00417c4401007387 */ /* 0x004fe80000100800 */
[----:B------:R1:W-:Y:S02]  /*1ee30*/  STL [R1+0x4178], R0 ;  /* 0x0041780001007387 */ /* 0x0003e40000100800 */
[----:B-1----:R-:W-:-:S02]  /*1ee40*/  IMAD.MOV.U32 R0, RZ, RZ, R69 ;  /* 0x000000ffff007224 */ /* 0x002fc400078e0045 */
[----:B------:R-:W2:Y:S04]  /*1ee50*/  LDL.LU.64 R68, [R1+0x44c8] ;  /* 0x0044c80001447983 */ /* 0x000ea80000300a00 */
[----:B------:R-:W-:Y:S04]  /*1ee60*/  STL [R1+0x4174], R66 ;  /* 0x0041744201007387 */ /* 0x000fe80000100800 */
        /* <DEDUP_REMOVED lines=21> */
[----:B-1----:R-:W-:-:S02]  /*1efc0*/  MOV R0, R53 ;  /* 0x0000003500007202 */ /* 0x002fc40000000f00 */
        /* <DEDUP_REMOVED lines=12> */
[----:B------:R-:W3:Y:S04]  /*1f090*/  LDL.LU.64 R250, [R1+0x4480] ;  /* 0x0044800001fa7983 */ /* 0x000ee80000300a00 */
[----:B------:R-:W-:Y:S04]  /*1f0a0*/  STL [R1+0x4128], R236 ;  /* 0x004128ec01007387 */ /* 0x000fe80000100800 */
[----:B------:R1:W-:Y:S04]  /*1f0b0*/  STL [R1+0x412c], R0 ;  /* 0x00412c0001007387 */ /* 0x0003e80000100800 */
[----:B------:R-:W-:Y:S01]  /*1f0c0*/  STL [R1+0x4124], R234 ;  /* 0x004124ea01007387 */ /* 0x000fe20000100800 */
[----:B-1----:R-:W-:-:S05]  /*1f0d0*/  IMAD.MOV.U32 R0, RZ, RZ, R237 ;  /* 0x000000ffff007224 */ /* 0x002fca00078e00ed */
[----:B------:R1:W-:Y:S02]  /*1f0e0*/  STL [R1+0x4120], R0 ;  /* 0x0041200001007387 */ /* 0x0003e40000100800 */
[----:B-1----:R-:W-:Y:S02]  /*1f0f0*/  IMAD.MOV.U32 R0, RZ, RZ, R235 ;  /* 0x000000ffff007224 */ /* 0x002fe400078e00eb */
[----:B--2---:R-:W-:Y:S04]  /*1f100*/  STL [R1+0x411c], R248 ;  /* 0x00411cf801007387 */ /* 0x004fe80000100800 */
[----:B------:R-:W-:Y:S04]  /*1f110*/  STL [R1+0x4118], R0 ;  /* 0x0041180001007387 */ /* 0x000fe80000100800 */
[----:B------:R-:W-:Y:S04]  /*1f120*/  STL [R1+0x4110], R249 ;  /* 0x004110f901007387 */ /* 0x000fe80000100800 */
[----:B------:R-:W-:Y:S04]  /*1f130*/  STL [R1+0x4114], R64 ;  /* 0x0041144001007387 */ /* 0x000fe80000100800 */
[----:B------:R-:W-:Y:S04]  /*1f140*/  STL [R1+0x4108], R65 ;  /* 0x0041084101007387 */ /* 0x000fe80000100800 */
[----:B------:R-:W-:Y:S04]  /*1f150*/  STL [R1+0x410c], R68 ;  /* 0x00410c4401007387 */ /* 0x000fe80000100800 */
[----:B------:R1:W-:Y:S04]  /*1f160*/  STL [R1+0x4100], R69 ;  /* 0x0041004501007387 */ /* 0x0003e80000100800 */
[----:B---3--:R-:W-:Y:S04]  /*1f170*/  STL [R1+0x4104], R70 ;  /* 0x0041044601007387 */ /* 0x008fe80000100800 */
[----:B------:R-:W-:Y:S04]  /*1f180*/  STL [R1+0x40f8], R71 ;  /* 0x0040f84701007387 */ /* 0x000fe80000100800 */
[----:B------:R-:W-:Y:S04]  /*1f190*/  STL [R1+0x40fc], R74 ;  /* 0x0040fc4a01007387 */ /* 0x000fe80000100800 */
[----:B------:R-:W-:Y:S04]  /*1f1a0*/  STL [R1+0x40f0], R75 ;  /* 0x0040f04b01007387 */ /* 0x000fe80000100800 */
[----:B------:R-:W-:Y:S04]  /*1f1b0*/  STL [R1+0x40f4], R78 ;  /* 0x0040f44e01007387 */ /* 0x000fe80000100800 */
[----:B------:R2:W-:Y:S04]  /*1f1c0*/  STL [R1+0x40e8], R79 ;  /* 0x0040e84f01007387 */ /* 0x0005e80000100800 */
[----:B------:R-:W-:Y:S04]  /*1f1d0*/  STL [R1+0x40ec], R82 ;  /* 0x0040ec5201007387 */ /* 0x000fe80000100800 */
        /* <DEDUP_REMOVED lines=27> */
[----:B-1----:R-:W4:Y:S04]  /*1f390*/  LDL.LU.64 R68, [R1+0xb60] ;  /* 0x000b600001447983 */ /* 0x002f280000300a00 */
[----:B------:R-:W-:Y:S04]  /*1f3a0*/  STL [R1+0x407c], R134 ;  /* 0x00407c8601007387 */ /* 0x000fe80000100800 */
[----:B------:R-:W-:Y:S04]  /*1f3b0*/  STL [R1+0x4070], R135 ;  /* 0x0040708701007387 */ /* 0x000fe80000100800 */
[----:B------:R-:W4:Y:S04]  /*1f3c0*/  LDL.LU.64 R64, [R1+0xb58] ;  /* 0x000b580001407983 */ /* 0x000f280000300a00 */
        /* <DEDUP_REMOVED lines=8> */
[----:B--2---:R-:W2:Y:S04]  /*1f450*/  LDL.LU.64 R78, [R1+0xb20] ;  /* 0x000b2000014e7983 */ /* 0x004ea80000300a00 */
[----:B------:R-:W-:Y:S04]  /*1f460*/  STL [R1+0x405c], R150 ;  /* 0x00405c9601007387 */ /* 0x000fe80000100800 */
[----:B------:R-:W-:Y:S04]  /*1f470*/  STL [R1+0x4050], R151 ;  /* 0x0040509701007387 */ /* 0x000fe80000100800 */
[----:B------:R-:W2:Y:S04]  /*1f480*/  LDL.LU.64 R234, [R1+0xb08] ;  /* 0x000b080001ea7983 */ /* 0x000ea80000300a00 */
[----:B------:R-:W-:Y:S04]  /*1f490*/  STL [R1+0x4054], R154 ;  /* 0x0040549a01007387 */ /* 0x000fe80000100800 */
[----:B------:R-:W-:Y:S04]  /*1f4a0*/  STL [R1+0x4048], R155 ;  /* 0x0040489b01007387 */ /* 0x000fe80000100800 */
[----:B---3--:R-:W3:Y:S04]  /*1f4b0*/  LDL.LU.64 R88, [R1+0xaf8] ;  /* 0x000af80001587983 */ /* 0x008ee80000300a00 */
[----:B------:R-:W-:Y:S04]  /*1f4c0*/  STL [R1+0x404c], R158 ;  /* 0x00404c9e01007387 */ /* 0x000fe80000100800 */
[----:B------:R-:W-:Y:S04]  /*1f4d0*/  STL [R1+0x4040], R159 ;  /* 0x0040409f01007387 */ /* 0x000fe80000100800 */
[----:B------:R-:W3:Y:S04]  /*1f4e0*/  LDL.LU.64 R74, [R1+0xae0] ;  /* 0x000ae000014a7983 */ /* 0x000ee80000300a00 */
        /* <DEDUP_REMOVED lines=9> */
[----:B----4-:R1:W-:Y:S01]  /*1f580*/  STL [R1+0x4028], R68 ;  /* 0x0040284401007387 */ /* 0x0103e20000100800 */
[----:B------:R-:W-:-:S03]  /*1f590*/  IMAD.MOV.U32 R0, RZ, RZ, R69 ;  /* 0x000000ffff007224 */ /* 0x000fc600078e0045 */
[----:B-1----:R-:W4:Y:S04]  /*1f5a0*/  LDL.LU.64 R68, [R1+0xaa0] ;  /* 0x000aa00001447983 */ /* 0x002f280000300a00 */
[----:B------:R1:W-:Y:S04]  /*1f5b0*/  STL [R1+0x4020], R0 ;  /* 0x0040200001007387 */ /* 0x0003e80000100800 */
[----:B------:R1:W-:Y:S02]  /*1f5c0*/  STL [R1+0x4024], R64 ;  /* 0x0040244001007387 */ /* 0x0003e40000100800 */
[----:B-1----:R-:W-:-:S02]  /*1f5d0*/  MOV R0, R65 ;  /* 0x0000004100007202 */ /* 0x002fc40000000f00 */
[----:B------:R-:W4:Y:S04]  /*1f5e0*/  LDL.LU.64 R64, [R1+0xa80] ;  /* 0x000a800001407983 */ /* 0x000f280000300a00 */
[----:B------:R1:W-:Y:S04]  /*1f5f0*/  STL [R1+0x4018], R0 ;  /* 0x0040180001007387 */ /* 0x0003e80000100800 */
[----:B------:R1:W-:Y:S02]  /*1f600*/  STL [R1+0x401c], R248 ;  /* 0x00401cf801007387 */ /* 0x0003e40000100800 */
[----:B-1----:R-:W-:-:S02]  /*1f610*/  IMAD.MOV.U32 R0, RZ, RZ, R249 ;  /* 0x000000ffff007224 */ /* 0x002fc400078e00f9 */
[----:B------:R-:W4:Y:S04]  /*1f620*/  LDL.LU.64 R248, [R1+0xa70] ;  /* 0x000a700001f87983 */ /* 0x000f280000300a00 */
[----:B------:R1:W-:Y:S04]  /*1f630*/  STL [R1+0x4010], R0 ;  /* 0x0040100001007387 */ /* 0x0003e80000100800 */
[----:B------:R2:W-:Y:S01]  /*1f640*/  STL [R1+0x4014], R236 ;  /* 0x004014ec01007387 */ /* 0x0005e20000100800 */
[----:B-1----:R-:W-:-:S03]  /*1f650*/  IMAD.MOV.U32 R0, RZ, RZ, R237 ;  /* 0x000000ffff007224 */ /* 0x002fc600078e00ed */
[----:B--2---:R-:W2:Y:S04]  /*1f660*/  LDL.LU.64 R236, [R1+0xa60] ;  /* 0x000a600001ec7983 */ /* 0x004ea80000300a00 */
[----:B------:R1:W-:Y:S04]  /*1f670*/  STL [R1+0x4008], R0 ;  /* 0x0040080001007387 */ /* 0x0003e80000100800 */
[----:B------:R1:W-:Y:S02]  /*1f680*/  STL [R1+0x400c], R78 ;  /* 0x00400c4e01007387 */ /* 0x0003e40000100800 */
[----:B-1----:R-:W-:-:S02]  /*1f690*/  IMAD.MOV.U32 R0, RZ, RZ, R79 ;  /* 0x000000ffff007224 */ /* 0x002fc400078e004f */
[----:B------:R-:W2:Y:S04]  /*1f6a0*/  LDL.LU.64 R78, [R1+0xa38] ;  /* 0x000a3800014e7983 */ /* 0x000ea80000300a00 */
[----:B------:R1:W-:Y:S04]  /*1f6b0*/  STL [R1+0x4000], R0 ;  /* 0x0040000001007387 */ /* 0x0003e80000100800 */
[----:B------:R1:W-:Y:S02]  /*1f6c0*/  STL [R1+0x4004], R234 ;  /* 0x004004ea01007387 */ /* 0x0003e40000100800 */
[----:B-1----:R-:W-:-:S02]  /*1f6d0*/  IMAD.MOV.U32 R0, RZ, RZ, R235 ;  /* 0x000000ffff007224 */ /* 0x002fc400078e00eb */
[----:B------:R-:W2:Y:S04]  /*1f6e0*/  LDL.LU.64 R234, [R1+0xa28] ;  /* 0x000a280001ea7983 */ /* 0x000ea80000300a00 */
[----:B------:R1:W-:Y:S04]  /*1f6f0*/  STL [R1+0x3ff8], R0 ;  /* 0x003ff80001007387 */ /* 0x0003e80000100800 */
[----:B---3--:R3:W-:Y:S01]  /*1f700*/  STL [R1+0x3ffc], R88 ;  /* 0x003ffc5801007387 */ /* 0x0087e20000100800 */
[----:B-1----:R-:W-:-:S03]  /*1f710*/  IMAD.MOV.U32 R0, RZ, RZ, R89 ;  /* 0x000000ffff007224 */ /* 0x002fc600078e0059 */
[----:B---3--:R-:W3:Y:S04]  /*1f720*/  LDL.LU.64 R88, [R1+0xa18] ;  /* 0x000a180001587983 */ /* 0x008ee80000300a00 */
[----:B------:R1:W-:Y:S04]  /*1f730*/  STL [R1+0x3ff0], R0 ;  /* 0x003ff00001007387 */ /* 0x0003e80000100800 */
[----:B------:R1:W-:Y:S02]  /*1f740*/  STL [R1+0x3ff4], R74 ;  /* 0x003ff44a01007387 */ /* 0x0003e40000100800 */
[----:B-1----:R-:W-:-:S02]  /*1f750*/  IMAD.MOV.U32 R0, RZ, RZ, R75 ;  /* 0x000000ffff007224 */ /* 0x002fc400078e004b */
[----:B------:R-:W3:Y:S04]  /*1f760*/  LDL.LU.64 R74, [R1+0x9f0] ;  /* 0x0009f000014a7983 */ /* 0x000ee80000300a00 */
[----:B------:R1:W-:Y:S04]  /*1f770*/  STL [R1+0x3fe8], R0 ;  /* 0x003fe80001007387 */ /* 0x0003e80000100800 */
[----:B------:R1:W-:Y:S02]  /*1f780*/  STL [R1+0x3fec], R70 ;  /* 0x003fec4601007387 */ /* 0x0003e40000100800 */
[----:B-1----:R-:W-:-:S02]  /*1f790*/  MOV R0, R71 ;  /* 0x0000004700007202 */ /* 0x002fc40000000f00 */
[----:B------:R-:W3:Y:S04]  /*1f7a0*/  LDL.LU.64 R70, [R1+0x9e0] ;  /* 0x0009e00001467983 */ /* 0x000ee80000300a00 */
[----:B------:R1:W-:Y:S04]  /*1f7b0*/  STL [R1+0x3fe0], R0 ;  /* 0x003fe00001007387 */ /* 0x0003e80000100800 */
[----:B------:R1:W-:Y:S02]  /*1f7c0*/  STL [R1+0x3fe4], R84 ;  /* 0x003fe45401007387 */ /* 0x0003e40000100800 */
[----:B-1----:R-:W-:-:S02]  /*1f7d0*/  IMAD.MOV.U32 R0, RZ, RZ, R85 ;  /* 0x000000ffff007224 */ /* 0x002fc400078e0055 */
[----:B------:R-:W3:Y:S04]  /*1f7e0*/  LDL.LU.64 R84, [R1+0x9d8] ;  /* 0x0009d80001547983 */ /* 0x000ee80000300a00 */
[----:B------:R1:W-:Y:S04]  /*1f7f0*/  STL [R1+0x3fd8], R0 ;  /* 0x003fd80001007387 */ /* 0x0003e80000100800 */
[----:B------:R1:W-:Y:S02]  /*1f800*/  STL [R1+0x3fdc], R82 ;  /* 0x003fdc5201007387 */ /* 0x0003e40000100800 */
[----:B-1----:R-:W-:-:S02]  /*1f810*/  IMAD.MOV.U32 R0, RZ, RZ, R83 ;  /* 0x000000ffff007224 */ /* 0x002fc400078e0053 */
[----:B------:R-:W3:Y:S04]  /*1f820*/  LDL.LU.64 R82, [R1+0x9c0] ;  /* 0x0009c00001527983 */ /* 0x000ee80000300a00 */
[----:B------:R1:W-:Y:S04]  /*1f830*/  STL [R1+0x3fd0], R0 ;  /* 0x003fd00001007387 */ /* 0x0003e80000100800 */
[----:B----4-:R4:W-:Y:S01]  /*1f840*/  STL [R1+0x3fd4], R68 ;  /* 0x003fd44401007387 */ /* 0x0109e20000100800 */
[----:B-1----:R-:W-:-:S03]  /*1f850*/  IMAD.MOV.U32 R0, RZ, RZ, R69 ;  /* 0x000000ffff007224 */ /* 0x002fc600078e0045 */
[----:B----4-:R-:W4:Y:S04]  /*1f860*/  LDL.LU.64 R68, [R1+0x9b8] ;  /* 0x0009b80001447983 */ /* 0x010f280000300a00 */
[----:B------:R1:W-:Y:S04]  /*1f870*/  STL [R1+0x3fc8], R0 ;  /* 0x003fc80001007387 */ /* 0x0003e80000100800 */
[----:B------:R1:W-:Y:S02]  /*1f880*/  STL [R1+0x3fcc], R64 ;  /* 0x003fcc4001007387 */ /* 0x0003e40000100800 */
[----:B-1----:R-:W-:-:S02]  /*1f890*/  IMAD.MOV.U32 R0, RZ, RZ, R65 ;  /* 0x000000ffff007224 */ /* 0x002fc400078e0041 */
[----:B------:R-:W4:Y:S04]  /*1f8a0*/  LDL.LU.64 R64, [R1+0x9a8] ;  /* 0x0009a80001407983 */ /* 0x000f280000300a00 */
[----:B------:R1:W-:Y:S04]  /*1f8b0*/  STL [R1+0x3fc0], R0 ;  /* 0x003fc00001007387 */ /* 0x0003e80000100800 */
[----:B------:R1:W-:Y:S02]  /*1f8c0*/  STL [R1+0x3fc4], R248 ;  /* 0x003fc4f801007387 */ /* 0x0003e40000100800 */
[----:B-1----:R-:W-:-:S02]  /*1f8d0*/  IMAD.MOV.U32 R0, RZ, RZ, R249 ;  /* 0x000000ffff007224 */ /* 0x002fc400078e00f9 */
[----:B------:R-:W4:Y:S04]  /*1f8e0*/  LDL.LU.64 R248, [R1+0x998] ;  /* 0x0009980001f87983 */ /* 0x000f280000300a00 */
[----:B------:R1:W-:Y:S04]  /*1f8f0*/  STL [R1+0x3fb8], R0 ;  /* 0x003fb80001007387 */ /* 0x0003e80000100800 */
[----:B--2---:R2:W-:Y:S01]  /*1f900*/  STL [R1+0x3fbc], R236 ;  /* 0x003fbcec01007387 */ /* 0x0045e20000100800 */
[----:B-1----:R-:W-:-:S03]  /*1f910*/  IMAD.MOV.U32 R0, RZ, RZ, R237 ;  /* 0x000000ffff007224 */ /* 0x002fc600078e00ed */
[----:B--2---:R-:W2:Y:S04]  /*1f920*/  LDL.LU.64 R236, [R1+0x990] ;  /* 0x0009900001ec7983 */ /* 0x004ea80000300a00 */
[----:B------:R1:W-:Y:S04]  /*1f930*/  STL [R1+0x3fb0], R0 ;  /* 0x003fb00001007387 */ /* 0x0003e80000100800 */
[----:B------:R1:W-:Y:S02]  /*1f940*/  STL [R1+0x3fb4], R78 ;  /* 0x003fb44e01007387 */ /* 0x0003e40000100800 */
[----:B-1----:R-:W-:-:S02]  /*1f950*/  MOV R0, R79 ;  /* 0x0000004f00007202 */ /* 0x002fc40000000f00 */
        /* <DEDUP_REMOVED lines=27> */
[----:B-1----:R-:W-:-:S03]  /*1fb10*/  MOV R0, R69 ;  /* 0x0000004500007202 */ /* 0x002fc60000000f00 */
        /* <DEDUP_REMOVED lines=38> */
[----:B------:R-:W-:Y:S04]  /*1fd80*/  STL [R1+0x3f2c], R82 ;  /* 0x003f2c5201007387 */ /* 0x000fe80000100800 */
[----:B------:R-:W3:Y:S01]  /*1fd90*/  LDL.LU.64 R92, [R1+0x890] ;  /* 0x00089000015c7983 */ /* 0x000ee20000300a00 */
[----:B-1----:R-:W-:-:S05]  /*1fda0*/  IMAD.MOV.U32 R0, RZ, RZ, R83 ;  /* 0x000000ffff007224 */ /* 0x002fca00078e0053 */
        /* <DEDUP_REMOVED lines=14> */
[----:B-1----:R-:W-:-:S03]  /*1fe90*/  MOV R0, R237 ;  /* 0x000000ed00007202 */ /* 0x002fc60000000f00 */
[----:B--2---:R-:W2:Y:S04]  /*1fea0*/  LDL.LU.64 R236, [R1+0x850] ;  /* 0x0008500001ec7983 */ /* 0x004ea80000300a00 */
[----:B------:R1:W-:Y:S04]  /*1feb0*/  STL [R1+0x3f00], R0 ;  /* 0x003f000001007387 */ /* 0x0003e80000100800 */
[----:B------:R-:W-:Y:S04]  /*1fec0*/  STL [R1+0x3f04], R78 ;  /* 0x003f044e01007387 */ /* 0x000fe80000100800 */
[----:B------:R-:W2:Y:S01]  /*1fed0*/  LDL.LU.64 R82, [R1+0x838] ;  /* 0x0008380001527983 */ /* 0x000ea20000300a00 */
[----:B-1----:R-:W-:-:S05]  /*1fee0*/  IMAD.MOV.U32 R0, RZ, RZ, R79 ;  /* 0x000000ffff007224 */ /* 0x002fca00078e004f */
[----:B------:R1:W-:Y:S02]  /*1fef0*/  STL [R1+0x3ef8], R0 ;  /* 0x003ef80001007387 */ /* 0x0003e40000100800 */
[----:B-1----:R-:W-:Y:S02]  /*1ff00*/  IMAD.MOV.U32 R0, RZ, RZ, R235 ;  /* 0x000000ffff007224 */ /* 0x002fe400078e00eb */
[----:B------:R1:W-:Y:S04]  /*1ff10*/  STL [R1+0x3efc], R234 ;  /* 0x003efcea01007387 */ /* 0x0003e80000100800 */
[----:B-1----:R-:W2:Y:S04]  /*1ff20*/  LDL.LU.64 R234, [R1+0x830] ;  /* 0x0008300001ea7983 */ /* 0x002ea80000300a00 */
[----:B------:R1:W-:Y:S04]  /*1ff30*/  STL [R1+0x3ef0], R0 ;  /* 0x003ef00001007387 */ /* 0x0003e80000100800 */
[----:B---3--:R3:W-:Y:S04]  /*1ff40*/  STL [R1+0x3ef4], R88 ;  /* 0x003ef45801007387 */ /* 0x0087e80000100800 */
[----:B------:R-:W2:Y:S01]  /*1ff50*/  LDL.LU.64 R78, [R1+0x828] ;  /* 0x00082800014e7983 */ /* 0x000ea20000300a00 */
[----:B-1----:R-:W-:-:S03]  /*1ff60*/  IMAD.MOV.U32 R0, RZ, RZ, R89 ;  /* 0x000000ffff007224 */ /* 0x002fc600078e0059 */
[----:B------:R-:W-:Y:S04]  /*1ff70*/  STL [R1+0x3eec], R74 ;  /* 0x003eec4a01007387 */ /* 0x000fe80000100800 */
[----:B------:R1:W-:Y:S04]  /*1ff80*/  STL [R1+0x3ee8], R0 ;  /* 0x003ee80001007387 */ /* 0x0003e80000100800 */
[----:B---3--:R-:W3:Y:S01]  /*1ff90*/  LDL.LU.64 R88, [R1+0x810] ;  /* 0x0008100001587983 */ /* 0x008ee20000300a00 */
[----:B-1----:R-:W-:-:S03]  /*1ffa0*/  IMAD.MOV.U32 R0, RZ, RZ, R75 ;  /* 0x000000ffff007224 */ /* 0x002fc600078e004b */
[----:B------:R-:W-:Y:S04]  /*1ffb0*/  STL [R1+0x3ee4], R70 ;  /* 0x003ee44601007387 */ /* 0x000fe80000100800 */
[----:B------:R1:W-:Y:S04]  /*1ffc0*/  STL [R1+0x3ee0], R0 ;  /* 0x003ee00001007387 */ /* 0x0003e80000100800 */
[----:B------:R-:W3:Y:S01]  /*1ffd0*/  LDL.LU.64 R74, [R1+0x808] ;  /* 0x00080800014a7983 */ /* 0x000ee20000300a00 */
        /* <DEDUP_REMOVED lines=8> */
[----:B-1----:R-:W-:-:S03]  /*20060*/  MOV R0, R93 ;  /* 0x0000005d00007202 */ /* 0x002fc60000000f00 */
[----:B----4-:R-:W-:Y:S04]  /*20070*/  STL [R1+0x3ecc], R68 ;  /* 0x003ecc4401007387 */ /* 0x010fe80000100800 */
[----:B------:R1:W-:Y:S02]  /*20080*/  STL [R1+0x3ec8], R0 ;  /* 0x003ec80001007387 */ /* 0x0003e40000100800 */
[----:B-1----:R-:W-:Y:S02]  /*20090*/  IMAD.MOV.U32 R0, RZ, RZ, R69 ;  /* 0x000000ffff007224 */ /* 0x002fe400078e0045 */
[----:B------:R-:W4:Y:S04]  /*200a0*/  LDL.LU.64 R68, [R1+0x7c8] ;  /* 0x0007c80001447983 */ /* 0x000f280000300a00 */
        /* <DEDUP_REMOVED lines=23> */
[----:B---3--:R-:W-:Y:S04]  /*20220*/  STL [R1+0x3e94], R88 ;  /* 0x003e945801007387 */ /* 0x008fe80000100800 */
        /* <DEDUP_REMOVED lines=13> */
[----:B------:R-:W3:Y:S04]  /*20300*/  LDL.LU.64 R70, [R1+0x208] ;  /* 0x0002080001467983 */ /* 0x000ee80000300a00 */
        /* <DEDUP_REMOVED lines=11> */
[----:B------:R2:W-:Y:S04]  /*203c0*/  STL [R1+0x3e64], R248 ;  /* 0x003e64f801007387 */ /* 0x0005e80000100800 */
[----:B------:R-:W4:Y:S01]  /*203d0*/  LDL.LU.64 R88, [R1+0x1d0] ;  /* 0x0001d00001587983 */ /* 0x000f220000300a00 */
[----:B-1----:R-:W-:-:S03]  /*203e0*/  MOV R0, R249 ;  /* 0x000000f900007202 */ /* 0x002fc60000000f00 */
[----:B--2---:R-:W-:Y:S04]  /*203f0*/  STL [R1+0x3e5c], R236 ;  /* 0x003e5cec01007387 */ /* 0x004fe80000100800 */
[----:B------:R1:W-:Y:S04]  /*20400*/  STL [R1+0x3e58], R0 ;  /* 0x003e580001007387 */ /* 0x0003e80000100800 */
[----:B------:R-:W2:Y:S01]  /*20410*/  LDL.LU.64 R248, [R1+0x1b8] ;  /* 0x0001b80001f87983 */ /* 0x000ea20000300a00 */
[----:B-1----:R-:W-:-:S03]  /*20420*/  IMAD.MOV.U32 R0, RZ, RZ, R237 ;  /* 0x000000ffff007224 */ /* 0x002fc600078e00ed */
[----:B------:R-:W-:Y:S04]  /*20430*/  STL [R1+0x3e54], R82 ;  /* 0x003e545201007387 */ /* 0x000fe80000100800 */
[----:B------:R1:W-:Y:S04]  /*20440*/  STL [R1+0x3e50], R0 ;  /* 0x003e500001007387 */ /* 0x0003e80000100800 */
[----:B------:R-:W2:Y:S04]  /*20450*/  LDL.LU.64 R236, [R1+0x1b0] ;  /* 0x0001b00001ec7983 */ /* 0x000ea80000300a00 */
[----:B------:R-:W2:Y:S01]  /*20460*/  LDL.LU.64 R84, [R1+0x1a0] ;  /* 0x0001a00001547983 */ /* 0x000ea20000300a00 */
[----:B-1----:R-:W-:-:S05]  /*20470*/  IMAD.MOV.U32 R0, RZ, RZ, R83 ;  /* 0x000000ffff007224 */ /* 0x002fca00078e0053 */
[----:B------:R1:W-:Y:S04]  /*20480*/  STL [R1+0x3e48], R0 ;  /* 0x003e480001007387 */ /* 0x0003e80000100800 */
[----:B------:R1:W-:Y:S02]  /*20490*/  STL [R1+0x3e4c], R234 ;  /* 0x003e4cea01007387 */ /* 0x0003e40000100800 */
[----:B-1----:R-:W-:Y:S02]  /*204a0*/  IMAD.MOV.U32 R0, RZ, RZ, R235 ;  /* 0x000000ffff007224 */ /* 0x002fe400078e00eb */
[----:B------:R-:W2:Y:S04]  /*204b0*/  LDL.LU.64 R234, [R1+0x190] ;  /* 0x0001900001ea7983 */ /* 0x000ea80000300a00 */
[----:B------:R1:W-:Y:S04]  /*204c0*/  STL [R1+0x3e40], R0 ;  /* 0x003e400001007387 */ /* 0x0003e80000100800 */
[----:B---3--:R3:W-:Y:S01]  /*204d0*/  STL [R1+0x3e44], R78 ;  /* 0x003e444e01007387 */ /* 0x0087e20000100800 */
[----:B-1----:R-:W-:-:S03]  /*204e0*/  IMAD.MOV.U32 R0, RZ, RZ, R79 ;  /* 0x000000ffff007224 */ /* 0x002fc600078e004f */
[----:B------:R-:W2:Y:S04]  /*204f0*/  LDL.LU.64 R82, [R1+0x188] ;  /* 0x0001880001527983 */ /* 0x000ea80000300a00 */
        /* <DEDUP_REMOVED lines=9> */
[----:B------:R1:W-:Y:S02]  /*20590*/  STL [R1+0x3e2c], R70 ;  /* 0x003e2c4601007387 */ /* 0x0003e40000100800 */
[----:B-1----:R-:W-:-:S02]  /*205a0*/  MOV R0, R71 ;  /* 0x0000004700007202 */ /* 0x002fc40000000f00 */
[----:B------:R-:W-:Y:S04]  /*205b0*/  STL [R1+0x3e24], R92 ;  /* 0x003e245c01007387 */ /* 0x000fe80000100800 */
[----:B------:R1:W-:Y:S04]  /*205c0*/  STL [R1+0x3e20], R0 ;  /* 0x003e200001007387 */ /* 0x0003e80000100800 */
[----:B------:R-:W3:Y:S01]  /*205d0*/  LDL.LU.64 R70, [R1+0x158] ;  /* 0x0001580001467983 */ /* 0x000ee20000300a00 */
[----:B-1----:R-:W-:-:S03]  /*205e0*/  IMAD.MOV.U32 R0, RZ, RZ, R93 ;  /* 0x000000ffff007224 */ /* 0x002fc600078e005d */
[----:B----4-:R-:W-:Y:S04]  /*205f0*/  STL [R1+0x3e1c], R68 ;  /* 0x003e1c4401007387 */ /* 0x010fe80000100800 */
[----:B------:R1:W-:Y:S02]  /*20600*/  STL [R1+0x3e18], R0 ;  /* 0x003e180001007387 */ /* 0x0003e40000100800 */
[----:B-1----:R-:W-:Y:S02]  /*20610*/  IMAD.MOV.U32 R0, RZ, RZ, R69 ;  /* 0x000000ffff007224 */ /* 0x002fe400078e0045 */
[----:B------:R-:W4:Y:S04]  /*20620*/  LDL.LU.64 R68, [R1+0x148] ;  /* 0x0001480001447983 */ /* 0x000f280000300a00 */
[----:B------:R1:W-:Y:S04]  /*20630*/  STL [R1+0x3e10], R0 ;  /* 0x003e100001007387 */ /* 0x0003e80000100800 */
[----:B------:R1:W-:Y:S02]  /*20640*/  STL [R1+0x3e14], R64 ;  /* 0x003e144001007387 */ /* 0x0003e40000100800 */
[----:B-1----:R-:W-:-:S02]  /*20650*/  IMAD.MOV.U32 R0, RZ, RZ, R65 ;  /* 0x000000ffff007224 */ /* 0x002fc400078e0041 */
[----:B------:R-:W-:Y:S04]  /*20660*/  STL [R1+0x3e0c], R88 ;  /* 0x003e0c5801007387 */ /* 0x000fe80000100800 */
[----:B------:R1:W-:Y:S04]  /*20670*/  STL [R1+0x3e08], R0 ;  /* 0x003e080001007387 */ /* 0x0003e80000100800 */
[----:B------:R-:W4:Y:S01]  /*20680*/  LDL.LU.64 R64, [R1+0x130] ;  /* 0x0001300001407983 */ /* 0x000f220000300a00 */
[----:B-1----:R-:W-:-:S03]  /*20690*/  IMAD.MOV.U32 R0, RZ, RZ, R89 ;  /* 0x000000ffff007224 */ /* 0x002fc600078e0059 */
[----:B--2---:R-:W-:Y:S04]  /*206a0*/  STL [R1+0x3e04], R248 ;  /* 0x003e04f801007387 */ /* 0x004fe80000100800 */
        /* <DEDUP_REMOVED lines=11> */
[----:B------:R1:W-:Y:S02]  /*20760*/  STL [R1+0x3de8], R0 ;  /* 0x003de80001007387 */ /* 0x0003e40000100800 */
[----:B-1----:R-:W-:Y:S02]  /*20770*/  IMAD.MOV.U32 R0, RZ, RZ, R235 ;  /* 0x000000ffff007224 */ /* 0x002fe400078e00eb */
[----:B------:R-:W2:Y:S04]  /*20780*/  LDL.LU.64 R234, [R1+0x108] ;  /* 0x0001080001ea7983 */ /* 0x000ea80000300a00 */
[----:B------:R1:W-:Y:S04]  /*20790*/  STL [R1+0x3de0], R0 ;  /* 0x003de00001007387 */ /* 0x0003e80000100800 */
[----:B------:R-:W-:Y:S01]  /*207a0*/  STL [R1+0x3de4], R82 ;  /* 0x003de45201007387 */ /* 0x000fe20000100800 */
[----:B-1----:R-:W-:-:S03]  /*207b0*/  IMAD.MOV.U32 R0, RZ, RZ, R83 ;  /* 0x000000ffff007224 */ /* 0x002fc600078e0053 */
[----:B---3--:R-:W-:Y:S04]  /*207c0*/  STL [R1+0x3ddc], R78 ;  /* 0x003ddc4e01007387 */ /* 0x008fe80000100800 */
[----:B------:R1:W-:Y:S04]  /*207d0*/  STL [R1+0x3dd8], R0 ;  /* 0x003dd80001007387 */ /* 0x0003e80000100800 */
[----:B------:R-:W3:Y:S04]  /*207e0*/  LDL.LU.64 R108, [R1+0x100] ;  /* 0x00010000016c7983 */ /* 0x000ee80000300a00 */
[----:B------:R-:W3:Y:S01]  /*207f0*/  LDL.LU.64 R104, [R1+0xf0] ;  /* 0x0000f00001687983 */ /* 0x000ee20000300a00 */
[----:B-1----:R-:W-:-:S05]  /*20800*/  IMAD.MOV.U32 R0, RZ, RZ, R79 ;  /* 0x000000ffff007224 */ /* 0x002fca00078e004f */
[----:B------:R1:W-:Y:S04]  /*20810*/  STL [R1+0x3dd0], R0 ;  /* 0x003dd00001007387 */ /* 0x0003e80000100800 */
[----:B------:R-:W-:Y:S04]  /*20820*/  STL [R1+0x3dd4], R74 ;  /* 0x003dd44a01007387 */ /* 0x000fe80000100800 */
[----:B------:R-:W3:Y:S01]  /*20830*/  LDL.LU.64 R100, [R1+0xd8] ;  /* 0x0000d80001647983 */ /* 0x000ee20000300a00 */
[----:B-1----:R-:W-:-:S03]  /*20840*/  IMAD.MOV.U32 R0, RZ, RZ, R75 ;  /* 0x000000ffff007224 */ /* 0x002fc600078e004b */
[----:B------:R-:W3:Y:S04]  /*20850*/  LDL.LU.64 R96, [R1+0xd0] ;  /* 0x0000d00001607983 */ /* 0x000ee80000300a00 */
[----:B------:R1:W-:Y:S04]  /*20860*/  STL [R1+0x3dc8], R0 ;  /* 0x003dc80001007387 */ /* 0x0003e80000100800 */
[----:B------:R-:W-:Y:S04]  /*20870*/  STL [R1+0x3dcc], R70 ;  /* 0x003dcc4601007387 */ /* 0x000fe80000100800 */
[----:B------:R-:W3:Y:S01]  /*20880*/  LDL.LU.64 R92, [R1+0xc0] ;  /* 0x0000c000015c7983 */ /* 0x000ee20000300a00 */
[----:B-1----:R-:W-:-:S03]  /*20890*/  IMAD.MOV.U32 R0, RZ, RZ, R71 ;  /* 0x000000ffff007224 */ /* 0x002fc600078e0047 */
[----:B------:R-:W3:Y:S04]  /*208a0*/  LDL.LU.64 R88, [R1+0xb0] ;  /* 0x0000b00001587983 */ /* 0x000ee80000300a00 */
[----:B------:R1:W-:Y:S04]  /*208b0*/  STL [R1+0x3dc0], R0 ;  /* 0x003dc00001007387 */ /* 0x0003e80000100800 */
[----:B----4-:R-:W-:Y:S04]  /*208c0*/  STL [R1+0x3dc4], R68 ;  /* 0x003dc44401007387 */ /* 0x010fe80000100800 */
[----:B------:R-:W4:Y:S01]  /*208d0*/  LDL.LU.64 R84, [R1+0xa8] ;  /* 0x0000a80001547983 */ /* 0x000f220000300a00 */
[----:B-1----:R-:W-:-:S03]  /*208e0*/  IMAD.MOV.U32 R0, RZ, RZ, R69 ;  /* 0x000000ffff007224 */ /* 0x002fc600078e0045 */
[----:B------:R-:W4:Y:S04]  /*208f0*/  LDL.LU.64 R82, [R1+0x98] ;  /* 0x0000980001527983 */ /* 0x000f280000300a00 */
[----:B------:R1:W-:Y:S04]  /*20900*/  STL [R1+0x3db8], R0 ;  /* 0x003db80001007387 */ /* 0x0003e80000100800 */
[----:B------:R-:W-:Y:S04]  /*20910*/  STL [R1+0x3dbc], R64 ;  /* 0x003dbc4001007387 */ /* 0x000fe80000100800 */
[----:B------:R-:W4:Y:S01]  /*20920*/  LDL.LU.64 R78, [R1+0x60] ;  /* 0x00006000014e7983 */ /* 0x000f220000300a00 */
[----:B-1----:R-:W-:-:S03]  /*20930*/  MOV R0, R65 ;  /* 0x0000004100007202 */ /* 0x002fc60000000f00 */
[----:B------:R-:W4:Y:S04]  /*20940*/  LDL.LU.64 R74, [R1+0x58] ;  /* 0x00005800014a7983 */ /* 0x000f280000300a00 */
[----:B------:R1:W-:Y:S04]  /*20950*/  STL [R1+0x3db0], R0 ;  /* 0x003db00001007387 */ /* 0x0003e80000100800 */
[----:B--2---:R-:W-:Y:S04]  /*20960*/  STL [R1+0x3db4], R248 ;  /* 0x003db4f801007387 */ /* 0x004fe80000100800 */
        /* <DEDUP_REMOVED lines=12> */
[----:B------:R-:W2:Y:S04]  /*20a30*/  LDL.LU.64 R234, [R1] ;  /* 0x0000000001ea7983 */ /* 0x000ea80000300a00 */
[----:B------:R3:W-:Y:S02]  /*20a40*/  STL [R1+0x3d98], R0 ;  /* 0x003d980001007387 */ /* 0x0007e40000100800 */
[----:B---3--:R-:W-:Y:S02]  /*20a50*/  IMAD.MOV.U32 R0, RZ, RZ, R109 ;  /* 0x000000ffff007224 */ /* 0x008fe400078e006d */
[----:B------:R-:W-:Y:S04]  /*20a60*/  STL [R1+0x3d9c], R108 ;  /* 0x003d9c6c01007387 */ /* 0x000fe80000100800 */
[----:B------:R-:W-:Y:S04]  /*20a70*/  STL [R1+0x3d94], R104 ;  /* 0x003d946801007387 */ /* 0x000fe80000100800 */
[----:B------:R1:W-:Y:S02]  /*20a80*/  STL [R1+0x3d90], R0 ;  /* 0x003d900001007387 */ /* 0x0003e40000100800 */
[----:B-1----:R-:W-:-:S02]  /*20a90*/  IMAD.MOV.U32 R0, RZ, RZ, R105 ;  /* 0x000000ffff007224 */ /* 0x002fc400078e0069 */
[----:B------:R-:W-:Y:S04]  /*20aa0*/  STL [R1+0x3d8c], R100 ;  /* 0x003d8c6401007387 */ /* 0x000fe80000100800 */
[----:B------:R1:W-:Y:S04]  /*20ab0*/  STL [R1+0x3d88], R0 ;  /* 0x003d880001007387 */ /* 0x0003e80000100800 */
[----:B------:R-:W-:Y:S01]  /*20ac0*/  STL [R1+0x3d84], R96 ;  /* 0x003d846001007387 */ /* 0x000fe20000100800 */
[----:B-1----:R-:W-:-:S05]  /*20ad0*/  IMAD.MOV.U32 R0, RZ, RZ, R101 ;  /* 0x000000ffff007224 */ /* 0x002fca00078e0065 */
[----:B------:R1:W-:Y:S04]  /*20ae0*/  STL [R1+0x3d80], R0 ;  /* 0x003d800001007387 */ /* 0x0003e80000100800 */
[----:B------:R-:W-:Y:S01]  /*20af0*/  STL [R1+0x3d7c], R92 ;  /* 0x003d7c5c01007387 */ /* 0x000fe20000100800 */
[----:B-1----:R-:W-:-:S05]  /*20b00*/  MOV R0, R97 ;  /* 0x0000006100007202 */ /* 0x002fca0000000f00 */
[----:B------:R1:W-:Y:S04]  /*20b10*/  STL [R1+0x3d78], R0 ;  /* 0x003d780001007387 */ /* 0x0003e80000100800 */
[----:B------:R-:W-:Y:S01]  /*20b20*/  STL [R1+0x3d74], R88 ;  /* 0x003d745801007387 */ /* 0x000fe20000100800 */
[----:B-1----:R-:W-:-:S05]  /*20b30*/  IMAD.MOV.U32 R0, RZ, RZ, R93 ;  /* 0x000000ffff007224 */ /* 0x002fca00078e005d */
[----:B------:R1:W-:Y:S02]  /*20b40*/  STL [R1+0x3d70], R0 ;  /* 0x003d700001007387 */ /* 0x0003e40000100800 */
[----:B-1----:R-:W-:Y:S02]  /*20b50*/  IMAD.MOV.U32 R0, RZ, RZ, R89 ;  /* 0x000000ffff007224 */ /* 0x002fe400078e0059 */
[----:B----4-:R-:W-:Y:S04]  /*20b60*/  STL [R1+0x3d6c], R84 ;  /* 0x003d6c5401007387 */ /* 0x010fe80000100800 */
[----:B------:R1:W-:Y:S04]  /*20b70*/  STL [R1+0x3d68], R0 ;  /* 0x003d680001007387 */ /* 0x0003e80000100800 */
[----:B------:R-:W-:Y:S01]  /*20b80*/  STL [R1+0x3d64], R82 ;  /* 0x003d645201007387 */ /* 0x000fe20000100800 */
[----:B-1----:R-:W-:-:S05]  /*20b90*/  IMAD.MOV.U32 R0, RZ, RZ, R85 ;  /* 0x000000ffff007224 */ /* 0x002fca00078e0055 */
[----:B------:R1:W-:Y:S04]  /*20ba0*/  STL [R1+0x3d60], R0 ;  /* 0x003d600001007387 */ /* 0x0003e80000100800 */
[----:B------:R-:W-:Y:S01]  /*20bb0*/  STL [R1+0x3d5c], R78 ;  /* 0x003d5c4e01007387 */ /* 0x000fe20000100800 */
[----:B-1----:R-:W-:-:S05]  /*20bc0*/  IMAD.MOV.U32 R0, RZ, RZ, R83 ;  /* 0x000000ffff007224 */ /* 0x002fca00078e0053 */
[----:B------:R1:W-:Y:S04]  /*20bd0*/  STL [R1+0x3d58], R0 ;  /* 0x003d580001007387 */ /* 0x0003e80000100800 */
[----:B------:R-:W-:Y:S01]  /*20be0*/  STL [R1+0x3d54], R74 ;  /* 0x003d544a01007387 */ /* 0x000fe20000100800 */
[----:B-1----:R-:W-:-:S05]  /*20bf0*/  IMAD.MOV.U32 R0, RZ, RZ, R79 ;  /* 0x000000ffff007224 */ /* 0x002fca00078e004f */
[----:B------:R1:W-:Y:S02]  /*20c00*/  STL [R1+0x3d50], R0 ;  /* 0x003d500001007387 */ /* 0x0003e40000100800 */
[----:B-1----:R-:W-:Y:S02]  /*20c10*/  IMAD.MOV.U32 R0, RZ, RZ, R75 ;  /* 0x000000ffff007224 */ /* 0x002fe400078e004b */
[----:B--2---:R-:W-:Y:S04]  /*20c20*/  STL [R1+0x3d4c], R70 ;  /* 0x003d4c4601007387 */ /* 0x004fe80000100800 */
[----:B------:R1:W-:Y:S04]  /*20c30*/  STL [R1+0x3d48], R0 ;  /* 0x003d480001007387 */ /* 0x0003e80000100800 */
[----:B------:R-:W-:Y:S01]  /*20c40*/  STL [R1+0x3d40], R68 ;  /* 0x003d404401007387 */ /* 0x000fe20000100800 */
[----:B-1----:R-:W-:-:S05]  /*20c50*/  MOV R0, R71 ;  /* 0x0000004700007202 */ /* 0x002fca0000000f00 */
        /* <DEDUP_REMOVED lines=162> */
[----:B------:R-:W2:Y:S04]  /*21680*/  LDL.LU.64 R88, [R1+0xff0] ;  /* 0x000ff00001587983 */ /* 0x000ea80000300a00 */
[----:B------:R-:W3:Y:S04]  /*21690*/  LDL.LU.64 R74, [R1+0xfe8] ;  /* 0x000fe800014a7983 */ /* 0x000ee80000300a00 */
[----:B------:R-:W-:Y:S04]  /*216a0*/  STL [R1+0x3ac8], R77 ;  /* 0x003ac84d01007387 */ /* 0x000fe80000100800 */
[----:B------:R-:W1:Y:S04]  /*216b0*/  LDL.LU.64 R84, [R1+0xfe0] ;  /* 0x000fe00001547983 */ /* 0x000e680000300a00 */
[----:B------:R-:W4:Y:S04]  /*216c0*/  LDL.LU.64 R70, [R1+0xfd8] ;  /* 0x000fd80001467983 */ /* 0x000f280000300a00 */
[----:B------:R-:W-:Y:S04]  /*216d0*/  STL [R1+0x3acc], R90 ;  /* 0x003acc5a01007387 */ /* 0x000fe80000100800 */
[----:B------:R1:W-:Y:S04]  /*216e0*/  STL [R1+0x3ac0], R91 ;  /* 0x003ac05b01007387 */ /* 0x0003e80000100800 */
[----:B------:R-:W4:Y:S04]  /*216f0*/  LDL.LU.64 R68, [R1+0xfd0] ;  /* 0x000fd00001447983 */ /* 0x000f280000300a00 */
[----:B------:R1:W-:Y:S04]  /*21700*/  STL [R1+0x3ac4], R106 ;  /* 0x003ac46a01007387 */ /* 0x0003e80000100800 */
[----:B------:R1:W-:Y:S04]  /*21710*/  STL [R1+0x3ab8], R107 ;  /* 0x003ab86b01007387 */ /* 0x0003e80000100800 */
[----:B------:R1:W-:Y:S04]  /*21720*/  STL [R1+0x3abc], R120 ;  /* 0x003abc7801007387 */ /* 0x0003e80000100800 */
[----:B------:R-:W4:Y:S04]  /*21730*/  LDL.LU.64 R82, [R1+0xfc8] ;  /* 0x000fc80001527983 */ /* 0x000f280000300a00 */
        /* <DEDUP_REMOVED lines=18> */
[----:B------:R-:W4:Y:S01]  /*21860*/  LDL.LU.64 R114, [R1+0xf98] ;  /* 0x000f980001727983 */ /* 0x000f220000300a00 */
[----:B--2---:R-:W-:-:S04]  /*21870*/  IMAD.WIDE R100, R3, 0x4, R88 ;  /* 0x0000000403647825 */ /* 0x004fc800078e0258 */
[C---:B---3--:R-:W-:Y:S01]  /*21880*/  IMAD.WIDE R96, R3.reuse, 0x4, R74 ;  /* 0x0000000403607825 */ /* 0x048fe200078e024a */
[----:B------:R2:W-:Y:S04]  /*21890*/  LDGSTS.E [R246+0x68600], [R100.64], P3 ;  /* 0x6860000064f67fae */ /* 0x0005e80009921844 */
[----:B------:R-:W3:Y:S01]  /*218a0*/  LDL.LU.64 R74, [R1+0xf90] ;  /* 0x000f9000014a7983 */ /* 0x000ee20000300a00 */
[----:B-1----:R-:W-:-:S03]  /*218b0*/  IMAD.WIDE R94, R3, 0x4, R84 ;  /* 0x00000004035e7825 */ /* 0x002fc600078e0254 */
[----:B------:R-:W2:Y:S01]  /*218c0*/  LDL.LU.64 R244, [R1+0xf88] ;  /* 0x000f880001f47983 */ /* 0x000ea20000300a00 */
[----:B----4-:R-:W-:-:S03]  /*218d0*/  IMAD.WIDE R92, R3, 0x4, R70 ;  /* 0x00000004035c7825 */ /* 0x010fc600078e0246 */
[----:B------:R1:W-:Y:S04]  /*218e0*/  STL.64 [R1+0x35b0], R100 ;  /* 0x0035b06401007387 */ /* 0x0003e80000100a00 */
[----:B------:R-:W4:Y:S04]  /*218f0*/  LDL.LU.64 R70, [R1+0xf80] ;  /* 0x000f800001467983 */ /* 0x000f280000300a00 */
[----:B------:R1:W-:Y:S01]  /*21900*/  LDGSTS.E [R246+0x68e00], [R96.64], P3 ;  /* 0x68e0000060f67fae */ /* 0x0003e20009921844 */
[----:B------:R-:W-:-:S03]  /*21910*/  IMAD.WIDE R90, R3, 0x4, R68 ;  /* 0x00000004035a7825 */ /* 0x000fc600078e0244 */
[----:B------:R1:W-:Y:S04]  /*21920*/  LDGSTS.E [R246+0x69600], [R94.64], P3 ;  /* 0x696000005ef67fae */ /* 0x0003e80009921844 */
[----:B------:R-:W4:Y:S04]  /*21930*/  LDL.LU.64 R68, [R1+0xf78] ;  /* 0x000f780001447983 */ /* 0x000f280000300a00 */
[----:B------:R1:W-:Y:S04]  /*21940*/  STL.64 [R1+0x35a8], R96 ;  /* 0x0035a86001007387 */ /* 0x0003e80000100a00 */
[----:B------:R-:W4:Y:S01]  /*21950*/  LDL.LU.64 R108, [R1+0xf70] ;  /* 0x000f7000016c7983 */ /* 0x000f220000300a00 */
[----:B------:R-:W-:-:S03]  /*21960*/  IMAD.WIDE R88, R3, 0x4, R82 ;  /* 0x0000000403587825 */ /* 0x000fc600078e0252 */
[----:B------:R1:W-:Y:S04]  /*21970*/  STL.64 [R1+0x35a0], R94 ;  /* 0x0035a05e01007387 */ /* 0x0003e80000100a00 */
[----:B------:R1:W-:Y:S04]  /*21980*/  LDGSTS.E [R246+0x69e00], [R92.64], P3 ;  /* 0x69e000005cf67fae */ /* 0x0003e80009921844 */
[----:B------:R1:W-:Y:S01]  /*21990*/  LDGSTS.E [R246+0x6a600], [R90.64], P3 ;  /* 0x6a6000005af67fae */ /* 0x0003e20009921844 */
[----:B------:R-:W-:-:S03]  /*219a0*/  IMAD.WIDE R86, R3, 0x4, R64 ;  /* 0x0000000403567825 */ /* 0x000fc600078e0240 */
[----:B------:R1:W-:Y:S04]  /*219b0*/  LDGSTS.E [R246+0x6ae00], [R88.64], P3 ;  /* 0x6ae0000058f67fae */ /* 0x0003e80009921844 */
[----:B------:R-:W4:Y:S04]  /*219c0*/  LDL.LU.64 R64, [R1+0xf68] ;  /* 0x000f680001407983 */ /* 0x000f280000300a00 */
[----:B------:R1:W-:Y:S04]  /*219d0*/  STL.64 [R1+0x3598], R92 ;  /* 0x0035985c01007387 */ /* 0x0003e80000100a00 */
[----:B------:R-:W4:Y:S04]  /*219e0*/  LDL.LU.64 R104, [R1+0xf60] ;  /* 0x000f600001687983 */ /* 0x000f280000300a00 */
[----:B------:R1:W-:Y:S01]  /*219f0*/  STL.64 [R1+0x3590], R90 ;  /* 0x0035905a01007387 */ /* 0x0003e20000100a00 */
[----:B------:R-:W-:-:S03]  /*21a00*/  IMAD.WIDE R84, R3, 0x4, R78 ;  /* 0x0000000403547825 */ /* 0x000fc600078e024e */
[----:B------:R1:W-:Y:S01]  /*21a10*/  LDGSTS.E [R246+0x6b600], [R86.64], P3 ;  /* 0x6b60000056f67fae */ /* 0x0003e20009921844 */
[----:B------:R-:W-:-:S03]  /*21a20*/  IMAD.WIDE R82, R3, 0x4, R248 ;  /* 0x0000000403527825 */ /* 0x000fc600078e02f8 */
[----:B------:R1:W-:Y:S04]  /*21a30*/  LDGSTS.E [R246+0x6be00], [R84.64], P3 ;  /* 0x6be0000054f67fae */ /* 0x0003e80009921844 */
[----:B------:R-:W4:Y:S04]  /*21a40*/  LDL.LU.64 R248, [R1+0xf58] ;  /* 0x000f580001f87983 */ /* 0x000f280000300a00 */
[----:B------:R1:W-:Y:S01]  /*21a50*/  STL.64 [R1+0x3588], R88 ;  /* 0x0035885801007387 */ /* 0x0003e20000100a00 */
[----:B------:R-:W-:-:S03]  /*21a60*/  IMAD.WIDE R80, R3, 0x4, R236 ;  /* 0x0000000403507825 */ /* 0x000fc600078e02ec */
[----:B------:R-:W4:Y:S04]  /*21a70*/  LDL.LU.64 R126, [R1+0xf50] ;  /* 0x000f5000017e7983 */ /* 0x000f280000300a00 */
[----:B------:R-:W4:Y:S04]  /*21a80*/  LDL.LU.64 R236, [R1+0xf48] ;  /* 0x000f480001ec7983 */ /* 0x000f280000300a00 */
[----:B------:R1:W-:Y:S04]  /*21a90*/  STL.64 [R1+0x3580], R86 ;  /* 0x0035805601007387 */ /* 0x0003e80000100a00 */
[----:B------:R1:W-:Y:S01]  /*21aa0*/  LDGSTS.E [R246+0x6c600], [R82.64], P3 ;  /* 0x6c60000052f67fae */ /* 0x0003e20009921844 */
[----:B------:R-:W-:-:S03]  /*21ab0*/  IMAD.WIDE R78, R3, 0x4, R234 ;  /* 0x00000004034e7825 */ /* 0x000fc600078e02ea */
[----:B------:R1:W-:Y:S04]  /*21ac0*/  LDGSTS.E [R246+0x6ce00], [R80.64], P3 ;  /* 0x6ce0000050f67fae */ /* 0x0003e80009921844 */
[----:B------:R-:W4:Y:S04]  /*21ad0*/  LDL.LU.64 R234, [R1+0xf40] ;  /* 0x000f400001ea7983 */ /* 0x000f280000300a00 */
[----:B------:R1:W-:Y:S01]  /*21ae0*/  STL.64 [R1+0x3578], R84 ;  /* 0x0035785401007387 */ /* 0x0003e20000100a00 */
[----:B------:R-:W-:-:S03]  /*21af0*/  IMAD.WIDE R76, R3, 0x4, R114 ;  /* 0x00000004034c7825 */ /* 0x000fc600078e0272 */
[----:B------:R-:W4:Y:S04]  /*21b00*/  LDL.LU.64 R122, [R1+0xf38] ;  /* 0x000f3800017a7983 */ /* 0x000f280000300a00 */
[----:B------:R1:W-:Y:S04]  /*21b10*/  STL.64 [R1+0x3570], R82 ;  /* 0x0035705201007387 */ /* 0x0003e80000100a00 */
[----:B------:R-:W4:Y:S04]  /*21b20*/  LDL.LU.64 R118, [R1+0xf30] ;  /* 0x000f300001767983 */ /* 0x000f280000300a00 */
[----:B------:R1:W-:Y:S04]  /*21b30*/  STL.64 [R1+0x3568], R80 ;  /* 0x0035685001007387 */ /* 0x0003e80000100a00 */
[----:B------:R-:W4:Y:S04]  /*21b40*/  LDL.LU.64 R114, [R1+0xf28] ;  /* 0x000f280001727983 */ /* 0x000f280000300a00 */
[----:B------:R1:W-:Y:S04]  /*21b50*/  STL.64 [R1+0x3560], R78 ;  /* 0x0035604e01007387 */ /* 0x0003e80000100a00 */
[----:B------:R1:W-:Y:S04]  /*21b60*/  STL.64 [R1+0x3558], R76 ;  /* 0x0035584c01007387 */ /* 0x0003e80000100a00 */
[----:B------:R1:W-:Y:S04]  /*21b70*/  LDGSTS.E [R246+0x6d600], [R78.64], P3 ;  /* 0x6d6000004ef67fae */ /* 0x0003e80009921844 */
[----:B------:R1:W-:Y:S01]  /*21b80*/  LDGSTS.E [R246+0x6de00], [R76.64], P3 ;  /* 0x6de000004cf67fae */ /* 0x0003e20009921844 */
[----:B---3--:R-:W-:-:S04]  /*21b90*/  IMAD.WIDE R74, R3, 0x4, R74 ;  /* 0x00000004034a7825 */ /* 0x008fc800078e024a */
[C---:B--2---:R-:W-:Y:S01]  /*21ba0*/  IMAD.WIDE R72, R3.reuse, 0x4, R244 ;  /* 0x0000000403487825 */ /* 0x044fe200078e02f4 */
[----:B------:R1:W-:Y:S04]  /*21bb0*/  LDGSTS.E [R246+0x6e600], [R74.64], P3 ;  /* 0x6e6000004af67fae */ /* 0x0003e80009921844 */
[----:B------:R-:W2:Y:S01]  /*21bc0*/  LDL.LU.64 R244, [R1+0xf20] ;  /* 0x000f200001f47983 */ /* 0x000ea20000300a00 */
[----:B----4-:R-:W-:-:S03]  /*21bd0*/  IMAD.WIDE R70, R3, 0x4, R70 ;  /* 0x0000000403467825 */ /* 0x010fc600078e0246 */
[----:B------:R3:W-:Y:S04]  /*21be0*/  STL.64 [R1+0x3550], R74 ;  /* 0x0035504a01007387 */ /* 0x0007e80000100a00 */
[----:B------:R1:W-:Y:S04]  /*21bf0*/  LDGSTS.E [R246+0x6ee00], [R72.64], P3 ;  /* 0x6ee0000048f67fae */ /* 0x0003e80009921844 */
[----:B------:R1:W-:Y:S01]  /*21c00*/  LDGSTS.E [R246+0x6f600], [R70.64], P3 ;  /* 0x6f60000046f67fae */ /* 0x0003e20009921844 */
[----:B------:R-:W-:-:S05]  /*21c10*/  IMAD.WIDE R68, R3, 0x4, R68 ;  /* 0x0000000403447825 */ /* 0x000fca00078e0244 */
[----:B------:R1:W-:Y:S01]  /*21c20*/  LDGSTS.E [R246+0x6fe00], [R68.64], P3 ;  /* 0x6fe0000044f67fae */ /* 0x0003e20009921844 */
[----:B------:R-:W-:-:S03]  /*21c30*/  IMAD.WIDE R66, R3, 0x4, R108 ;  /* 0x0000000403427825 */ /* 0x000fc600078e026c */
[----:B------:R-:W4:Y:S04]  /*21c40*/  LDL.LU.64 R108, [R1+0xf18] ;  /* 0x000f1800016c7983 */ /* 0x000f280000300a00 */
[----:B------:R3:W-:Y:S04]  /*21c50*/  STL.64 [R1+0x3548], R72 ;  /* 0x0035484801007387 */ /* 0x0007e80000100a00 */
[----:B------:R3:W-:Y:S04]  /*21c60*/  STL.64 [R1+0x3540], R70 ;  /* 0x0035404601007387 */ /* 0x0007e80000100a00 */
[----:B------:R1:W-:Y:S01]  /*21c70*/  LDGSTS.E [R246+0x70600], [R66.64], P3 ;  /* 0x7060000042f67fae */ /* 0x0003e20009921844 */
[----:B------:R-:W-:-:S05]  /*21c80*/  IMAD.WIDE R64, R3, 0x4, R64 ;  /* 0x0000000403407825 */ /* 0x000fca00078e0240 */
[----:B------:R1:W-:Y:S01]  /*21c90*/  LDGSTS.E [R246+0x70e00], [R64.64], P3 ;  /* 0x70e0000040f67fae */ /* 0x0003e20009921844 */
[----:B------:R-:W-:-:S03]  /*21ca0*/  IMAD.WIDE R62, R3, 0x4, R104 ;  /* 0x00000004033e7825 */ /* 0x000fc600078e0268 */
[----:B------:R-:W3:Y:S04]  /*21cb0*/  LDL.LU.64 R104, [R1+0xf10] ;  /* 0x000f100001687983 */ /* 0x000ee80000300a00 */
[----:B------:R1:W-:Y:S04]  /*21cc0*/  STL.64 [R1+0x3538], R68 ;  /* 0x0035384401007387 */ /* 0x0003e80000100a00 */
[----:B------:R1:W-:Y:S01]  /*21cd0*/  LDGSTS.E [R246+0x71600], [R62.64], P3 ;  /* 0x716000003ef67fae */ /* 0x0003e20009921844 */
[----:B------:R-:W-:-:S03]  /*21ce0*/  IMAD.WIDE R60, R3, 0x4, R248 ;  /* 0x00000004033c7825 */ /* 0x000fc600078e02f8 */
[----:B------:R-:W3:Y:S04]  /*21cf0*/  LDL.LU.64 R248, [R1+0xf08] ;  /* 0x000f080001f87983 */ /* 0x000ee80000300a00 */
[----:B------:R1:W-:Y:S04]  /*21d00*/  STL.64 [R1+0x3530], R66 ;  /* 0x0035304201007387 */ /* 0x0003e80000100a00 */
[----:B------:R1:W-:Y:S01]  /*21d10*/  STL.64 [R1+0x3528], R64 ;  /* 0x0035284001007387 */ /* 0x0003e20000100a00 */
[----:B------:R-:W-:-:S03]  /*21d20*/  IMAD.WIDE R56, R3, 0x4, R236 ;  /* 0x0000000403387825 */ /* 0x000fc600078e02ec */
[----:B------:R-:W3:Y:S04]  /*21d30*/  LDL.LU.64 R236, [R1+0xf00] ;  /* 0x000f000001ec7983 */ /* 0x000ee80000300a00 */
[----:B------:R1:W-:Y:S01]  /*21d40*/  STL.64 [R1+0x3520], R62 ;  /* 0x0035203e01007387 */ /* 0x0003e20000100a00 */
[----:B------:R-:W-:-:S03]  /*21d50*/  IMAD.WIDE R58, R3, 0x4, R126 ;  /* 0x00000004033a7825 */ /* 0x000fc600078e027e */
[----:B------:R1:W-:Y:S04]  /*21d60*/  LDGSTS.E [R246+0x71e00], [R60.64], P3 ;  /* 0x71e000003cf67fae */ /* 0x0003e80009921844 */
[----:B------:R1:W-:Y:S01]  /*21d70*/  LDGSTS.E [R246+0x72600], [R58.64], P3 ;  /* 0x726000003af67fae */ /* 0x0003e20009921844 */
[----:B------:R-:W-:-:S03]  /*21d80*/  IMAD.WIDE R54, R3, 0x4, R234 ;  /* 0x0000000403367825 */ /* 0x000fc600078e02ea */
[----:B------:R-:W3:Y:S04]  /*21d90*/  LDL.LU.64 R234, [R1+0xef8] ;  /* 0x000ef80001ea7983 */ /* 0x000ee80000300a00 */
[----:B------:R1:W-:Y:S04]  /*21da0*/  STL.64 [R1+0x3518], R60 ;  /* 0x0035183c01007387 */ /* 0x0003e80000100a00 */
[----:B------:R1:W-:Y:S01]  /*21db0*/  STL.64 [R1+0x3510], R58 ;  /* 0x0035103a01007387 */ /* 0x0003e20000100a00 */
[----:B------:R-:W-:-:S03]  /*21dc0*/  IMAD.WIDE R52, R3, 0x4, R122 ;  /* 0x0000000403347825 */ /* 0x000fc600078e027a */
[----:B------:R-:W3:Y:S04]  /*21dd0*/  LDL.LU.64 R150, [R1+0xef0] ;  /* 0x000ef00001967983 */ /* 0x000ee80000300a00 */
[----:B------:R-:W3:Y:S04]  /*21de0*/  LDL.LU.64 R146, [R1+0xee8] ;  /* 0x000ee80001927983 */ /* 0x000ee80000300a00 */
        /* <DEDUP_REMOVED lines=8> */
[----:B------:R1:W-:Y:S04]  /*21e70*/  STL.64 [R1+0x34f8], R52 ;  /* 0x0034f83401007387 */ /* 0x0003e80000100a00 */
[----:B------:R-:W3:Y:S04]  /*21e80*/  LDL.LU.64 R126, [R1+0xce0] ;  /* 0x000ce000017e7983 */ /* 0x000ee80000300a00 */
[----:B------:R-:W3:Y:S04]  /*21e90*/  LDL.LU.64 R122, [R1+0xcb8] ;  /* 0x000cb800017a7983 */ /* 0x000ee80000300a00 */
[----:B------:R1:W-:Y:S04]  /*21ea0*/  STL.64 [R1+0x34f0], R50 ;  /* 0x0034f03201007387 */ /* 0x0003e80000100a00 */
[----:B------:R-:W3:Y:S04]  /*21eb0*/  LDL.LU.64 R118, [R1+0xc88] ;  /* 0x000c880001767983 */ /* 0x000ee80000300a00 */
[----:B------:R-:W3:Y:S04]  /*21ec0*/  LDL.LU.64 R114, [R1+0xc70] ;  /* 0x000c700001727983 */ /* 0x000ee80000300a00 */
[----:B------:R1:W-:Y:S04]  /*21ed0*/  STL.64 [R1+0x34e8], R48 ;  /* 0x0034e83001007387 */ /* 0x0003e80000100a00 */
[----:B------:R1:W-:Y:S04]  /*21ee0*/  LDGSTS.E [R246+0x72e00], [R56.64], P3 ;  /* 0x72e0000038f67fae */ /* 0x0003e80009921844 */
[----:B------:R1:W-:Y:S04]  /*21ef0*/  LDGSTS.E [R246+0x73600], [R54.64], P3 ;  /* 0x7360000036f67fae */ /* 0x0003e80009921844 */
[----:B------:R1:W-:Y:S04]  /*21f00*/  LDGSTS.E [R246+0x73e00], [R52.64], P3 ;  /* 0x73e0000034f67fae */ /* 0x0003e80009921844 */
[----:B------:R1:W-:Y:S04]  /*21f10*/  LDGSTS.E [R246+0x74600], [R50.64], P3 ;  /* 0x7460000032f67fae */ /* 0x0003e80009921844 */
[----:B------:R1:W-:Y:S01]  /*21f20*/  LDGSTS.E [R246+0x74e00], [R48.64], P3 ;  /* 0x74e0000030f67fae */ /* 0x0003e20009921844 */
[----:B--2---:R-:W-:-:S03]  /*21f30*/  IMAD.WIDE R46, R3, 0x4, R244 ;  /* 0x00000004032e7825 */ /* 0x004fc600078e02f4 */
[----:B------:R-:W2:Y:S04]  /*21f40*/  LDL.LU.64 R244, [R1+0xc60] ;  /* 0x000c600001f47983 */ /* 0x000ea80000300a00 */
[----:B------:R1:W-:Y:S01]  /*21f50*/  LDGSTS.E [R246+0x75600], [R46.64], P3 ;  /* 0x756000002ef67fae */ /* 0x0003e20009921844 */
[----:B----4-:R-:W-:-:S03]  /*21f60*/  IMAD.WIDE R44, R3, 0x4, R108 ;  /* 0x00000004032c7825 */ /* 0x010fc600078e026c */
[----:B------:R-:W4:Y:S04]  /*21f70*/  LDL.LU.64 R108, [R1+0xc48] ;  /* 0x000c4800016c7983 */ /* 0x000f280000300a00 */
[----:B------:R1:W-:Y:S04]  /*21f80*/  STL.64 [R1+0x34e0], R46 ;  /* 0x0034e02e01007387 */ /* 0x0003e80000100a00 */
[----:B------:R1:W-:Y:S01]  /*21f90*/  LDGSTS.E [R246+0x75e00], [R44.64], P3 ;  /* 0x75e000002cf67fae */ /* 0x0003e20009921844 */
[----:B---3--:R-:W-:-:S03]  /*21fa0*/  IMAD.WIDE R42, R3, 0x4, R104 ;  /* 0x00000004032a7825 */ /* 0x008fc600078e0268 */
[----:B------:R-:W3:Y:S04]  /*21fb0*/  LDL.LU.64 R104, [R1+0xc30] ;  /* 0x000c300001687983 */ /* 0x000ee80000300a00 */
[----:B------:R1:W-:Y:S01]  /*21fc0*/  LDGSTS.E [R246+0x76600], [R42.64], P3 ;  /* 0x766000002af67fae */ /* 0x0003e20009921844 */
[----:B------:R-:W-:-:S03]  /*21fd0*/  IMAD.WIDE R40, R3, 0x4, R248 ;  /* 0x0000000403287825 */ /* 0x000fc600078e02f8 */
[----:B------:R-:W3:Y:S04]  /*21fe0*/  LDL.LU.64 R248, [R1+0xc10] ;  /* 0x000c100001f87983 */ /* 0x000ee80000300a00 */
[----:B------:R1:W-:Y:S04]  /*21ff0*/  STL.64 [R1+0x34d8], R44 ;  /* 0x0034d82c01007387 */ /* 0x0003e80000100a00 */
[----:B------:R1:W-:Y:S01]  /*22000*/  LDGSTS.E [R246+0x76e00], [R40.64], P3 ;  /* 0x76e0000028f67fae */ /* 0x0003e20009921844 */
[----:B------:R-:W-:-:S03]  /*22010*/  IMAD.WIDE R38, R3, 0x4, R236 ;  /* 0x0000000403267825 */ /* 0x000fc600078e02ec */
[----:B------:R-:W3:Y:S04]  /*22020*/  LDL.LU.64 R236, [R1+0xbf8] ;  /* 0x000bf80001ec7983 */ /* 0x000ee80000300a00 */
[----:B------:R1:W-:Y:S01]  /*22030*/  LDGSTS.E [R246+0x77600], [R38.64], P3 ;  /* 0x7760000026f67fae */ /* 0x0003e20009921844 */
[----:B------:R-:W-:-:S03]  /*22040*/  IMAD.WIDE R36, R3, 0x4, R234 ;  /* 0x0000000403247825 */ /* 0x000fc600078e02ea */
[----:B------:R-:W3:Y:S04]  /*22050*/  LDL.LU.64 R234, [R1+0xff8] ;  /* 0x000ff80001ea7983 */ /* 0x000ee80000300a00 */
[----:B------:R1:W-:Y:S04]  /*22060*/  STL.64 [R1+0x34d0], R42 ;  /* 0x0034d02a01007387 */ /* 0x0003e80000100a00 */
[----:B------:R1:W-:Y:S01]  /*22070*/  STL.64 [R1+0x34c8], R40 ;  /* 0x0034c82801007387 */ /* 0x0003e20000100a00 */
[----:B------:R-:W-:-:S03]  /*22080*/  IMAD.WIDE R34, R3, 0x4, R150 ;  /* 0x0000000403227825 */ /* 0x000fc600078e0296 */
[----:B------:R1:W-:Y:S01]  /*22090*/  STL.64 [R1+0x34c0], R38 ;  /* 0x0034c02601007387 */ /* 0x0003e20000100a00 */
[----:B------:R-:W-:-:S03]  /*220a0*/  IMAD.WIDE R32, R3, 0x4, R146 ;  /* 0x0000000403207825 */ /* 0x000fc600078e0292 */
[----:B------:R1:W-:Y:S01]  /*220b0*/  STL.64 [R1+0x34b8], R36 ;  /* 0x0034b82401007387 */ /* 0x0003e20000100a00 */
[----:B------:R-:W-:-:S03]  /*220c0*/  IMAD.WIDE R30, R3, 0x4, R142 ;  /* 0x00000004031e7825 */ /* 0x000fc600078e028e */
[----:B------:R1:W-:Y:S01]  /*220d0*/  STL.64 [R1+0x34b0], R34 ;  /* 0x0034b02201007387 */ /* 0x0003e20000100a00 */
[----:B------:R-:W-:-:S03]  /*220e0*/  IMAD.WIDE R28, R3, 0x4, R138 ;  /* 0x00000004031c7825 */ /* 0x000fc600078e028a */
        /* <DEDUP_REMOVED lines=27> */
[----:B------:R2:W-:Y:S04]  /*222a0*/  STL.64 [R1+0x3460], R14 ;  /* 0x0034600e01007387 */ /* 0x0005e80000100a00 */
[----:B------:R1:W-:Y:S01]  /*222b0*/  LDGSTS.E [R246+0x7d600], [R14.64], P3 ;  /* 0x7d6000000ef67fae */ /* 0x0003e20009921844 */
[----:B----4-:R-:W-:-:S05]  /*222c0*/  IMAD.WIDE R12, R3, 0x4, R108 ;  /* 0x00000004030c7825 */ /* 0x010fca00078e026c */
[----:B------:R2:W-:Y:S04]  /*222d0*/  STL.64 [R1+0x3458], R12 ;  /* 0x0034580c01007387 */ /* 0x0005e80000100a00 */
[----:B------:R1:W-:Y:S01]  /*222e0*/  LDGSTS.E [R246+0x7de00], [R12.64], P3 ;  /* 0x7de000000cf67fae */ /* 0x0003e20009921844 */
[----:B---3--:R-:W-:-:S05]  /*222f0*/  IMAD.WIDE R10, R3, 0x4, R104 ;  /* 0x00000004030a7825 */ /* 0x008fca00078e0268 */
[----:B------:R2:W-:Y:S04]  /*22300*/  STL.64 [R1+0x3450], R10 ;  /* 0x0034500a01007387 */ /* 0x0005e80000100a00 */
[----:B------:R1:W-:Y:S01]  /*22310*/  LDGSTS.E [R246+0x7e600], [R10.64], P3 ;  /* 0x7e6000000af67fae */ /* 0x0003e20009921844 */
[----:B------:R-:W-:-:S05]  /*22320*/  IMAD.WIDE R8, R3, 0x4, R248 ;  /* 0x0000000403087825 */ /* 0x000fca00078e02f8 */
[----:B------:R2:W-:Y:S04]  /*22330*/  STL.64 [R1+0x3448], R8 ;  /* 0x0034480801007387 */ /* 0x0005e80000100a00 */
[----:B------:R1:W-:Y:S01]  /*22340*/  LDGSTS.E [R246+0x7ee00], [R8.64], P3 ;  /* 0x7ee0000008f67fae */ /* 0x0003e20009921844 */
[----:B------:R-:W-:-:S05]  /*22350*/  IMAD.WIDE R6, R3, 0x4, R236 ;  /* 0x0000000403067825 */ /* 0x000fca00078e02ec */
[----:B------:R2:W-:Y:S04]  /*22360*/  STL.64 [R1+0x35b8], R6 ;  /* 0x0035b80601007387 */ /* 0x0005e80000100a00 */
[----:B------:R1:W-:Y:S01]  /*22370*/  LDGSTS.E [R246+0x7f600], [R6.64], P3 ;  /* 0x7f60000006f67fae */ /* 0x0003e20009921844 */
[----:B------:R-:W-:-:S05]  /*22380*/  IMAD.WIDE R4, R3, 0x4, R234 ;  /* 0x0000000403047825 */ /* 0x000fca00078e02ea */
[----:B------:R2:W-:Y:S04]  /*22390*/  STL.64 [R1+0x35c0], R4 ;  /* 0x0035c00401007387 */ /* 0x0005e80000100a00 */
[----:B------:R2:W-:Y:S04]  /*223a0*/  STL [R1+0x3a80], R112 ;  /* 0x003a807001007387 */ /* 0x0005e80000100800 */
        /* <DEDUP_REMOVED lines=13> */
[----:B------:R1:W-:Y:S04]  /*22480*/  LDGSTS.E [R246+0x7fe00], [R4.64], P3 ;  /* 0x7fe0000004f67fae */ /* 0x0003e80009921844 */
[----:B------:R2:W-:Y:S04]  /*22490*/  STL [R1+0x3a4c], R98 ;  /* 0x003a4c6201007387 */ /* 0x0005e80000100800 */
[----:B------:R2:W-:Y:S04]  /*224a0*/  STL [R1+0x3a44], R99 ;  /* 0x003a446301007387 */ /* 0x0005e80000100800 */
[----:B-1----:R-:W1:Y:S04]  /*224b0*/  S2R R246, SR_TID.X ;  /* 0x0000000000f67919 */ /* 0x002e680000002100 */
[----:B------:R-:W0:Y:S01]  /*224c0*/  LDGDEPBAR ;  /* 0x00000000000079af */ /* 0x000e220000000000 */
[----:B------:R-:W-:Y:S05]  /*224d0*/  @P5 BRA `(.L_x_0) ;  /* 0x00007f8000005947 */ /* 0x000fea0003800000 */
[----:B------:R3:W-:Y:S01]  /*224e0*/  STL [R1+0x1140], RZ ;  /* 0x001140ff01007387 */ /* 0x0007e20000100800 */
[----:B-1----:R-:W-:Y:S01]  /*224f0*/  IMAD.SHL.U32 R0, R246, 0x40, RZ ;  /* 0x00000040f6007824 */ /* 0x002fe200078e00ff */
[----:B------:R-:W-:Y:S01]  /*22500*/  CS2R R28, SRZ ;  /* 0x00000000001c7805 */ /* 0x000fe2000001ff00 */
[----:B------:R-:W-:Y:S01]  /*22510*/  CS2R R30, SRZ ;  /* 0x00000000001e7805 */ /* 0x000fe2000001ff00 */
[----:B------:R3:W-:Y:S01]  /*22520*/  STL [R1+0x1144], RZ ;  /* 0x001144ff01007387 */ /* 0x0007e20000100800 */
[----:B------:R-:W-:Y:S01]  /*22530*/  CS2R R24, SRZ ;  /* 0x0000000000187805 */ /* 0x000fe2000001ff00 */
[----:B------:R-:W-:Y:S01]  /*22540*/  LOP3.LUT R0, R0, 0x800, RZ, 0xc0, !PT ;  /* 0x0000080000007812 */ /* 0x000fe200078ec0ff */
[----:B------:R-:W-:Y:S01]  /*22550*/  CS2R R26, SRZ ;  /* 0x00000000001a7805 */ /* 0x000fe2000001ff00 */
[----:B------:R3:W-:Y:S01]  /*22560*/  STL [R1+0x1148], RZ ;  /* 0x001148ff01007387 */ /* 0x0007e20000100800 */
[----:B------:R-:W-:Y:S01]  /*22570*/  CS2R R20, SRZ ;  /* 0x0000000000147805 */ /* 0x000fe2000001ff00 */
[----:B------:R-:W-:Y:S01]  /*22580*/  CS2R R22, SRZ ;  /* 0x0000000000167805 */ /* 0x000fe2000001ff00 */
[----:B------:R-:W-:Y:S01]  /*22590*/  CS2R R16, SRZ ;  /* 0x0000000000107805 */ /* 0x000fe2000001ff00 */
[----:B------:R3:W-:Y:S01]  /*225a0*/  STL [R1+0x114c], RZ ;  /* 0x00114cff01007387 */ /* 0x0007e20000100800 */
[----:B------:R-:W-:Y:S01]  /*225b0*/  CS2R R18, SRZ ;  /* 0x0000000000127805 */ /* 0x000fe2000001ff00 */
[----:B--2---:R-:W-:Y:S01]  /*225c0*/  CS2R R12, SRZ ;  /* 0x00000000000c7805 */ /* 0x004fe2000001ff00 */
[----:B------:R-:W-:Y:S01]  /*225d0*/  CS2R R14, SRZ ;  /* 0x00000000000e7805 */ /* 0x000fe2000001ff00 */
[----:B------:R3:W-:Y:S01]  /*225e0*/  STL [R1+0x1130], RZ ;  /* 0x001130ff01007387 */ /* 0x0007e20000100800 */
[----:B------:R-:W-:Y:S01]  /*225f0*/  CS2R R8, SRZ ;  /* 0x0000000000087805 */ /* 0x000fe2000001ff00 */
[----:B------:R-:W-:-:S02]  /*22600*/  CS2R R10, SRZ ;  /* 0x00000000000a7805 */ /* 0x000fc4000001ff00 */
[----:B------:R3:W-:Y:S04]  /*22610*/  STL [R1+0x1134], RZ ;  /* 0x001134ff01007387 */ /* 0x0007e80000100800 */
        /* <DEDUP_REMOVED lines=1896> */
[----:B------:R3:W-:Y:S04]  /*29ca0*/  STL [R1+0x4474], R0 ;  /* 0x0044740001007387 */ /* 0x0007e80000100800 */
        /* <DEDUP_REMOVED lines=121> */
[----:B------:R3:W-:Y:S01]  /*2a440*/  STL [R1+0x1e1c], RZ ;  /* 0x001e1cff01007387 */ /* 0x0007e20000100800 */
[----:B------:R-:W-:Y:S05]  /*2a450*/  BRA `(.L_x_1) ;  /* 0x00093c5000007947 */ /* 0x000fea0003800000 */
.L_x_0:
[----:B--2---:R-:W-:Y:S01]  /*2a460*/  IMAD.MOV.U32 R8, RZ, RZ, 0x1 ;  /* 0x00000001ff087424 */ /* 0x004fe200078e00ff */
[----:B------:R-:W-:Y:S01]  /*2a470*/  STL [R1+0x3444], RZ ;  /* 0x003444ff01007387 */ /* 0x000fe20000100800 */
[----:B------:R-:W-:Y:S01]  /*2a480*/  IMAD.MOV.U32 R7, RZ, RZ, -0x1 ;  /* 0xffffffffff077424 */ /* 0x000fe200078e00ff */
[C---:B-1----:R-:W-:Y:S01]  /*2a490*/  LOP3.LUT R5, R246.reuse, 0x7, RZ, 0xc0, !PT ;  /* 0x00000007f6057812 */ /* 0x042fe200078ec0ff */
[----:B------:R-:W-:Y:S01]  /*2a4a0*/  IMAD.SHL.U32 R6, R246, 0x2, RZ ;  /* 0x00000002f6067824 */ /* 0x000fe200078e00ff */
[----:B------:R1:W-:Y:S01]  /*2a4b0*/  STL [R1+0x3430], R8 ;  /* 0x0034300801007387 */ /* 0x0003e20000100800 */
[----:B------:R-:W-:Y:S01]  /*2a4c0*/  MOV R2, 0x3f ;  /* 0x0000003f00027802 */ /* 0x000fe20000000f00 */
[----:B------:R-:W-:Y:S01]  /*2a4d0*/  CS2R R28, SRZ ;  /* 0x00000000001c7805 */ /* 0x000fe2000001ff00 */
[----:B------:R-:W-:Y:S01]  /*2a4e0*/  IMAD R5, R5, 0x110, RZ ;  /* 0x0000011005057824 */ /* 0x000fe200078e02ff */
[----:B------:R2:W-:Y:S01]  /*2a4f0*/  STL [R1+0x343c], R7 ;  /* 0x00343c0701007387 */ /* 0x0005e20000100800 */
[----:B------:R-:W-:Y:S01]  /*2a500*/  IADD3 R2, R2, c[0x0][0x180], RZ ;  /* 0x0000600002027a10 */ /* 0x000fe20007ffe0ff */
[----:B------:R-:W-:Y:S01]  /*2a510*/  CS2R R30, SRZ ;  /* 0x00000000001e7805 */ /* 0x000fe2000001ff00 */
[----:B------:R-:W-:Y:S01]  /*2a520*/  SHF.R.S32.HI R0, RZ, 0x1f, R247 ;  /* 0x0000001fff007819 */ /* 0x000fe200000114f7 */
[----:B------:R-:W-:Y:S01]  /*2a530*/  STL [R1+0x1140], RZ ;  /* 0x001140ff01007387 */ /* 0x000fe20000100800 */
[----:B------:R-:W-:Y:S01]  /*2a540*/  LOP3.LUT R5, R5, 0x30, R6, 0x78, !PT ;  /* 0x0000003005057812 */ /* 0x000fe200078e7806 */
[----:B------:R-:W-:Y:S01]  /*2a550*/  IMAD.SHL.U32 R6, R246, 0x40, RZ ;  /* 0x00000040f6067824 */ /* 0x000fe200078e00ff */
[----:B------:R-:W-:Y:S01]  /*2a560*/  SHF.R.S32.HI R4, RZ, 0x1f, R2 ;  /* 0x0000001fff047819 */ /* 0x000fe20000011402 */
[----:B------:R-:W-:Y:S01]  /*2a570*/  STL [R1+0x1144], RZ ;  /* 0x001144ff01007387 */ /* 0x000fe20000100800 */
[----:B------:R-:W-:Y:S01]  /*2a580*/  SHF.L.U64.HI R0, R247, 0x2, R0 ;  /* 0x00000002f7007819 */ /* 0x000fe20000010200 */
[----:B------:R-:W-:Y:S01]  /*2a590*/  CS2R R24, SRZ ;  /* 0x0000000000187805 */ /* 0x000fe2000001ff00 */
[----:B------:R-:W-:Y:S01]  /*2a5a0*/  LEA.HI R4, R4, R2, RZ, 0x6 ;  /* 0x0000000204047211 */ /* 0x000fe200078f30ff */
[----:B------:R-:W-:Y:S01]  /*2a5b0*/  STL [R1+0x1148], RZ ;  /* 0x001148ff01007387 */ /* 0x000fe20000100800 */
[----:B------:R-:W-:Y:S01]  /*2a5c0*/  LOP3.LUT R6, R6, 0x800, RZ, 0xc0, !PT ;  /* 0x0000080006067812 */ /* 0x000fe200078ec0ff */
[----:B------:R-:W-:Y:S01]  /*2a5d0*/  CS2R R26, SRZ ;  /* 0x00000000001a7805 */ /* 0x000fe2000001ff00 */
[----:B------:R-:W-:Y:S01]  /*2a5e0*/  SHF.R.S32.HI R32, RZ, 0x6, R4 ;  /* 0x00000006ff207819 */ /* 0x000fe20000011404 */
[----:B------:R-:W-:Y:S01]  /*2a5f0*/  STL [R1+0x114c], RZ ;  /* 0x00114cff01007387 */ /* 0x000fe20000100800 */
[----:B------:R-:W-:Y:S01]  /*2a600*/  LOP3.LUT R4, R5, R6, RZ, 0xfc, !PT ;  /* 0x0000000605047212 */ /* 0x000fe200078efcff */
[----:B------:R-:W-:Y:S01]  /*2a610*/  CS2R R20, SRZ ;  /* 0x0000000000147805 */ /* 0x000fe2000001ff00 */
[----:B------:R-:W-:Y:S01]  /*2a620*/  SHF.R.S32.HI R2, RZ, 0x1f, R3 ;  /* 0x0000001fff027819 */ /* 0x000fe20000011403 */
[----:B------:R-:W-:Y:S01]  /*2a630*/  STL [R1+0x1130], RZ ;  /* 0x001130ff01007387 */ /* 0x000fe20000100800 */
[----:B------:R-:W-:Y:S01]  /*2a640*/  CS2R R22, SRZ ;  /* 0x0000000000167805 */ /* 0x000fe2000001ff00 */
[----:B------:R-:W-:Y:S01]  /*2a650*/  CS2R R16, SRZ ;  /* 0x0000000000107805 */ /* 0x000fe2000001ff00 */
[----:B------:R-:W-:Y:S01]  /*2a660*/  SHF.L.U64.HI R2, R3, 0x2, R2 ;  /* 0x0000000203027819 */ /* 0x000fe20000010202 */
[----:B------:R-:W-:Y:S01]  /*2a670*/  STL [R1+0x1134], RZ ;  /* 0x001134ff01007387 */ /* 0x000fe20000100800 */
[----:B------:R-:W-:Y:S01]  /*2a680*/  LOP3.LUT R3, R246, 0x3, RZ, 0xc0, !PT ;  /* 0x00000003f6037812 */ /* 0x000fe200078ec0ff */
[----:B------:R-:W-:Y:S01]  /*2a690*/  CS2R R18, SRZ ;  /* 0x0000000000127805 */ /* 0x000fe2000001ff00 */
[----:B------:R-:W-:Y:S01]  /*2a6a0*/  CS2R R12, SRZ ;  /* 0x00000000000c7805 */ /* 0x000fe2000001ff00 */
[----:B------:R-:W-:Y:S01]  /*2a6b0*/  STL [R1+0x1138], RZ ;  /* 0x001138ff01007387 */ /* 0x000fe20000100800 */
[----:B------:R-:W-:Y:S01]  /*2a6c0*/  CS2R R14, SRZ ;  /* 0x00000000000e7805 */ /* 0x000fe2000001ff00 */
[----:B------:R-:W-:Y:S01]  /*2a6d0*/  IMAD R3, R3, 0x820, RZ ;  /* 0x0000082003037824 */ /* 0x000fe200078e02ff */
[----:B-1----:R-:W-:Y:S01]  /*2a6e0*/  CS2R R8, SRZ ;  /* 0x0000000000087805 */ /* 0x002fe2000001ff00 */
[----:B------:R-:W-:Y:S01]  /*2a6f0*/  STL [R1+0x113c], RZ ;  /* 0x00113cff01007387 */ /* 0x000fe20000100800 */
[----:B------:R-:W-:-:S02]  /*2a700*/  CS2R R10, SRZ ;  /* 0x00000000000a7805 */ /* 0x000fc4000001ff00 */
[----:B--2---:R-:W-:Y:S01]  /*2a710*/  LOP3.LUT R7, R3, 0x5c, R246, 0x78, !PT ;  /* 0x0000005c03077812 */ /* 0x004fe200078e78f6 */
[----:B------:R-:W-:Y:S01]  /*2a720*/  STL [R1+0x1120], RZ ;  /* 0x001120ff01007387 */ /* 0x000fe20000100800 */
[----:B------:R-:W-:Y:S02]  /*2a730*/  LOP3.LUT R3, R4, 0x40, RZ, 0x3c, !PT ;  /* 0x0000004004037812 */ /* 0x000fe400078e3cff */
[----:B------:R-:W-:Y:S01]  /*2a740*/  LOP3.LUT R5, R7, 0x20, RZ, 0x3c, !PT ;  /* 0x0000002007057812 */ /* 0x000fe200078e3cff */
[----:B------:R-:W-:Y:S04]  /*2a750*/  STL [R1+0x1124], RZ ;  /* 0x001124ff01007387 */ /* 0x000fe80000100800 */
        /* <DEDUP_REMOVED lines=1829> */
[----:B------:R1:W-:Y:S04]  /*319b0*/  STL [R1+0x4474], R6 ;  /* 0x0044740601007387 */ /* 0x0003e80000100800 */
[----:B------:R2:W-:Y:S04]  /*319c0*/  STL [R1+0x27dc], RZ ;  /* 0x0027dcff01007387 */ /* 0x0005e80000100800 */
[----:B------:R2:W-:Y:S01]  /*319d0*/  STL [R1+0x27c0], RZ ;  /* 0x0027c0ff01007387 */ /* 0x0005e20000100800 */
[----:B-1----:R-:W-:-:S03]  /*319e0*/  IADD3 R6, R32, -0x2, RZ ;  /* 0xfffffffe20067810 */ /* 0x002fc60007ffe0ff */
        /* <DEDUP_REMOVED lines=184> */
[----:B------:R2:W-:Y:S02]  /*32570*/  STL [R1+0x445c], R3 ;  /* 0x00445c0301007387 */ /* 0x0005e40000100800 */
.L_x_2:
[----:B--23--:R-:W2:Y:S01]  /*32580*/  LDL.LU R3, [R1+0x343c] ;  /* 0x00343c0001037983 */ /* 0x00cea20000300800 */
[----:B------:R-:W-:-:S04]  /*32590*/  DEPBAR.LE SB0, 0x2 ;  /* 0x000080800000791a */ /* 0x000fc80000000000 */
[----:B------:R-:W3:Y:S04]  /*325a0*/  LDL R6, [R1+0x3a40] ;  /* 0x003a400001067983 */ /* 0x000ee80000100800 */
[----:B------:R-:W1:Y:S04]  /*325b0*/  S2R R32, SR_TID.X ;  /* 0x0000000000207919 */ /* 0x000e680000002100 */
[----:B-----5:R-:W-:Y:S04]  /*325c0*/  STL [R1+0x4618], R252 ;  /* 0x004618fc01007387 */ /* 0x020fe80000100800 */
[----:B------:R-:W-:Y:S04]  /*325d0*/  STL [R1+0x4614], R2 ;  /* 0x0046140201007387 */ /* 0x000fe80000100800 */
[----:B------:R-:W-:Y:S01]  /*325e0*/  STL [R1+0x4610], R0 ;  /* 0x0046100001007387 */ /* 0x000fe20000100800 */
[----:B-1----:R-:W-:-:S02]  /*325f0*/  LOP3.LUT R4, R32, 0x3, RZ, 0xc0, !PT ;  /* 0x0000000320047812 */ /* 0x002fc400078ec0ff */
[----:B------:R-:W-:-:S03]  /*32600*/  LOP3.LUT R7, R32, 0x3, RZ, 0xc0, !PT ;  /* 0x0000000320077812 */ /* 0x000fc600078ec0ff */
[----:B------:R-:W-:Y:S02]  /*32610*/  IMAD R4, R4, 0x820, RZ ;  /* 0x0000082004047824 */ /* 0x000fe400078e02ff */
[----:B------:R-:W-:-:S03]  /*32620*/  IMAD R7, R7, 0x820, RZ ;  /* 0x0000082007077824 */ /* 0x000fc600078e02ff */
[--C-:B------:R-:W-:Y:S02]  /*32630*/  LOP3.LUT R4, R4, 0x5c, R32.reuse, 0x78, !PT ;  /* 0x0000005c04047812 */ /* 0x100fe400078e7820 */
[----:B------:R-:W-:Y:S02]  /*32640*/  LOP3.LUT R7, R7, 0x5c, R32, 0x78, !PT ;  /* 0x0000005c07077812 */ /* 0x000fe400078e7820 */
[----:B------:R-:W-:Y:S01]  /*32650*/  LOP3.LUT R4, R4, 0x20, RZ, 0x3c, !PT ;  /* 0x0000002004047812 */ /* 0x000fe200078e3cff */
[----:B------:R-:W-:Y:S01]  /*32660*/  BAR.SYNC.DEFER_BLOCKING 0x0 ;  /* 0x0000000000007b1d */ /* 0x000fe20000010000 */
[----:B--2---:R-:W-:-:S04]  /*32670*/  IADD3 R3, R3, 0x1, RZ ;  /* 0x0000000103037810 */ /* 0x004fc80007ffe0ff */
[----:B------:R-:W-:-:S04]  /*32680*/  ISETP.GT.AND P0, PT, R3, 0x1, PT ;  /* 0x000000010300780c */ /* 0x000fc80003f04270 */
[----:B------:R-:W-:-:S04]  /*32690*/  SEL R5, R3, RZ, !P0 ;  /* 0x000000ff03057207 */ /* 0x000fc80004000000 */
[C---:B---3--:R-:W-:Y:S01]  /*326a0*/  LEA R6, R5.reuse, R6, 0x11 ;  /* 0x0000000605067211 */ /* 0x048fe200078e88ff */
[C---:B------:R-:W-:Y:S01]  /*326b0*/  IMAD R3, R5.reuse, 0x20000, R7 ;  /* 0x0002000005037824 */ /* 0x040fe200078e0207 */
[----:B------:R-:W-:Y:S01]  /*326c0*/  STL [R1+0x343c], R5 ;  /* 0x00343c0501007387 */ /* 0x000fe20000100800 */
[----:B------:R-:W-:-:S03]  /*326d0*/  IMAD R4, R5, 0x20000, R4 ;  /* 0x0002000005047824 */ /* 0x000fc600078e0204 */
[----:B------:R-:W-:Y:S04]  /*326e0*/  LDS R132, [R3] ;  /* 0x0000000003847984 */ /* 0x000fe80000000800 */
[----:B------:R-:W-:Y:S04]  /*326f0*/  LDS R134, [R3+0x2000] ;  /* 0x0020000003867984 */ /* 0x000fe80000000800 */
[----:B------:R-:W-:Y:S04]  /*32700*/  LDS R133, [R4] ;  /* 0x0000000004857984 */ /* 0x000fe80000000800 */
[----:B------:R-:W-:Y:S04]  /*32710*/  LDS R135, [R4+0x2000] ;  /* 0x0020000004877984 */ /* 0x000fe80000000800 */
[----:B------:R-:W1:Y:S04]  /*32720*/  LDSM.16.M88.4 R124, [R6+0x41000] ;  /* 0x04100000067c783b */ /* 0x000e680000000200 */
[----:B------:R-:W2:Y:S04]  /*32730*/  LDSM.16.M88.4 R128, [R6+0x40000] ;  /* 0x040000000680783b */ /* 0x000ea80000000200 */
[----:B------:R-:W3:Y:S04]  /*32740*/  LDSM.16.M88.4 R120, [R6+0x42000] ;  /* 0x042000000678783b */ /* 0x000ee80000000200 */
[----:B------:R-:W4:Y:S04]  /*32750*/  LDSM.16.M88.4 R116, [R6+0x43000] ;  /* 0x043000000674783b */ /* 0x000f280000000200 */
[----:B------:R-:W3:Y:S04]  /*32760*/  LDSM.16.M88.4 R112, [R6+0x44000] ;  /* 0x044000000670783b */ /* 0x000ee80000000200 */
[----:B------:R-:W4:Y:S04]  /*32770*/  LDSM.16.M88.4 R108, [R6+0x45000] ;  /* 0x04500000066c783b */ /* 0x000f280000000200 */
[----:B------:R-:W-:Y:S04]  /*32780*/  STL [R1+0x5378], R5 ;  /* 0x0053780501007387 */ /* 0x000fe80000100800 */
[----:B------:R-:W4:Y:S04]  /*32790*/  LDSM.16.M88.4 R100, [R6+0x47000] ;  /* 0x047000000664783b */ /* 0x000f280000000200 */
[----:B------:R-:W4:Y:S04]  /*327a0*/  LDSM.16.M88.4 R96, [R6+0x48000] ;  /* 0x048000000660783b */ /* 0x000f280000000200 */
[----:B------:R-:W4:Y:S01]  /*327b0*/  LDSM.16.M88.4 R92, [R6+0x49000] ;  /* 0x04900000065c783b */ /* 0x000f220000000200 */
[C---:B-1----:R-:W-:Y:S03]  /*327c0*/  HMMA.1688.F32.TF32 R24, R132.reuse, R124, R24 ;  /* 0x0000007c8418723c */ /* 0x042fe60000081018 */
[----:B------:R-:W1:Y:S04]  /*327d0*/  LDSM.16.M88.4 R88, [R6+0x4a000] ;  /* 0x04a000000658783b */ /* 0x000e680000000200 */
[----:B--2---:R-:W-:Y:S01]  /*327e0*/  STL [R1+0x584c], R130 ;  /* 0x00584c8201007387 */ /* 0x004fe20000100800 */
[C---:B------:R-:W-:Y:S03]  /*327f0*/  HMMA.1688.F32.TF32 R28, R132.reuse, R128, R28 ;  /* 0x00000080841c723c */ /* 0x040fe6000008101c */
[----:B------:R-:W-:Y:S04]  /*32800*/  STL [R1+0x5848], R131 ;  /* 0x0058488301007387 */ /* 0x000fe80000100800 */
[----:B------:R-:W-:Y:S01]  /*32810*/  STL [R1+0x5854], R126 ;  /* 0x0058547e01007387 */ /* 0x000fe20000100800 */
[C---:B---3--:R-:W-:Y:S03]  /*32820*/  HMMA.1688.F32.TF32 R20, R132.reuse, R120, R20 ;  /* 0x000000788414723c */ /* 0x048fe60000081014 */
[----:B------:R-:W-:Y:S04]  /*32830*/  STL [R1+0x5850], R127 ;  /* 0x0058507f01007387 */ /* 0x000fe80000100800 */
[----:B------:R-:W-:Y:S01]  /*32840*/  STL [R1+0x585c], R122 ;  /* 0x00585c7a01007387 */ /* 0x000fe20000100800 */
[C---:B----4-:R-:W-:Y:S03]  /*32850*/  HMMA.1688.F32.TF32 R16, R132.reuse, R116, R16 ;  /* 0x000000748410723c */ /* 0x050fe60000081010 */
[----:B------:R-:W-:Y:S04]  /*32860*/  STL [R1+0x5858], R123 ;  /* 0x0058587b01007387 */ /* 0x000fe80000100800 */
[----:B------:R2:W-:Y:S01]  /*32870*/  STL [R1+0x5864], R118 ;  /* 0x0058647601007387 */ /* 0x0005e20000100800 */
[C---:B------:R-:W-:Y:S03]  /*32880*/  HMMA.1688.F32.TF32 R12, R132.reuse, R112, R12 ;  /* 0x00000070840c723c */ /* 0x040fe6000008100c */
[----:B------:R-:W-:Y:S04]  /*32890*/  STL [R1+0x5860], R119 ;  /* 0x0058607701007387 */ /* 0x000fe80000100800 */
[----:B------:R3:W-:Y:S01]  /*328a0*/  STL [R1+0x586c], R114 ;  /* 0x00586c7201007387 */ /* 0x0007e20000100800 */
[----:B--2---:R-:W-:Y:S01]  /*328b0*/  IMAD.MOV.U32 R118, RZ, RZ, R27 ;  /* 0x000000ffff767224 */ /* 0x004fe200078e001b */
[----:B------:R-:W-:Y:S02]  /*328c0*/  HMMA.1688.F32.TF32 R8, R132, R108, R8 ;  /* 0x0000006c8408723c */ /* 0x000fe40000081008 */
[----:B------:R2:W-:Y:S04]  /*328d0*/  STL [R1+0x5868], R115 ;  /* 0x0058687301007387 */ /* 0x0005e80000100800 */
[----:B------:R4:W-:Y:S01]  /*328e0*/  STL [R1+0x5874], R110 ;  /* 0x0058746e01007387 */ /* 0x0009e20000100800 */
[----:B---3--:R-:W-:Y:S01]  /*328f0*/  IMAD.MOV.U32 R114, RZ, RZ, R25 ;  /* 0x000000ffff727224 */ /* 0x008fe200078e0019 */
[----:B------:R-:W-:-:S02]  /*32900*/  MOV R122, R17 ;  /* 0x00000011007a7202 */ /* 0x000fc40000000f00 */
[----:B------:R3:W-:Y:S01]  /*32910*/  STL [R1+0x5870], R111 ;  /* 0x0058706f01007387 */ /* 0x0007e20000100800 */
[----:B------:R-:W-:Y:S02]  /*32920*/  IMAD.MOV.U32 R123, RZ, RZ, R18 ;  /* 0x000000ffff7b7224 */ /* 0x000fe400078e0012 */
[----:B--2---:R-:W-:Y:S01]  /*32930*/  IMAD.MOV.U32 R115, RZ, RZ, R26 ;  /* 0x000000ffff737224 */ /* 0x004fe200078e001a */
[----:B------:R-:W-:Y:S01]  /*32940*/  STL.64 [R1+0x2ea0], R28 ;  /* 0x002ea01c01007387 */ /* 0x000fe20000100a00 */
[----:B------:R-:W-:Y:S02]  /*32950*/  IMAD.MOV.U32 R119, RZ, RZ, R16 ;  /* 0x000000ffff777224 */ /* 0x000fe400078e0010 */
[----:B----4-:R-:W-:Y:S01]  /*32960*/  IMAD.MOV.U32 R110, RZ, RZ, R23 ;  /* 0x000000ffff6e7224 */ /* 0x010fe200078e0017 */
[----:B------:R-:W-:Y:S01]  /*32970*/  STL.64 [R1+0x2ea8], R30 ;  /* 0x002ea81e01007387 */ /* 0x000fe20000100a00 */
[----:B------:R-:W-:Y:S02]  /*32980*/  IMAD.MOV.U32 R126, RZ, RZ, R19 ;  /* 0x000000ffff7e7224 */ /* 0x000fe400078e0013 */
[----:B---3--:R-:W-:Y:S01]  /*32990*/  IMAD.MOV.U32 R111, RZ, RZ, R24 ;  /* 0x000000ffff6f7224 */ /* 0x008fe200078e0018 */
[----:B------:R2:W-:Y:S04]  /*329a0*/  STL [R1+0x5884], R118 ;  /* 0x0058847601007387 */ /* 0x0005e80000100800 */
[----:B------:R3:W-:Y:S04]  /*329b0*/  STL [R1+0x5880], R115 ;  /* 0x0058807301007387 */ /* 0x0007e80000100800 */
[----:B------:R4:W-:Y:S01]  /*329c0*/  STL [R1+0x587c], R114 ;  /* 0x00587c7201007387 */ /* 0x0009e20000100800 */
[----:B--2---:R-:W-:-:S03]  /*329d0*/  IMAD.MOV.U32 R118, RZ, RZ, R12 ;  /* 0x000000ffff767224 */ /* 0x004fc600078e000c */
[----:B------:R2:W-:Y:S01]  /*329e0*/  STL [R1+0x5878], R111 ;  /* 0x0058786f01007387 */ /* 0x0005e20000100800 */
[----:B---3--:R-:W-:-:S03]  /*329f0*/  IMAD.MOV.U32 R115, RZ, RZ, R13 ;  /* 0x000000ffff737224 */ /* 0x008fc600078e000d */
[----:B------:R-:W-:Y:S01]  /*32a00*/  STL.64 [R1+0x2ef0], R20 ;  /* 0x002ef01401007387 */ /* 0x000fe20000100a00 */
[----:B----4-:R-:W-:-:S03]  /*32a10*/  IMAD.MOV.U32 R114, RZ, RZ, R14 ;  /* 0x000000ffff727224 */ /* 0x010fc600078e000e */
[----:B------:R-:W-:Y:S01]  /*32a20*/  STL [R1+0x2ef8], R22 ;  /* 0x002ef81601007387 */ /* 0x000fe20000100800 */
[----:B--2---:R-:W-:-:S03]  /*32a30*/  IMAD.MOV.U32 R111, RZ, RZ, R15 ;  /* 0x000000ffff6f7224 */ /* 0x004fc600078e000f */
[----:B------:R2:W-:Y:S04]  /*32a40*/  STL [R1+0x5888], R110 ;  /* 0x0058886e01007387 */ /* 0x0005e80000100800 */
[----:B------:R3:W-:Y:S04]  /*32a50*/  STL [R1+0x5894], R123 ;  /* 0x0058947b01007387 */ /* 0x0007e80000100800 */
[----:B------:R4:W-:Y:S01]  /*32a60*/  STL [R1+0x5890], R122 ;  /* 0x0058907a01007387 */ /* 0x0009e20000100800 */
[----:B--2---:R-:W-:-:S03]  /*32a70*/  IMAD.MOV.U32 R110, RZ, RZ, R11 ;  /* 0x000000ffff6e7224 */ /* 0x004fc600078e000b */
[----:B------:R2:W-:Y:S01]  /*32a80*/  STL [R1+0x588c], R119 ;  /* 0x00588c7701007387 */ /* 0x0005e20000100800 */
[----:B---3--:R-:W-:-:S03]  /*32a90*/  MOV R123, R8 ;  /* 0x00000008007b7202 */ /* 0x008fc60000000f00 */
[----:B------:R-:W3:Y:S01]  /*32aa0*/  LDL.LU.64 R152, [R1+0x1140] ;  /* 0x0011400001987983 */ /* 0x000ee20000300a00 */
[----:B----4-:R-:W-:-:S03]  /*32ab0*/  IMAD.MOV.U32 R122, RZ, RZ, R9 ;  /* 0x000000ffff7a7224 */ /* 0x010fc600078e0009 */
[----:B------:R-:W3:Y:S01]  /*32ac0*/  LDL.LU.64 R154, [R1+0x1148] ;  /* 0x00114800019a7983 */ /* 0x000ee20000300a00 */
[----:B--2---:R-:W-:-:S03]  /*32ad0*/  IMAD.MOV.U32 R119, RZ, RZ, R10 ;  /* 0x000000ffff777224 */ /* 0x004fc600078e000a */
[----:B------:R-:W2:Y:S04]  /*32ae0*/  LDL.LU.64 R148, [R1+0x1130] ;  /* 0x0011300001947983 */ /* 0x000ea80000300a00 */
[----:B------:R-:W2:Y:S04]  /*32af0*/  LDL.LU.64 R150, [R1+0x1138] ;  /* 0x0011380001967983 */ /* 0x000ea80000300a00 */
[----:B------:R-:W4:Y:S04]  /*32b00*/  LDL.LU.64 R144, [R1+0x1120] ;  /* 0x0011200001907983 */ /* 0x000f280000300a00 */
[----:B------:R-:W4:Y:S04]  /*32b10*/  LDL.LU.64 R146, [R1+0x1128] ;  /* 0x0011280001927983 */ /* 0x000f280000300a00 */
[----:B------:R-:W3:Y:S04]  /*32b20*/  LDL.LU.64 R140, [R1+0x1110] ;  /* 0x00111000018c7983 */ /* 0x000ee80000300a00 */
[----:B------:R-:W3:Y:S04]  /*32b30*/  LDL.LU.64 R142, [R1+0x1118] ;  /* 0x00111800018e7983 */ /* 0x000ee80000300a00 */
[----:B------:R-:W1:Y:S04]  /*32b40*/  LDSM.16.M88.4 R84, [R6+0x4b000] ;  /* 0x04b000000654783b */ /* 0x000e680000000200 */
        /* <DEDUP_REMOVED lines=15> */
[----:B------:R-:W-:Y:S04]  /*32c40*/  STL [R1+0x5714], R102 ;  /* 0x0057146601007387 */ /* 0x000fe80000100800 */
[----:B------:R-:W1:Y:S04]  /*32c50*/  LDSM.16.M88.4 R20, [R6+0x5b000] ;  /* 0x05b000000614783b */ /* 0x000e680000000200 */
[----:B------:R-:W-:Y:S04]  /*32c60*/  STL [R1+0x5710], R103 ;  /* 0x0057106701007387 */ /* 0x000fe80000100800 */
[----:B------:R-:W-:Y:S04]  /*32c70*/  STL [R1+0x5708], R98 ;  /* 0x0057086201007387 */ /* 0x000fe80000100800 */
[----:B------:R-:W1:Y:S04]  /*32c80*/  LDSM.16.M88.4 R16, [R6+0x5c000] ;  /* 0x05c000000610783b */ /* 0x000e680000000200 */
[----:B------:R-:W-:Y:S04]  /*32c90*/  STL [R1+0x5704], R99 ;  /* 0x0057046301007387 */ /* 0x000fe80000100800 */
[----:B------:R-:W-:Y:S04]  /*32ca0*/  STL [R1+0x5700], R94 ;  /* 0x0057005e01007387 */ /* 0x000fe80000100800 */
[----:B------:R-:W1:Y:S04]  /*32cb0*/  LDSM.16.M88.4 R12, [R6+0x5d000] ;  /* 0x05d00000060c783b */ /* 0x000e680000000200 */
[----:B------:R-:W-:Y:S04]  /*32cc0*/  STL [R1+0x56fc], R95 ;  /* 0x0056fc5f01007387 */ /* 0x000fe80000100800 */
[----:B-1----:R-:W-:Y:S04]  /*32cd0*/  STL [R1+0x5718], R90 ;  /* 0x0057185a01007387 */ /* 0x002fe80000100800 */
[----:B------:R-:W1:Y:S04]  /*32ce0*/  LDSM.16.M88.4 R8, [R6+0x5e000] ;  /* 0x05e000000608783b */ /* 0x000e680000000200 */
[----:B------:R-:W-:Y:S04]  /*32cf0*/  STL [R1+0x570c], R91 ;  /* 0x00570c5b01007387 */ /* 0x000fe80000100800 */
[----:B------:R-:W-:Y:S04]  /*32d00*/  STL [R1+0x5720], R86 ;  /* 0x0057205601007387 */ /* 0x000fe80000100800 */
[----:B------:R-:W1:Y:S04]  /*32d10*/  LDSM.16.M88.4 R240, [R6+0x5f000] ;  /* 0x05f0000006f0783b */ /* 0x000e680000000200 */
        /* <DEDUP_REMOVED lines=36> */
[----:B------:R-:W3:Y:S04]  /*32f60*/  LDSM.16.M88.4 R104, [R6+0x46000] ;  /* 0x046000000668783b */ /* 0x000ee80000000200 */
[----:B------:R-:W-:Y:S04]  /*32f70*/  LDS R136, [R3+0x80] ;  /* 0x0000800003887984 */ /* 0x000fe80000000800 */
[----:B------:R-:W-:Y:S04]  /*32f80*/  LDS R138, [R3+0x2080] ;  /* 0x00208000038a7984 */ /* 0x000fe80000000800 */
[----:B------:R-:W-:Y:S01]  /*32f90*/  LDS R137, [R4+0x80] ;  /* 0x0000800004897984 */ /* 0x000fe20000000800 */
[C---:B--2---:R-:W-:Y:S03]  /*32fa0*/  HMMA.1688.F32.TF32 R148, R132.reuse, R100, R148 ;  /* 0x000000648494723c */ /* 0x044fe60000081094 */
[----:B------:R-:W-:Y:S04]  /*32fb0*/  STL [R1+0x56b8], R15 ;  /* 0x0056b80f01007387 */ /* 0x000fe80000100800 */
[----:B-1----:R-:W-:Y:S04]  /*32fc0*/  STL [R1+0x56c0], R10 ;  /* 0x0056c00a01007387 */ /* 0x002fe80000100800 */
[----:B------:R-:W-:Y:S04]  /*32fd0*/  STL [R1+0x56ac], R11 ;  /* 0x0056ac0b01007387 */ /* 0x000fe80000100800 */
[----:B------:R-:W-:Y:S04]  /*32fe0*/  STL [R1+0x56c4], R242 ;  /* 0x0056c4f201007387 */ /* 0x000fe80000100800 */
[----:B------:R-:W-:Y:S01]  /*32ff0*/  STL [R1+0x56a8], R243 ;  /* 0x0056a8f301007387 */ /* 0x000fe20000100800 */
[----:B----4-:R-:W-:Y:S03]  /*33000*/  HMMA.1688.F32.TF32 R144, R132, R96, R144 ;  /* 0x000000608490723c */ /* 0x010fe60000081090 */
[----:B------:R1:W-:Y:S01]  /*33010*/  STL [R1+0x4d14], R6 ;  /* 0x004d140601007387 */ /* 0x0003e20000100800 */
[----:B------:R-:W-:-:S03]  /*33020*/  IMAD.MOV.U32 R35, RZ, RZ, R148 ;  /* 0x000000ffff237224 */ /* 0x000fc600078e0094 */
[----:B------:R-:W2:Y:S01]  /*33030*/  LDS R139, [R4+0x2080] ;  /* 0x00208000048b7984 */ /* 0x000ea20000000800 */
[----:B------:R-:W-:Y:S02]  /*33040*/  IMAD.MOV.U32 R38, RZ, RZ, R149 ;  /* 0x000000ffff267224 */ /* 0x000fe400078e0095 */
[----:B------:R-:W-:Y:S01]  /*33050*/  IMAD.MOV.U32 R39, RZ, RZ, R150 ;  /* 0x000000ffff277224 */ /* 0x000fe200078e0096 */
[----:B------:R-:W4:Y:S01]  /*33060*/  LDL.LU.64 R148, [R1+0x1100] ;  /* 0x0011000001947983 */ /* 0x000f220000300a00 */
[----:B------:R-:W-:-:S03]  /*33070*/  IMAD.MOV.U32 R42, RZ, RZ, R151 ;  /* 0x000000ffff2a7224 */ /* 0x000fc600078e0097 */
[----:B------:R-:W4:Y:S04]  /*33080*/  LDL.LU.64 R150, [R1+0x1108] ;  /* 0x0011080001967983 */ /* 0x000f280000300a00 */
[----:B------:R-:W-:Y:S04]  /*33090*/  STL [R1+0x57b0], R42 ;  /* 0x0057b02a01007387 */ /* 0x000fe80000100800 */
[----:B------:R-:W-:Y:S01]  /*330a0*/  STL [R1+0x57ac], R39 ;  /* 0x0057ac2701007387 */ /* 0x000fe20000100800 */
[----:B------:R-:W-:Y:S01]  /*330b0*/  IMAD.MOV.U32 R43, RZ, RZ, R144 ;  /* 0x000000ffff2b7224 */ /* 0x000fe200078e0090 */
[----:B------:R-:W-:Y:S01]  /*330c0*/  MOV R47, R146 ;  /* 0x00000092002f7202 */ /* 0x000fe20000000f00 */
[----:B------:R-:W-:Y:S01]  /*330d0*/  IMAD.MOV.U32 R46, RZ, RZ, R145 ;  /* 0x000000ffff2e7224 */ /* 0x000fe200078e0091 */
[----:B------:R-:W-:Y:S01]  /*330e0*/  STL [R1+0x57a8], R38 ;  /* 0x0057a82601007387 */ /* 0x000fe20000100800 */
[----:B------:R-:W-:-:S03]  /*330f0*/  IMAD.MOV.U32 R50, RZ, RZ, R147 ;  /* 0x000000ffff327224 */ /* 0x000fc600078e0093 */
[----:B------:R1:W-:Y:S04]  /*33100*/  STL [R1+0x57a4], R35 ;  /* 0x0057a42301007387 */ /* 0x0003e80000100800 */
[----:B------:R-:W2:Y:S04]  /*33110*/  LDL.LU.64 R144, [R1+0x10f0] ;  /* 0x0010f00001907983 */ /* 0x000ea80000300a00 */
[----:B------:R-:W2:Y:S01]  /*33120*/  LDL.LU.64 R146, [R1+0x10f8] ;  /* 0x0010f80001927983 */ /* 0x000ea20000300a00 */
[----:B---3--:R-:W-:Y:S03]  /*33130*/  HMMA.1688.F32.TF32 R140, R132, R92, R140 ;  /* 0x0000005c848c723c */ /* 0x008fe6000008108c */
[----:B------:R-:W-:Y:S04]  /*33140*/  STL [R1+0x57c0], R50 ;  /* 0x0057c03201007387 */ /* 0x000fe80000100800 */
[----:B------:R-:W-:Y:S04]  /*33150*/  STL [R1+0x57bc], R47 ;  /* 0x0057bc2f01007387 */ /* 0x000fe80000100800 */
[----:B------:R-:W-:Y:S04]  /*33160*/  STL [R1+0x57b8], R46 ;  /* 0x0057b82e01007387 */ /* 0x000fe80000100800 */
[----:B------:R3:W-:Y:S04]  /*33170*/  STL [R1+0x57b4], R43 ;  /* 0x0057b42b01007387 */ /* 0x0007e80000100800 */
[----:B------:R-:W-:Y:S04]  /*33180*/  LDS R244, [R3+0x280] ;  /* 0x0002800003f47984 */ /* 0x000fe80000000800 */
[----:B------:R-:W-:Y:S01]  /*33190*/  LDS R246, [R3+0x2280] ;  /* 0x0022800003f67984 */ /* 0x000fe20000000800 */
[----:B------:R-:W-:-:S02]  /*331a0*/  IMAD.MOV.U32 R59, RZ, RZ, R140 ;  /* 0x000000ffff3b7224 */ /* 0x000fc400078e008c */
[----:B------:R-:W-:Y:S01]  /*331b0*/  IMAD.MOV.U32 R62, RZ, RZ, R141 ;  /* 0x000000ffff3e7224 */ /* 0x000fe200078e008d */
[----:B------:R-:W-:Y:S01]  /*331c0*/  LDS R245, [R4+0x280] ;  /* 0x0002800004f57984 */ /* 0x000fe20000000800 */
[----:B------:R-:W-:Y:S02]  /*331d0*/  IMAD.MOV.U32 R63, RZ, RZ, R142 ;  /* 0x000000ffff3f7224 */ /* 0x000fe400078e008e */
[----:B------:R-:W-:Y:S01]  /*331e0*/  IMAD.MOV.U32 R66, RZ, RZ, R143 ;  /* 0x000000ffff427224 */ /* 0x000fe200078e008f */
[----:B------:R-:W3:Y:S04]  /*331f0*/  LDL.LU.64 R140, [R1+0x10e0] ;  /* 0x0010e000018c7983 */ /* 0x000ee80000300a00 */
[----:B------:R-:W3:Y:S04]  /*33200*/  LDL.LU.64 R142, [R1+0x10e8] ;  /* 0x0010e800018e7983 */ /* 0x000ee80000300a00 */
[----:B------:R-:W-:Y:S04]  /*33210*/  STL [R1+0x57d0], R66 ;  /* 0x0057d04201007387 */ /* 0x000fe80000100800 */
[----:B------:R-:W-:Y:S04]  /*33220*/  STL [R1+0x57cc], R63 ;  /* 0x0057cc3f01007387 */ /* 0x000fe80000100800 */
[----:B------:R-:W-:Y:S04]  /*33230*/  STL [R1+0x57c8], R62 ;  /* 0x0057c83e01007387 */ /* 0x000fe80000100800 */
[----:B------:R1:W-:Y:S04]  /*33240*/  STL [R1+0x57c4], R59 ;  /* 0x0057c43b01007387 */ /* 0x0003e80000100800 */
[----:B------:R-:W-:Y:S04]  /*33250*/  LDS R247, [R4+0x2280] ;  /* 0x0022800004f77984 */ /* 0x000fe80000000800 */
        /* <DEDUP_REMOVED lines=15> */
[----:B------:R-:W-:Y:S01]  /*33350*/  LDS R231, [R4+0x6000] ;  /* 0x0060000004e77984 */ /* 0x000fe20000000800 */
[C---:B----4-:R-:W-:Y:S11]  /*33360*/  HMMA.1688.F32.TF32 R148, R132.reuse, R88, R148 ;  /* 0x000000588494723c */ /* 0x050ff60000081094 */
[----:B------:R-:W-:Y:S11]  /*33370*/  @!UPT UIADD3 URZ, URZ, URZ, URZ ;  /* 0x0000003f3f3ff290 */ /* 0x000ff6000fffe03f */
[----:B------:R-:W-:Y:S02]  /*33380*/  @!UPT UIADD3 URZ, URZ, URZ, URZ ;  /* 0x0000003f3f3ff290 */ /* 0x000fe4000fffe03f */
[----:B------:R-:W-:Y:S01]  /*33390*/  IMAD.MOV.U32 R67, RZ, RZ, R148 ;  /* 0x000000ffff437224 */ /* 0x000fe200078e0094 */
[----:B------:R-:W-:Y:S01]  /*333a0*/  MOV R70, R149 ;  /* 0x0000009500467202 */ /* 0x000fe20000000f00 */
[----:B------:R-:W-:Y:S01]  /*333b0*/  IMAD.MOV.U32 R71, RZ, RZ, R150 ;  /* 0x000000ffff477224 */ /* 0x000fe200078e0096 */
[----:B------:R-:W4:Y:S01]  /*333c0*/  LDL.LU.64 R148, [R1+0x10d0] ;  /* 0x0010d00001947983 */ /* 0x000f220000300a00 */
[----:B------:R-:W-:Y:S01]  /*333d0*/  IMAD.MOV.U32 R74, RZ, RZ, R151 ;  /* 0x000000ffff4a7224 */ /* 0x000fe200078e0097 */
[----:B--2---:R-:W-:Y:S02]  /*333e0*/  HMMA.1688.F32.TF32 R144, R132, R84, R144 ;  /* 0x000000548490723c */ /* 0x004fe40000081090 */
[----:B------:R-:W4:Y:S04]  /*333f0*/  LDL.LU.64 R150, [R1+0x10d8] ;  /* 0x0010d80001967983 */ /* 0x000f280000300a00 */
[----:B------:R-:W-:Y:S04]  /*33400*/  STL [R1+0x57e0], R74 ;  /* 0x0057e04a01007387 */ /* 0x000fe80000100800 */
[----:B------:R-:W-:Y:S04]  /*33410*/  STL [R1+0x57dc], R71 ;  /* 0x0057dc4701007387 */ /* 0x000fe80000100800 */
[----:B------:R-:W-:Y:S04]  /*33420*/  STL [R1+0x57d8], R70 ;  /* 0x0057d84601007387 */ /* 0x000fe80000100800 */
[----:B------:R2:W-:Y:S06]  /*33430*/  STL [R1+0x57d4], R67 ;  /* 0x0057d44301007387 */ /* 0x0005ec0000100800 */
[----:B------:R-:W-:-:S02]  /*33440*/  IMAD.MOV.U32 R51, RZ, RZ, R144 ;  /* 0x000000ffff337224 */ /* 0x000fc400078e0090 */
[----:B------:R-:W-:Y:S02]  /*33450*/  IMAD.MOV.U32 R54, RZ, RZ, R145 ;  /* 0x000000ffff367224 */ /* 0x000fe400078e0091 */
[----:B------:R-:W-:Y:S01]  /*33460*/  IMAD.MOV.U32 R55, RZ, RZ, R146 ;  /* 0x000000ffff377224 */ /* 0x000fe200078e0092 */
[----:B------:R-:W2:Y:S01]  /*33470*/  LDL.LU.64 R144, [R1+0x10c0] ;  /* 0x0010c00001907983 */ /* 0x000ea20000300a00 */
[----:B------:R-:W-:-:S03]  /*33480*/  IMAD.MOV.U32 R58, RZ, RZ, R147 ;  /* 0x000000ffff3a7224 */ /* 0x000fc600078e0093 */
[----:B------:R-:W2:Y:S01]  /*33490*/  LDL.LU.64 R146, [R1+0x10c8] ;  /* 0x0010c80001927983 */ /* 0x000ea20000300a00 */
[----:B---3--:R-:W-:Y:S03]  /*334a0*/  HMMA.1688.F32.TF32 R140, R132, R80, R140 ;  /* 0x00000050848c723c */ /* 0x008fe6000008108c */
[----:B------:R-:W-:Y:S04]  /*334b0*/  STL [R1+0x57f0], R58 ;  /* 0x0057f03a01007387 */ /* 0x000fe80000100800 */
[----:B------:R-:W-:Y:S04]  /*334c0*/  STL [R1+0x57ec], R55 ;  /* 0x0057ec3701007387 */ /* 0x000fe80000100800 */
[----:B------:R-:W-:Y:S04]  /*334d0*/  STL [R1+0x57e8], R54 ;  /* 0x0057e83601007387 */ /* 0x000fe80000100800 */
[----:B------:R3:W-:Y:S09]  /*334e0*/  STL [R1+0x57e4], R51 ;  /* 0x0057e43301007387 */ /* 0x0007f20000100800 */
[----:B------:R-:W-:Y:S01]  /*334f0*/  MOV R27, R140 ;  /* 0x0000008c001b7202 */ /* 0x000fe20000000f00 */
[----:B------:R-:W-:-:S02]  /*33500*/  IMAD.MOV.U32 R30, RZ, RZ, R141 ;  /* 0x000000ffff1e7224 */ /* 0x000fc400078e008d */
[----:B------:R-:W-:Y:S01]  /*33510*/  IMAD.MOV.U32 R31, RZ, RZ, R142 ;  /* 0x000000ffff1f7224 */ /* 0x000fe200078e008e */
[----:B------:R-:W3:Y:S01]  /*33520*/  LDL.LU.64 R140, [R1+0x10b0] ;  /* 0x0010b000018c7983 */ /* 0x000ee20000300a00 */
[----:B------:R-:W-:-:S03]  /*33530*/  IMAD.MOV.U32 R34, RZ, RZ, R143 ;  /* 0x000000ffff227224 */ /* 0x000fc600078e008f */
[----:B------:R-:W3:Y:S01]  /*33540*/  LDL.LU.64 R142, [R1+0x10b8] ;  /* 0x0010b800018e7983 */ /* 0x000ee20000300a00 */
[----:B------:R-:W-:Y:S03]  /*33550*/  HMMA.1688.F32.TF32 R152, R132, R104, R152 ;  /* 0x000000688498723c */ /* 0x000fe60000081098 */
[----:B------:R-:W-:Y:S04]  /*33560*/  STL [R1+0x5800], R34 ;  /* 0x0058002201007387 */ /* 0x000fe80000100800 */
[----:B------:R-:W-:Y:S04]  /*33570*/  STL [R1+0x57fc], R31 ;  /* 0x0057fc1f01007387 */ /* 0x000fe80000100800 */
[----:B------:R-:W-:Y:S04]  /*33580*/  STL [R1+0x57f8], R30 ;  /* 0x0057f81e01007387 */ /* 0x000fe80000100800 */
[----:B------:R-:W-:Y:S09]  /*33590*/  STL [R1+0x57f4], R27 ;  /* 0x0057f41b01007387 */ /* 0x000ff20000100800 */
[----:B------:R-:W-:Y:S01]  /*335a0*/  IMAD.MOV.U32 R127, RZ, RZ, R152 ;  /* 0x000000ffff7f7224 */ /* 0x000fe200078e0098 */
[----:B-1----:R-:W-:Y:S01]  /*335b0*/  MOV R6, R155 ;  /* 0x0000009b00067202 */ /* 0x002fe20000000f00 */
[----:B------:R-:W-:-:S02]  /*335c0*/  IMAD.MOV.U32 R130, RZ, RZ, R153 ;  /* 0x000000ffff827224 */ /* 0x000fc400078e0099 */
[----:B------:R-:W-:Y:S01]  /*335d0*/  IMAD.MOV.U32 R131, RZ, RZ, R154 ;  /* 0x000000ffff837224 */ /* 0x000fe200078e009a */
[----:B------:R-:W3:Y:S04]  /*335e0*/  LDL.LU.64 R152, [R1+0x10a0] ;  /* 0x0010a00001987983 */ /* 0x000ee80000300a00 */
[----:B------:R-:W3:Y:S01]  /*335f0*/  LDL.LU.64 R154, [R1+0x10a8] ;  /* 0x0010a800019a7983 */ /* 0x000ee20000300a00 */
[C---:B----4-:R-:W-:Y:S11]  /*33600*/  HMMA.1688.F32.TF32 R148, R132.reuse, R76, R148 ;  /* 0x0000004c8494723c */ /* 0x050ff60000081094 */
[----:B------:R-:W-:Y:S11]  /*33610*/  @!UPT UIADD3 URZ, URZ, URZ, URZ ;  /* 0x0000003f3f3ff290 */ /* 0x000ff6000fffe03f */
[----:B------:R-:W-:Y:S02]  /*33620*/  @!UPT UIADD3 URZ, URZ, URZ, URZ ;  /* 0x0000003f3f3ff290 */ /* 0x000fe4000fffe03f */
[----:B------:R-:W-:Y:S01]  /*33630*/  MOV R82, R151 ;  /* 0x0000009700527202 */ /* 0x000fe20000000f00 */
[----:B------:R-:W-:Y:S02]  /*33640*/  IMAD.MOV.U32 R79, RZ, RZ, R150 ;  /* 0x000000ffff4f7224 */ /* 0x000fe400078e0096 */
[----:B------:R-:W-:Y:S02]  /*33650*/  IMAD.MOV.U32 R78, RZ, RZ, R149 ;  /* 0x000000ffff4e7224 */ /* 0x000fe400078e0095 */
[----:B------:R-:W-:Y:S01]  /*33660*/  IMAD.MOV.U32 R75, RZ, RZ, R148 ;  /* 0x000000ffff4b7224 */ /* 0x000fe200078e0094 */
[----:B--2---:R-:W-:Y:S01]  /*33670*/  HMMA.1688.F32.TF32 R144, R132, R72, R144 ;  /* 0x000000488490723c */ /* 0x004fe20000081090 */
[----:B------:R-:W-:Y:S04]  /*33680*/  STL [R1+0x5810], R82 ;  /* 0x0058105201007387 */ /* 0x000fe80000100800 */
[----:B------:R-:W-:Y:S04]  /*33690*/  STL [R1+0x580c], R79 ;  /* 0x00580c4f01007387 */ /* 0x000fe80000100800 */
[----:B------:R-:W-:Y:S04]  /*336a0*/  STL [R1+0x5808], R78 ;  /* 0x0058084e01007387 */ /* 0x000fe80000100800 */
[----:B------:R1:W-:Y:S04]  /*336b0*/  STL [R1+0x5804], R75 ;  /* 0x0058044b01007387 */ /* 0x0003e80000100800 */
[----:B------:R-:W2:Y:S04]  /*336c0*/  LDL.LU.64 R148, [R1+0x1090] ;  /* 0x0010900001947983 */ /* 0x000ea80000300a00 */
[----:B------:R-:W2:Y:S03]  /*336d0*/  LDL.LU.64 R150, [R1+0x1098] ;  /* 0x0010980001967983 */ /* 0x000ea60000300a00 */
[----:B------:R-:W-:-:S02]  /*336e0*/  IMAD.MOV.U32 R26, RZ, RZ, R147 ;  /* 0x000000ffff1a7224 */ /* 0x000fc400078e0093 */
[----:B------:R-:W-:Y:S02]  /*336f0*/  IMAD.MOV.U32 R23, RZ, RZ, R146 ;  /* 0x000000ffff177224 */ /* 0x000fe400078e0092 */
[----:B------:R-:W-:Y:S02]  /*33700*/  IMAD.MOV.U32 R22, RZ, RZ, R145 ;  /* 0x000000ffff167224 */ /* 0x000fe400078e0091 */
[----:B------:R-:W-:Y:S01]  /*33710*/  IMAD.MOV.U32 R35, RZ, RZ, R144 ;  /* 0x000000ffff237224 */ /* 0x000fe200078e0090 */
[----:B------:R-:W-:Y:S04]  /*33720*/  STL [R1+0x5820], R26 ;  /* 0x0058201a01007387 */ /* 0x000fe80000100800 */
[----:B------:R-:W-:Y:S01]  /*33730*/  STL [R1+0x581c], R23 ;  /* 0x00581c1701007387 */ /* 0x000fe20000100800 */
[----:B---3--:R-:W-:Y:S03]  /*33740*/  HMMA.1688.F32.TF32 R140, R132, R68, R140 ;  /* 0x00000044848c723c */ /* 0x008fe6000008108c */
[----:B------:R-:W-:Y:S04]  /*33750*/  STL [R1+0x5818], R22 ;  /* 0x0058181601007387 */ /* 0x000fe80000100800 */
[----:B------:R3:W-:Y:S04]  /*33760*/  STL [R1+0x5814], R35 ;  /* 0x0058142301007387 */ /* 0x0007e80000100800 */
[----:B------:R-:W4:Y:S04]  /*33770*/  LDL.LU.64 R144, [R1+0x1080] ;  /* 0x0010800001907983 */ /* 0x000f280000300a00 */
[----:B------:R-:W4:Y:S09]  /*33780*/  LDL.LU.64 R146, [R1+0x1088] ;  /* 0x0010880001927983 */ /* 0x000f320000300a00 */
[----:B------:R-:W-:Y:S01]  /*33790*/  IMAD.MOV.U32 R43, RZ, RZ, R140 ;  /* 0x000000ffff2b7224 */ /* 0x000fe200078e008c */
[----:B------:R-:W-:Y:S01]  /*337a0*/  MOV R39, R142 ;  /* 0x0000008e00277202 */ /* 0x000fe20000000f00 */
[----:B------:R-:W-:-:S02]  /*337b0*/  IMAD.MOV.U32 R42, RZ, RZ, R141 ;  /* 0x000000ffff2a7224 */ /* 0x000fc400078e008d */
[----:B------:R-:W-:Y:S01]  /*337c0*/  IMAD.MOV.U32 R38, RZ, RZ, R143 ;  /* 0x000000ffff267224 */ /* 0x000fe200078e008f */
[----:B------:R-:W3:Y:S04]  /*337d0*/  LDL.LU.64 R140, [R1+0x1070] ;  /* 0x00107000018c7983 */ /* 0x000ee80000300a00 */
[----:B------:R-:W3:Y:S01]  /*337e0*/  LDL.LU.64 R142, [R1+0x1078] ;  /* 0x00107800018e7983 */ /* 0x000ee20000300a00 */
[----:B------:R-:W-:Y:S03]  /*337f0*/  HMMA.1688.F32.TF32 R152, R132, R64, R152 ;  /* 0x000000408498723c */ /* 0x000fe60000081098 */
[----:B------:R-:W-:Y:S04]  /*33800*/  STL [R1+0x5830], R38 ;  /* 0x0058302601007387 */ /* 0x000fe80000100800 */
[----:B------:R-:W-:Y:S04]  /*33810*/  STL [R1+0x582c], R39 ;  /* 0x00582c2701007387 */ /* 0x000fe80000100800 */
[----:B------:R-:W-:Y:S04]  /*33820*/  STL [R1+0x5828], R42 ;  /* 0x0058282a01007387 */ /* 0x000fe80000100800 */
[----:B------:R1:W-:Y:S04]  /*33830*/  STL [R1+0x5824], R43 ;  /* 0x0058242b01007387 */ /* 0x0003e80000100800 */
[----:B------:R-:W3:Y:S04]  /*33840*/  LDL.LU.64 R156, [R1+0x1060] ;  /* 0x00106000019c7983 */ /* 0x000ee80000300a00 */
[----:B------:R-:W3:Y:S01]  /*33850*/  LDL.LU.64 R158, [R1+0x1068] ;  /* 0x00106800019e7983 */ /* 0x000ee20000300a00 */
[----:B------:R-:W-:-:S02]  /*33860*/  IMAD.MOV.U32 R46, RZ, RZ, R155 ;  /* 0x000000ffff2e7224 */ /* 0x000fc400078e009b */
[----:B------:R-:W-:Y:S02]  /*33870*/  IMAD.MOV.U32 R47, RZ, RZ, R154 ;  /* 0x000000ffff2f7224 */ /* 0x000fe400078e009a */
[----:B------:R-:W-:Y:S02]  /*33880*/  IMAD.MOV.U32 R59, RZ, RZ, R152 ;  /* 0x000000ffff3b7224 */ /* 0x000fe400078e0098 */
[----:B------:R-:W-:Y:S02]  /*33890*/  IMAD.MOV.U32 R50, RZ, RZ, R153 ;  /* 0x000000ffff327224 */ /* 0x000fe400078e0099 */
[----:B------:R-:W3:Y:S04]  /*338a0*/  LDL.LU.64 R152, [R1+0x1050] ;  /* 0x0010500001987983 */ /* 0x000ee80000300a00 */
[----:B------:R-:W3:Y:S04]  /*338b0*/  LDL.LU.64 R154, [R1+0x1058] ;  /* 0x00105800019a7983 */ /* 0x000ee80000300a00 */
[----:B------:R-:W-:Y:S04]  /*338c0*/  STL [R1+0x5840], R46 ;  /* 0x0058402e01007387 */ /* 0x000fe80000100800 */
[----:B------:R-:W-:Y:S04]  /*338d0*/  STL [R1+0x583c], R47 ;  /* 0x00583c2f01007387 */ /* 0x000fe80000100800 */
[----:B------:R-:W-:Y:S04]  /*338e0*/  STL [R1+0x5838], R50 ;  /* 0x0058383201007387 */ /* 0x000fe80000100800 */
[----:B------:R1:W-:Y:S01]  /*338f0*/  STL [R1+0x5834], R59 ;  /* 0x0058343b01007387 */ /* 0x0003e20000100800 */
[C---:B--2---:R-:W-:Y:S11]  /*33900*/  HMMA.1688.F32.TF32 R148, R132.reuse, R60, R148 ;  /* 0x0000003c8494723c */ /* 0x044ff60000081094 */
[----:B------:R-:W-:Y:S11]  /*33910*/  @!UPT UIADD3 URZ, URZ, URZ, URZ ;  /* 0x0000003f3f3ff290 */ /* 0x000ff6000fffe03f */
[----:B------:R-:W-:Y:S02]  /*33920*/  @!UPT UIADD3 URZ, URZ, URZ, URZ ;  /* 0x0000003f3f3ff290 */ /* 0x000fe4000fffe03f */
[----:B------:R-:W-:Y:S01]  /*33930*/  IMAD.MOV.U32 R83, RZ, RZ, R148 ;  /* 0x000000ffff537224 */ /* 0x000fe200078e0094 */
[----:B------:R-:W-:Y:S01]  /*33940*/  MOV R86, R149 ;  /* 0x0000009500567202 */ /* 0x000fe20000000f00 */
[----:B------:R-:W-:Y:S01]  /*33950*/  IMAD.MOV.U32 R87, RZ, RZ, R150 ;  /* 0x000000ffff577224 */ /* 0x000fe200078e0096 */
[----:B------:R-:W2:Y:S01]  /*33960*/  LDL.LU.64 R148, [R1+0x1040] ;  /* 0x0010400001947983 */ /* 0x000ea20000300a00 */
[----:B------:R-:W-:Y:S01]  /*33970*/  IMAD.MOV.U32 R90, RZ, RZ, R151 ;  /* 0x000000ffff5a7224 */ /* 0x000fe200078e0097 */
[C---:B----4-:R-:W-:Y:S02]  /*33980*/  HMMA.1688.F32.TF32 R144, R132.reuse, R56, R144 ;  /* 0x000000388490723c */ /* 0x050fe40000081090 */
[----:B------:R-:W2:Y:S04]  /*33990*/  LDL.LU.64 R150, [R1+0x1048] ;  /* 0x0010480001967983 */ /* 0x000ea80000300a00 */
[----:B------:R4:W-:Y:S02]  /*339a0*/  STL [R1+0x5844], R83 ;  /* 0x0058445301007387 */ /* 0x0009e40000100800 */
[----:B---3--:R-:W-:Y:S11]  /*339b0*/  HMMA.1688.F32.TF32 R140, R132, R52, R140 ;  /* 0x00000034848c723c */ /* 0x008ff6000008108c */
[----:B------:R-:W-:Y:S05]  /*339c0*/  @!UPT UIADD3 URZ, URZ, URZ, URZ ;  /* 0x0000003f3f3ff290 */ /* 0x000fea000fffe03f */
[----:B------:R-:W-:Y:S02]  /*339d0*/  IMAD.MOV.U32 R67, RZ, RZ, R144 ;  /* 0x000000ffff437224 */ /* 0x000fe400078e0090 */
[----:B------:R-:W-:Y:S02]  /*339e0*/  IMAD.MOV.U32 R66, RZ, RZ, R145 ;  /* 0x000000ffff427224 */ /* 0x000fe400078e0091 */
[----:B------:R-:W-:Y:S01]  /*339f0*/  IMAD.MOV.U32 R63, RZ, RZ, R146 ;  /* 0x000000ffff3f7224 */ /* 0x000fe200078e0092 */
[----:B------:R-:W3:Y:S01]  /*33a00*/  LDL.LU.64 R144, [R1+0x1030] ;  /* 0x0010300001907983 */ /* 0x000ee20000300a00 */
[----:B------:R-:W-:-:S03]  /*33a10*/  IMAD.MOV.U32 R62, RZ, RZ, R147 ;  /* 0x000000ffff3e7224 */ /* 0x000fc600078e0093 */
[----:B------:R-:W3:Y:S01]  /*33a20*/  LDL.LU.64 R146, [R1+0x1038] ;  /* 0x0010380001927983 */ /* 0x000ee20000300a00 */
[----:B------:R-:W-:Y:S01]  /*33a30*/  MOV R51, R140 ;  /* 0x0000008c00337202 */ /* 0x000fe20000000f00 */
[----:B------:R-:W-:Y:S02]  /*33a40*/  IMAD.MOV.U32 R74, RZ, RZ, R141 ;  /* 0x000000ffff4a7224 */ /* 0x000fe400078e008d */
[----:B------:R-:W-:Y:S01]  /*33a50*/  IMAD.MOV.U32 R71, RZ, RZ, R142 ;  /* 0x000000ffff477224 */ /* 0x000fe200078e008e */
[----:B------:R-:W4:Y:S01]  /*33a60*/  LDL.LU.64 R140, [R1+0x1020] ;  /* 0x00102000018c7983 */ /* 0x000f220000300a00 */
[----:B------:R-:W-:-:S03]  /*33a70*/  IMAD.MOV.U32 R70, RZ, RZ, R143 ;  /* 0x000000ffff467224 */ /* 0x000fc600078e008f */
[----:B------:R-:W4:Y:S04]  /*33a80*/  LDL.LU.64 R142, [R1+0x1028] ;  /* 0x00102800018e7983 */ /* 0x000f280000300a00 */
[----:B------:R-:W4:Y:S04]  /*33a90*/  LDL.LU.64 R168, [R1+0x1010] ;  /* 0x0010100001a87983 */ /* 0x000f280000300a00 */
[----:B------:R-:W4:Y:S01]  /*33aa0*/  LDL.LU.64 R170, [R1+0x1018] ;  /* 0x0010180001aa7983 */ /* 0x000f220000300a00 */
[C---:B--2---:R-:W-:Y:S11]  /*33ab0*/  HMMA.1688.F32.TF32 R148, R132.reuse, R40, R148 ;  /* 0x000000288494723c */ /* 0x044ff60000081094 */
[----:B------:R-:W-:Y:S11]  /*33ac0*/  @!UPT UIADD3 URZ, URZ, URZ, URZ ;  /* 0x0000003f3f3ff290 */ /* 0x000ff6000fffe03f */
[----:B------:R-:W-:Y:S02]  /*33ad0*/  @!UPT UIADD3 URZ, URZ, URZ, URZ ;  /* 0x0000003f3f3ff290 */ /* 0x000fe4000fffe03f */
[----:B-1----:R-:W-:Y:S01]  /*33ae0*/  IMAD.MOV.U32 R75, RZ, RZ, R148 ;  /* 0x000000ffff4b7224 */ /* 0x002fe200078e0094 */
[----:B------:R-:W-:Y:S01]  /*33af0*/  MOV R31, R150 ;  /* 0x00000096001f7202 */ /* 0x000fe20000000f00 */
[----:B------:R-:W-:Y:S02]  /*33b00*/  IMAD.MOV.U32 R34, RZ, RZ, R149 ;  /* 0x000000ffff227224 */ /* 0x000fe400078e0095 */
[----:B------:R-:W-:Y:S01]  /*33b10*/  IMAD.MOV.U32 R30, RZ, RZ, R151 ;  /* 0x000000ffff1e7224 */ /* 0x000fe200078e0097 */
[----:B------:R-:W2:Y:S01]  /*33b20*/  LDL.LU.64 R148, [R1+0x1000] ;  /* 0x0010000001947983 */ /* 0x000ea20000300a00 */
[C---:B---3--:R-:W-:Y:S03]  /*33b30*/  HMMA.1688.F32.TF32 R144, R132.reuse, R36, R144 ;  /* 0x000000248490723c */ /* 0x048fe60000081090 */
[----:B------:R-:W2:Y:S04]  /*33b40*/  LDL.LU.64 R150, [R1+0x1008] ;  /* 0x0010080001967983 */ /* 0x000ea80000300a00 */
[----:B------:R-:W3:Y:S04]  /*33b50*/  LDL.LU.64 R164, [R1+0xff0] ;  /* 0x000ff00001a47983 */ /* 0x000ee80000300a00 */
[----:B------:R-:W3:Y:S01]  /*33b60*/  LDL.LU.64 R166, [R1+0xff8] ;  /* 0x000ff80001a67983 */ /* 0x000ee20000300a00 */
[----:B----4-:R-:W-:Y:S11]  /*33b70*/  HMMA.1688.F32.TF32 R140, R132, R32, R140 ;  /* 0x00000020848c723c */ /* 0x010ff6000008108c */
[----:B------:R-:W-:Y:S01]  /*33b80*/  @!UPT UIADD3 URZ, URZ, URZ, URZ ;  /* 0x0000003f3f3ff290 */ /* 0x000fe2000fffe03f */
[----:B------:R-:W-:Y:S02]  /*33b90*/  IMAD.MOV.U32 R35, RZ, RZ, R144 ;  /* 0x000000ffff237224 */ /* 0x000fe400078e0090 */
[----:B------:R-:W-:Y:S02]  /*33ba0*/  IMAD.MOV.U32 R82, RZ, RZ, R145 ;  /* 0x000000ffff527224 */ /* 0x000fe400078e0091 */
[----:B------:R-:W-:Y:S01]  /*33bb0*/  IMAD.MOV.U32 R79, RZ, RZ, R146 ;  /* 0x000000ffff4f7224 */ /* 0x000fe200078e0092 */
[----:B------:R-:W4:Y:S01]  /*33bc0*/  LDL.LU.64 R144, [R1+0xfe0] ;  /* 0x000fe00001907983 */ /* 0x000f220000300a00 */
[----:B------:R-:W-:-:S03]  /*33bd0*/  IMAD.MOV.U32 R78, RZ, RZ, R147 ;  /* 0x000000ffff4e7224 */ /* 0x000fc600078e0093 */
[----:B------:R-:W4:Y:S03]  /*33be0*/  LDL.LU.64 R146, [R1+0xfe8] ;  /* 0x000fe80001927983 */ /* 0x000f260000300a00 */
[----:B------:R-:W-:Y:S01]  /*33bf0*/  IMAD.MOV.U32 R43, RZ, RZ, R140 ;  /* 0x000000ffff2b7224 */ /* 0x000fe200078e008c */
[----:B------:R-:W-:Y:S01]  /*33c00*/  MOV R26, R141 ;  /* 0x0000008d001a7202 */ /* 0x000fe20000000f00 */
[----:B------:R-:W-:Y:S01]  /*33c10*/  IMAD.MOV.U32 R23, RZ, RZ, R142 ;  /* 0x000000ffff177224 */ /* 0x000fe200078e008e */
[----:B------:R-:W4:Y:S01]  /*33c20*/  LDL.LU.64 R140, [R1+0xfd0] ;  /* 0x000fd000018c7983 */ /* 0x000f220000300a00 */
[----:B------:R-:W-:-:S03]  /*33c30*/  IMAD.MOV.U32 R22, RZ, RZ, R143 ;  /* 0x000000ffff167224 */ /* 0x000fc600078e008f */
[----:B------:R-:W4:Y:S01]  /*33c40*/  LDL.LU.64 R142, [R1+0xfd8] ;  /* 0x000fd800018e7983 */ /* 0x000f220000300a00 */
[C---:B------:R-:W-:Y:S03]  /*33c50*/  HMMA.1688.F32.TF32 R156, R132.reuse, R48, R156 ;  /* 0x00000030849c723c */ /* 0x040fe6000008109c */
[----:B------:R-:W4:Y:S04]  /*33c60*/  LDL.LU.64 R160, [R1+0xfc0] ;  /* 0x000fc00001a07983 */ /* 0x000f280000300a00 */
[----:B------:R-:W4:Y:S01]  /*33c70*/  LDL.LU.64 R162, [R1+0xfc8] ;  /* 0x000fc80001a27983 */ /* 0x000f220000300a00 */
[----:B------:R-:W-:Y:S11]  /*33c80*/  HMMA.1688.F32.TF32 R152, R132, R44, R152 ;  /* 0x0000002c8498723c */ /* 0x000ff60000081098 */
[----:B------:R-:W-:Y:S05]  /*33c90*/  @!UPT UIADD3 URZ, URZ, URZ, URZ ;  /* 0x0000003f3f3ff290 */ /* 0x000fea000fffe03f */
[----:B------:R-:W-:Y:S01]  /*33ca0*/  IMAD.MOV.U32 R27, RZ, RZ, R156 ;  /* 0x000000ffff1b7224 */ /* 0x000fe200078e009c */
[----:B------:R-:W-:Y:S01]  /*33cb0*/  MOV R54, R159 ;  /* 0x0000009f00367202 */ /* 0x000fe20000000f00 */
[----:B------:R-:W-:Y:S02]  /*33cc0*/  IMAD.MOV.U32 R58, RZ, RZ, R157 ;  /* 0x000000ffff3a7224 */ /* 0x000fe400078e009d */
[----:B------:R-:W-:Y:S01]  /*33cd0*/  IMAD.MOV.U32 R55, RZ, RZ, R158 ;  /* 0x000000ffff377224 */ /* 0x000fe200078e009e */
[----:B------:R-:W4:Y:S04]  /*33ce0*/  LDL.LU.64 R156, [R1+0x8d0] ;  /* 0x0008d000019c7983 */ /* 0x000f280000300a00 */
[----:B------:R-:W4:Y:S01]  /*33cf0*/  LDL.LU.64 R158, [R1+0x8d8] ;  /* 0x0008d800019e7983 */ /* 0x000f220000300a00 */
[----:B------:R-:W-:-:S02]  /*33d00*/  IMAD.MOV.U32 R102, RZ, RZ, R152 ;  /* 0x000000ffff667224 */ /* 0x000fc400078e0098 */
[----:B------:R-:W-:Y:S02]  /*33d10*/  IMAD.MOV.U32 R103, RZ, RZ, R153 ;  /* 0x000000ffff677224 */ /* 0x000fe400078e0099 */
[----:B------:R-:W-:Y:S01]  /*33d20*/  IMAD.MOV.U32 R91, RZ, RZ, R154 ;  /* 0x000000ffff5b7224 */ /* 0x000fe200078e009a */
[----:B------:R-:W4:Y:S01]  /*33d30*/  LDL.LU.64 R152, [R1+0x8c0] ;  /* 0x0008c00001987983 */ /* 0x000f220000300a00 */
[----:B------:R-:W-:-:S03]  /*33d40*/  IMAD.MOV.U32 R98, RZ, RZ, R155 ;  /* 0x000000ffff627224 */ /* 0x000fc600078e009b */
[----:B------:R-:W4:Y:S01]  /*33d50*/  LDL.LU.64 R154, [R1+0x8c8] ;  /* 0x0008c800019a7983 */ /* 0x000f220000300a00 */
[C---:B--2---:R-:W-:Y:S08]  /*33d60*/  HMMA.1688.F32.TF32 R148, R132.reuse, R24, R148 ;  /* 0x000000188494723c */ /* 0x044ff00000081094 */
[----:B---3--:R-:W-:Y:S11]  /*33d70*/  HMMA.1688.F32.TF32 R164, R132, R20, R164 ;  /* 0x0000001484a4723c */ /* 0x008ff600000810a4 */
[----:B------:R-:W-:Y:S05]  /*33d80*/  @!UPT UIADD3 URZ, URZ, URZ, URZ ;  /* 0x0000003f3f3ff290 */ /* 0x000fea000fffe03f */
[----:B------:R-:W-:Y:S01]  /*33d90*/  MOV R59, R148 ;  /* 0x00000094003b7202 */ /* 0x000fe20000000f00 */
[----:B------:R-:W-:Y:S02]  /*33da0*/  IMAD.MOV.U32 R38, RZ, RZ, R149 ;  /* 0x000000ffff267224 */ /* 0x000fe400078e0095 */
[----:B------:R-:W-:Y:S01]  /*33db0*/  IMAD.MOV.U32 R39, RZ, RZ, R150 ;  /* 0x000000ffff277224 */ /* 0x000fe200078e0096 */
[----:B------:R-:W2:Y:S01]  /*33dc0*/  LDL.LU.64 R148, [R1+0xfb0] ;  /* 0x000fb00001947983 */ /* 0x000ea20000300a00 */
[----:B------:R-:W-:-:S03]  /*33dd0*/  IMAD.MOV.U32 R42, RZ, RZ, R151 ;  /* 0x000000ffff2a7224 */ /* 0x000fc600078e0097 */
[----:B------:R-:W2:Y:S01]  /*33de0*/  LDL.LU.64 R150, [R1+0xfb8] ;  /* 0x000fb80001967983 */ /* 0x000ea20000300a00 */
[----:B------:R-:W-:Y:S01]  /*33df0*/  IMAD.MOV.U32 R83, RZ, RZ, R164 ;  /* 0x000000ffff537224 */ /* 0x000fe200078e00a4 */
[----:B------:R-:W-:Y:S01]  /*33e00*/  MOV R50, R167 ;  /* 0x000000a700327202 */ /* 0x000fe20000000f00 */
[----:B------:R-:W-:Y:S02]  /*33e10*/  IMAD.MOV.U32 R46, RZ, RZ, R165 ;  /* 0x000000ffff2e7224 */ /* 0x000fe400078e00a5 */
[----:B------:R-:W-:Y:S02]  /*33e20*/  IMAD.MOV.U32 R47, RZ, RZ, R166 ;  /* 0x000000ffff2f7224 */ /* 0x000fe400078e00a6 */
[C---:B----4-:R-:W-:Y:S01]  /*33e30*/  HMMA.1688.F32.TF32 R164, R132.reuse, R16, R144 ;  /* 0x0000001084a4723c */ /* 0x050fe20000081090 */
[----:B------:R-:W3:Y:S04]  /*33e40*/  LDL.LU.64 R144, [R1+0xfa0] ;  /* 0x000fa00001907983 */ /* 0x000ee80000300a00 */
[----:B------:R-:W3:Y:S11]  /*33e50*/  LDL.LU.64 R146, [R1+0xfa8] ;  /* 0x000fa80001927983 */ /* 0x000ef60000300a00 */
[----:B------:R-:W-:Y:S07]  /*33e60*/  @!UPT UIADD3 URZ, URZ, URZ, URZ ;  /* 0x0000003f3f3ff290 */ /* 0x000fee000fffe03f */
[----:B------:R-:W-:Y:S04]  /*33e70*/  STL.64 [R1+0x2d40], R164 ;  /* 0x002d40a401007387 */ /* 0x000fe80000100a00 */
[----:B------:R1:W-:Y:S02]  /*33e80*/  STL.64 [R1+0x2d48], R166 ;  /* 0x002d48a601007387 */ /* 0x0003e40000100a00 */
[C---:B-1----:R-:W-:Y:S02]  /*33e90*/  HMMA.1688.F32.TF32 R164, R132.reuse, R12, R140 ;  /* 0x0000000c84a4723c */ /* 0x042fe4000008108c */
[----:B------:R-:W4:Y:S04]  /*33ea0*/  LDL.LU.64 R140, [R1+0xf90] ;  /* 0x000f9000018c7983 */ /* 0x000f280000300a00 */
[----:B------:R-:W4:Y:S02]  /*33eb0*/  LDL.LU.64 R142, [R1+0xf98] ;  /* 0x000f9800018e7983 */ /* 0x000f240000300a00 */
[C---:B------:R-:W-:Y:S08]  /*33ec0*/  HMMA.1688.F32.TF32 R160, R132.reuse, R8, R160 ;  /* 0x0000000884a0723c */ /* 0x040ff000000810a0 */
[C---:B------:R-:W-:Y:S08]  /*33ed0*/  HMMA.1688.F32.TF32 R168, R132.reuse, R28, R168 ;  /* 0x0000001c84a8723c */ /* 0x040ff000000810a8 */
[----:B------:R-:W-:Y:S01]  /*33ee0*/  HMMA.1688.F32.TF32 R132, R132, R240, R156 ;  /* 0x000000f08484723c */ /* 0x000fe2000008109c */
[----:B------:R-:W-:Y:S04]  /*33ef0*/  STL.64 [R1+0x2d30], R164 ;  /* 0x002d30a401007387 */ /* 0x000fe80000100a00 */
[----:B------:R-:W-:Y:S04]  /*33f00*/  STL.64 [R1+0x2d38], R166 ;  /* 0x002d38a601007387 */ /* 0x000fe80000100a00 */
[----:B------:R-:W4:Y:S04]  /*33f10*/  LDL.LU.64 R172, [R1+0xf80] ;  /* 0x000f800001ac7983 */ /* 0x000f280000300a00 */
[----:B------:R-:W-:Y:S04]  /*33f20*/  STL.64 [R1+0x2d20], R160 ;  /* 0x002d20a001007387 */ /* 0x000fe80000100a00 */
[----:B------:R-:W-:Y:S04]  /*33f30*/  STL.64 [R1+0x2d28], R162 ;  /* 0x002d28a201007387 */ /* 0x000fe80000100a00 */
[----:B------:R-:W4:Y:S04]  /*33f40*/  LDL.LU.64 R174, [R1+0xf88] ;  /* 0x000f880001ae7983 */ /* 0x000f280000300a00 */
[----:B------:R-:W-:Y:S04]  /*33f50*/  STL.64 [R1+0x2d00], R132 ;  /* 0x002d008401007387 */ /* 0x000fe80000100a00 */
[----:B------:R1:W-:Y:S02]  /*33f60*/  STL.64 [R1+0x2d08], R134 ;  /* 0x002d088601007387 */ /* 0x0003e40000100a00 */
[----:B-1----:R-:W-:Y:S01]  /*33f70*/  HMMA.1688.F32.TF32 R132, R136, R128, R152 ;  /* 0x000000808884723c */ /* 0x002fe20000081098 */
[----:B------:R-:W-:-:S02]  /*33f80*/  IMAD.MOV.U32 R99, RZ, RZ, R168 ;  /* 0x000000ffff637224 */ /* 0x000fc400078e00a8 */
[----:B------:R-:W-:Y:S02]  /*33f90*/  IMAD.MOV.U32 R94, RZ, RZ, R169 ;  /* 0x000000ffff5e7224 */ /* 0x000fe400078e00a9 */
[----:B------:R-:W-:Y:S01]  /*33fa0*/  IMAD.MOV.U32 R95, RZ, RZ, R170 ;  /* 0x000000ffff5f7224 */ /* 0x000fe200078e00aa */
[----:B------:R-:W4:Y:S01]  /*33fb0*/  LDL.LU.64 R168, [R1+0xf70] ;  /* 0x000f700001a87983 */ /* 0x000f220000300a00 */
[----:B------:R-:W-:-:S03]  /*33fc0*/  IMAD.MOV.U32 R7, RZ, RZ, R171 ;  /* 0x000000ffff077224 */ /* 0x000fc600078e00ab */
[----:B------:R-:W4:Y:S11]  /*33fd0*/  LDL.LU.64 R170, [R1+0xf78] ;  /* 0x000f780001aa7983 */ /* 0x000f360000300a00 */
[----:B------:R-:W-:Y:S02]  /*33fe0*/  @!UPT UIADD3 URZ, URZ, URZ, URZ ;  /* 0x0000003f3f3ff290 */ /* 0x000fe4000fffe03f */
[----:B------:R-:W-:Y:S04]  /*33ff0*/  STL.64 [R1+0x2cf0], R132 ;  /* 0x002cf08401007387 */ /* 0x000fe80000100a00 */
[----:B------:R-:W-:Y:S04]  /*34000*/  STL.64 [R1+0x2cf8], R134 ;  /* 0x002cf88601007387 */ /* 0x000fe80000100a00 */
[----:B------:R-:W4:Y:S04]  /*34010*/  LDL.LU.64 R156, [R1+0xf60] ;  /* 0x000f6000019c7983 */ /* 0x000f280000300a00 */
[----:B------:R-:W4:Y:S04]  /*34020*/  LDL.LU.64 R158, [R1+0xf68] ;  /* 0x000f6800019e7983 */ /* 0x000f280000300a00 */
[----:B------:R-:W4:Y:S04]  /*34030*/  LDL.LU.64 R152, [R1+0xf50] ;  /* 0x000f500001987983 */ /* 0x000f280000300a00 */
[----:B------:R-:W4:Y:S04]  /*34040*/  LDL.LU.64 R154, [R1+0xf58] ;  /* 0x000f5800019a7983 */ /* 0x000f280000300a00 */
[----:B------:R-:W-:Y:S04]  /*34050*/  LDS R132, [R3+0x100] ;  /* 0x0001000003847984 */ /* 0x000fe80000000800 */
[----:B------:R-:W-:Y:S04]  /*34060*/  LDS R134, [R3+0x2100] ;  /* 0x0021000003867984 */ /* 0x000fe80000000800 */
[----:B------:R-:W-:Y:S04]  /*34070*/  LDS R133, [R4+0x100] ;  /* 0x0001000004857984 */ /* 0x000fe80000000800 */
[----:B------:R-:W1:Y:S01]  /*34080*/  LDS R135, [R4+0x2100] ;  /* 0x0021000004877984 */ /* 0x000e620000000800 */
[C---:B--2---:R-:W-:Y:S03]  /*34090*/  HMMA.1688.F32.TF32 R160, R136.reuse, R124, R148 ;  /* 0x0000007c88a0723c */ /* 0x044fe60000081094 */
[----:B------:R-:W2:Y:S04]  /*340a0*/  LDL.LU.64 R148, [R1+0xf40] ;  /* 0x000f400001947983 */ /* 0x000ea80000300a00 */
[----:B------:R-:W2:Y:S11]  /*340b0*/  LDL.LU.64 R150, [R1+0xf48] ;  /* 0x000f480001967983 */ /* 0x000eb60000300a00 */
[----:B------:R-:W-:Y:S05]  /*340c0*/  @!UPT UIADD3 URZ, URZ, URZ, URZ ;  /* 0x0000003f3f3ff290 */ /* 0x000fea000fffe03f */
[----:B------:R-:W-:Y:S04]  /*340d0*/  STL.64 [R1+0x2d10], R160 ;  /* 0x002d10a001007387 */ /* 0x000fe80000100a00 */
[----:B------:R3:W-:Y:S02]  /*340e0*/  STL.64 [R1+0x2d18], R162 ;  /* 0x002d18a201007387 */ /* 0x0007e40000100a00 */
[C---:B---3--:R-:W-:Y:S02]  /*340f0*/  HMMA.1688.F32.TF32 R160, R136.reuse, R120, R144 ;  /* 0x0000007888a0723c */ /* 0x048fe40000081090 */
[----:B------:R-:W3:Y:S06]  /*34100*/  LDL.LU.64 R144, [R1+0xf30] ;  /* 0x000f300001907983 */ /* 0x000eec0000300a00 */
[C---:B----4-:R-:W-:Y:S11]  /*34110*/  HMMA.1688.F32.TF32 R140, R136.reuse, R116, R140 ;  /* 0x00000074888c723c */ /* 0x050ff6000008108c */
[----:B------:R-:W-:Y:S04]  /*34120*/  @!UPT UIADD3 URZ, URZ, URZ, URZ ;  /* 0x0000003f3f3ff290 */ /* 0x000fe8000fffe03f */
[----:B------:R4:W-:Y:S04]  /*34130*/  STL.64 [R1+0x2ce0], R160 ;  /* 0x002ce0a001007387 */ /* 0x0009e80000100a00 */
[----:B------:R1:W-:Y:S04]  /*34140*/  STL.64 [R1+0x2ce8], R162 ;  /* 0x002ce8a201007387 */ /* 0x0003e80000100a00 */
[----:B------:R-:W3:Y:S04]  /*34150*/  LDL.LU.64 R146, [R1+0xf38] ;  /* 0x000f380001927983 */ /* 0x000ee80000300a00 */
[----:B------:R1:W-:Y:S04]  /*34160*/  STL.64 [R1+0x2cd0], R140 ;  /* 0x002cd08c01007387 */ /* 0x0003e80000100a00 */
[----:B------:R1:W-:Y:S04]  /*34170*/  STL.64 [R1+0x2cd8], R142 ;  /* 0x002cd88e01007387 */ /* 0x0003e80000100a00 */
[----:B------:R-:W3:Y:S04]  /*34180*/  LDL.LU.64 R164, [R1+0xf20] ;  /* 0x000f200001a47983 */ /* 0x000ee80000300a00 */
[----:B------:R-:W3:Y:S04]  /*34190*/  LDL.LU.64 R166, [R1+0xf28] ;  /* 0x000f280001a67983 */ /* 0x000ee80000300a00 */
[----:B----4-:R-:W3:Y:S04]  /*341a0*/  LDL.LU.64 R160, [R1+0xf10] ;  /* 0x000f100001a07983 */ /* 0x010ee80000300a00 */
[----:B-1----:R-:W3:Y:S04]  /*341b0*/  LDL.LU.64 R162, [R1+0xf18] ;  /* 0x000f180001a27983 */ /* 0x002ee80000300a00 */
[----:B------:R-:W3:Y:S04]  /*341c0*/  LDL.LU.64 R140, [R1+0xf00] ;  /* 0x000f0000018c7983 */ /* 0x000ee80000300a00 */
[----:B------:R-:W3:Y:S01]  /*341d0*/  LDL.LU.64 R142, [R1+0xf08] ;  /* 0x000f0800018e7983 */ /* 0x000ee20000300a00 */
[C---:B------:R-:W-:Y:S08]  /*341e0*/  HMMA.1688.F32.TF32 R176, R136.reuse, R112, R172 ;  /* 0x0000007088b0723c */ /* 0x040ff000000810ac */
[C---:B------:R-:W-:Y:S11]  /*341f0*/  HMMA.1688.F32.TF32 R172, R136.reuse, R108, R168 ;  /* 0x0000006c88ac723c */ /* 0x040ff600000810a8 */
[----:B------:R-:W-:Y:S04]  /*34200*/  @!UPT UIADD3 URZ, URZ, URZ, URZ ;  /* 0x0000003f3f3ff290 */ /* 0x000fe8000fffe03f */
[----:B------:R-:W-:Y:S01]  /*34210*/  STL.64 [R1+0x2cc0], R176 ;  /* 0x002cc0b001007387 */ /* 0x000fe20000100a00 */
[C---:B------:R-:W-:Y:S08]  /*34220*/  HMMA.1688.F32.TF32 R168, R136.reuse, R104, R156 ;  /* 0x0000006888a8723c */ /* 0x040ff0000008109c */
[C---:B------:R-:W-:Y:S01]  /*34230*/  HMMA.1688.F32.TF32 R152, R136.reuse, R100, R152 ;  /* 0x000000648898723c */ /* 0x040fe20000081098 */
[----:B------:R-:W-:Y:S04]  /*34240*/  STL.64 [R1+0x2cc8], R178 ;  /* 0x002cc8b201007387 */ /* 0x000fe80000100a00 */
[----:B------:R-:W-:Y:S04]  /*34250*/  STL.64 [R1+0x2cb0], R172 ;  /* 0x002cb0ac01007387 */ /* 0x000fe80000100a00 */
[----:B------:R-:W-:Y:S04]  /*34260*/  STL.64 [R1+0x2cb8], R174 ;  /* 0x002cb8ae01007387 */ /* 0x000fe80000100a00 */
[----:B------:R-:W3:Y:S04]  /*34270*/  LDL.LU.64 R156, [R1+0xef0] ;  /* 0x000ef000019c7983 */ /* 0x000ee80000300a00 */
[----:B------:R-:W-:Y:S04]  /*34280*/  STL.64 [R1+0x2ca0], R168 ;  /* 0x002ca0a801007387 */ /* 0x000fe80000100a00 */
[----:B------:R-:W-:Y:S04]  /*34290*/  STL.64 [R1+0x2ca8], R170 ;  /* 0x002ca8aa01007387 */ /* 0x000fe80000100a00 */
[----:B------:R-:W3:Y:S04]  /*342a0*/  LDL.LU.64 R158, [R1+0xef8] ;  /* 0x000ef800019e7983 */ /* 0x000ee80000300a00 */
[----:B------:R1:W-:Y:S04]  /*342b0*/  STL.64 [R1+0x2c90], R152 ;  /* 0x002c909801007387 */ /* 0x0003e80000100a00 */
[----:B------:R1:W-:Y:S04]  /*342c0*/  STL.64 [R1+0x2c98], R154 ;  /* 0x002c989a01007387 */ /* 0x0003e80000100a00 */
[----:B-1----:R-:W3:Y:S04]  /*342d0*/  LDL.LU.64 R152, [R1+0xee0] ;  /* 0x000ee00001987983 */ /* 0x002ee80000300a00 */
[----:B------:R-:W3:Y:S01]  /*342e0*/  LDL.LU.64 R154, [R1+0xee8] ;  /* 0x000ee800019a7983 */ /* 0x000ee20000300a00 */
[C---:B--2---:R-:W-:Y:S11]  /*342f0*/  HMMA.1688.F32.TF32 R148, R136.reuse, R96, R148 ;  /* 0x000000608894723c */ /* 0x044ff60000081094 */
[----:B------:R-:W-:Y:S11]  /*34300*/  @!UPT UIADD3 URZ, URZ, URZ, URZ ;  /* 0x0000003f3f3ff290 */ /* 0x000ff6000fffe03f */
[----:B------:R-:W-:Y:S01]  /*34310*/  @!UPT UIADD3 URZ, URZ, URZ, URZ ;  /* 0x0000003f3f3ff290 */ /* 0x000fe2000fffe03f */
[----:B------:R1:W-:Y:S04]  /*34320*/  STL.64 [R1+0x2c80], R148 ;  /* 0x002c809401007387 */ /* 0x0003e80000100a00 */
[----:B------:R2:W-:Y:S04]  /*34330*/  STL.64 [R1+0x2c88], R150 ;  /* 0x002c889601007387 */ /* 0x0005e80000100a00 */
[----:B-1----:R-:W4:Y:S04]  /*34340*/  LDL.LU.64 R148, [R1+0xed0] ;  /* 0x000ed00001947983 */ /* 0x002f280000300a00 */
[----:B--2---:R-:W4:Y:S01]  /*34350*/  LDL.LU.64 R150, [R1+0xed8] ;  /* 0x000ed80001967983 */ /* 0x004f220000300a00 */
[C---:B---3--:R-:W-:Y:S03]  /*34360*/  HMMA.1688.F32.TF32 R168, R136.reuse, R92, R144 ;  /* 0x0000005c88a8723c */ /* 0x048fe60000081090 */
[----:B------:R-:W2:Y:S04]  /*34370*/  LDL.LU.64 R144, [R1+0xec0] ;  /* 0x000ec00001907983 */ /* 0x000ea80000300a00 */
[----:B------:R-:W2:Y:S01]  /*34380*/  LDL.LU.64 R146, [R1+0xec8] ;  /* 0x000ec80001927983 */ /* 0x000ea20000300a00 */
[C---:B------:R-:W-:Y:S08]  /*34390*/  HMMA.1688.F32.TF32 R164, R136.reuse, R88, R164 ;  /* 0x0000005888a4723c */ /* 0x040ff000000810a4 */
[C---:B------:R-:W-:Y:S08]  /*343a0*/  HMMA.1688.F32.TF32 R160, R136.reuse, R84, R160 ;  /* 0x0000005488a0723c */ /* 0x040ff000000810a0 */
[----:B------:R-:W-:Y:S01]  /*343b0*/  HMMA.1688.F32.TF32 R140, R136, R80, R140 ;  /* 0x00000050888c723c */ /* 0x000fe2000008108c */
[----:B------:R-:W-:Y:S04]  /*343c0*/  STL.64 [R1+0x2c70], R168 ;  /* 0x002c70a801007387 */ /* 0x000fe80000100a00 */
[----:B------:R-:W-:Y:S04]  /*343d0*/  STL.64 [R1+0x2c78], R170 ;  /* 0x002c78aa01007387 */ /* 0x000fe80000100a00 */
[----:B------:R-:W-:Y:S04]  /*343e0*/  STL.64 [R1+0x2c60], R164 ;  /* 0x002c60a401007387 */ /* 0x000fe80000100a00 */
[----:B------:R-:W-:Y:S04]  /*343f0*/  STL.64 [R1+0x2c68], R166 ;  /* 0x002c68a601007387 */ /* 0x000fe80000100a00 */
[----:B------:R-:W-:Y:S04]  /*34400*/  STL.64 [R1+0x2c50], R160 ;  /* 0x002c50a001007387 */ /* 0x000fe80000100a00 */
[----:B------:R-:W-:Y:S03]  /*34410*/  STL.64 [R1+0x2c58], R162 ;  /* 0x002c58a201007387 */ /* 0x000fe60000100a00 */
[----:B------:R-:W-:Y:S01]  /*34420*/  IMAD.MOV.U32 R242, RZ, RZ, R141 ;  /* 0x000000fffff27224 */ /* 0x000fe200078e008d */
[----:B------:R1:W-:Y:S01]  /*34430*/  STL [R1+0x2c40], R140 ;  /* 0x002c408c01007387 */ /* 0x0003e20000100800 */
[----:B------:R-:W-:-:S02]  /*34440*/  IMAD.MOV.U32 R10, RZ, RZ, R142 ;  /* 0x000000ffff0a7224 */ /* 0x000fc400078e008e */
[----:B------:R-:W-:Y:S01]  /*34450*/  IMAD.MOV.U32 R14, RZ, RZ, R143 ;  /* 0x000000ffff0e7224 */ /* 0x000fe200078e008f */
[----:B-1----:R-:W3:Y:S04]  /*34460*/  LDL.LU.64 R140, [R1+0xeb0] ;  /* 0x000eb000018c7983 */ /* 0x002ee80000300a00 */
[----:B------:R-:W3:Y:S04]  /*34470*/  LDL.LU.64 R142, [R1+0xeb8] ;  /* 0x000eb800018e7983 */ /* 0x000ee80000300a00 */
[----:B------:R-:W-:Y:S04]  /*34480*/  STL [R1+0x56d0], R14 ;  /* 0x0056d00e01007387 */ /* 0x000fe80000100800 */
[----:B------:R-:W-:Y:S04]  /*34490*/  STL [R1+0x56cc], R10 ;  /* 0x0056cc0a01007387 */ /* 0x000fe80000100800 */
[----:B------:R1:W-:Y:S01]  /*344a0*/  STL [R1+0x56c8], R242 ;  /* 0x0056c8f201007387 */ /* 0x0003e20000100800 */
[C---:B------:R-:W-:Y:S08]  /*344b0*/  HMMA.1688.F32.TF32 R156, R136.reuse, R76, R156 ;  /* 0x0000004c889c723c */ /* 0x040ff0000008109c */
[----:B------:R-:W-:Y:S11]  /*344c0*/  HMMA.1688.F32.TF32 R152, R136, R72, R152 ;  /* 0x000000488898723c */ /* 0x000ff60000081098 */
[----:B------:R-:W-:Y:S04]  /*344d0*/  @!UPT UIADD3 URZ, URZ, URZ, URZ ;  /* 0x0000003f3f3ff290 */ /* 0x000fe8000fffe03f */
[----:B------:R-:W-:Y:S04]  /*344e0*/  STL.64 [R1+0x2c30], R156 ;  /* 0x002c309c01007387 */ /* 0x000fe80000100a00 */
[----:B------:R-:W-:Y:S05]  /*344f0*/  STL.64 [R1+0x2c38], R158 ;  /* 0x002c389e01007387 */ /* 0x000fea0000100a00 */
[----:B-1----:R-:W-:Y:S02]  /*34500*/  IMAD.MOV.U32 R242, RZ, RZ, R155 ;  /* 0x000000fffff27224 */ /* 0x002fe400078e009b */
[----:B------:R-:W-:-:S02]  /*34510*/  IMAD.MOV.U32 R10, RZ, RZ, R154 ;  /* 0x000000ffff0a7224 */ /* 0x000fc400078e009a */
[----:B------:R-:W-:Y:S01]  /*34520*/  IMAD.MOV.U32 R14, RZ, RZ, R153 ;  /* 0x000000ffff0e7224 */ /* 0x000fe200078e0099 */
[----:B------:R1:W-:Y:S04]  /*34530*/  STL [R1+0x2c20], R152 ;  /* 0x002c209801007387 */ /* 0x0003e80000100800 */
[----:B------:R-:W-:Y:S04]  /*34540*/  STL [R1+0x56dc], R242 ;  /* 0x0056dcf201007387 */ /* 0x000fe80000100800 */
[----:B------:R-:W-:Y:S04]  /*34550*/  STL [R1+0x56d8], R10 ;  /* 0x0056d80a01007387 */ /* 0x000fe80000100800 */
[----:B------:R-:W-:Y:S01]  /*34560*/  STL [R1+0x56d4], R14 ;  /* 0x0056d40e01007387 */ /* 0x000fe20000100800 */
[C---:B----4-:R-:W-:Y:S11]  /*34570*/  HMMA.1688.F32.TF32 R148, R136.reuse, R68, R148 ;  /* 0x000000448894723c */ /* 0x050ff60000081094 */
[----:B------:R-:W-:Y:S11]  /*34580*/  @!UPT UIADD3 URZ, URZ, URZ, URZ ;  /* 0x0000003f3f3ff290 */ /* 0x000ff6000fffe03f */
[----:B------:R-:W-:Y:S01]  /*34590*/  @!UPT UIADD3 URZ, URZ, URZ, URZ ;  /* 0x0000003f3f3ff290 */ /* 0x000fe2000fffe03f */
[----:B------:R2:W-:Y:S04]  /*345a0*/  STL.64 [R1+0x2c10], R148 ;  /* 0x002c109401007387 */ /* 0x0005e80000100a00 */
[----:B------:R1:W-:Y:S04]  /*345b0*/  STL.64 [R1+0x2c18], R150 ;  /* 0x002c189601007387 */ /* 0x0003e80000100a00 */
[----:B------:R-:W4:Y:S04]  /*345c0*/  LDL.LU.64 R176, [R1+0xea0] ;  /* 0x000ea00001b07983 */ /* 0x000f280000300a00 */
[----:B------:R-:W4:Y:S04]  /*345d0*/  LDL.LU.64 R178, [R1+0xea8] ;  /* 0x000ea80001b27983 */ /* 0x000f280000300a00 */
[----:B------:R-:W4:Y:S04]  /*345e0*/  LDL.LU.64 R172, [R1+0xe90] ;  /* 0x000e900001ac7983 */ /* 0x000f280000300a00 */
[----:B------:R-:W4:Y:S04]  /*345f0*/  LDL.LU.64 R174, [R1+0xe98] ;  /* 0x000e980001ae7983 */ /* 0x000f280000300a00 */
[----:B------:R-:W4:Y:S04]  /*34600*/  LDL.LU.64 R168, [R1+0xe80] ;  /* 0x000e800001a87983 */ /* 0x000f280000300a00 */
[----:B------:R-:W4:Y:S01]  /*34610*/  LDL.LU.64 R170, [R1+0xe88] ;  /* 0x000e880001aa7983 */ /* 0x000f220000300a00 */
[C---:B--2---:R-:W-:Y:S03]  /*34620*/  HMMA.1688.F32.TF32 R144, R136.reuse, R64, R144 ;  /* 0x000000408890723c */ /* 0x044fe60000081090 */
[----:B------:R-:W2:Y:S04]  /*34630*/  LDL.LU.64 R160, [R1+0xe70] ;  /* 0x000e700001a07983 */ /* 0x000ea80000300a00 */
[----:B------:R-:W2:Y:S11]  /*34640*/  LDL.LU.64 R162, [R1+0xe78] ;  /* 0x000e780001a27983 */ /* 0x000eb60000300a00 */
[----:B------:R-:W-:Y:S06]  /*34650*/  @!UPT UIADD3 URZ, URZ, URZ, URZ ;  /* 0x0000003f3f3ff290 */ /* 0x000fec000fffe03f */
[----:B------:R-:W-:Y:S02]  /*34660*/  IMAD.MOV.U32 R11, RZ, RZ, R147 ;  /* 0x000000ffff0b7224 */ /* 0x000fe400078e0093 */
[----:B------:R-:W-:Y:S01]  /*34670*/  IMAD.MOV.U32 R19, RZ, RZ, R146 ;  /* 0x000000ffff137224 */ /* 0x000fe200078e0092 */
[----:B------:R-:W-:Y:S01]  /*34680*/  MOV R15, R144 ;  /* 0x00000090000f7202 */ /* 0x000fe20000000f00 */
[----:B------:R-:W-:Y:S01]  /*34690*/  IMAD.MOV.U32 R18, RZ, RZ, R145 ;  /* 0x000000ffff127224 */ /* 0x000fe200078e0091 */
[----:B---3--:R-:W-:Y:S01]  /*346a0*/  HMMA.1688.F32.TF32 R140, R136, R60, R140 ;  /* 0x0000003c888c723c */ /* 0x008fe2000008108c */
[----:B------:R-:W-:Y:S04]  /*346b0*/  STL [R1+0x56ec], R11 ;  /* 0x0056ec0b01007387 */ /* 0x000fe80000100800 */
[----:B------:R-:W-:Y:S04]  /*346c0*/  STL [R1+0x56e8], R19 ;  /* 0x0056e81301007387 */ /* 0x000fe80000100800 */
[----:B------:R-:W-:Y:S04]  /*346d0*/  STL [R1+0x56e4], R18 ;  /* 0x0056e41201007387 */ /* 0x000fe80000100800 */
[----:B------:R-:W-:Y:S10]  /*346e0*/  STL [R1+0x56e0], R15 ;  /* 0x0056e00f01007387 */ /* 0x000ff40000100800 */
[----:B------:R3:W-:Y:S04]  /*346f0*/  STL [R1+0x2bf0], R140 ;  /* 0x002bf08c01007387 */ /* 0x0007e80000100800 */
[----:B-1----:R-:W2:Y:S04]  /*34700*/  LDL.LU.64 R152, [R1+0xe60] ;  /* 0x000e600001987983 */ /* 0x002ea80000300a00 */
[----:B------:R-:W2:Y:S04]  /*34710*/  LDL.LU.64 R154, [R1+0xe68] ;  /* 0x000e6800019a7983 */ /* 0x000ea80000300a00 */
[----:B------:R-:W2:Y:S04]  /*34720*/  LDL.LU.64 R148, [R1+0xe50] ;  /* 0x000e500001947983 */ /* 0x000ea80000300a00 */
[----:B------:R-:W2:Y:S04]  /*34730*/  LDL.LU.64 R150, [R1+0xe58] ;  /* 0x000e580001967983 */ /* 0x000ea80000300a00 */
[----:B------:R-:W2:Y:S04]  /*34740*/  LDL.LU.64 R144, [R1+0xe40] ;  /* 0x000e400001907983 */ /* 0x000ea80000300a00 */
[----:B------:R-:W2:Y:S01]  /*34750*/  LDL.LU.64 R146, [R1+0xe48] ;  /* 0x000e480001927983 */ /* 0x000ea20000300a00 */
[----:B------:R-:W-:-:S02]  /*34760*/  IMAD.MOV.U32 R242, RZ, RZ, R141 ;  /* 0x000000fffff27224 */ /* 0x000fc400078e008d */
[----:B------:R-:W-:Y:S01]  /*34770*/  IMAD.MOV.U32 R10, RZ, RZ, R142 ;  /* 0x000000ffff0a7224 */ /* 0x000fe200078e008e */
[----:B---3--:R-:W3:Y:S01]  /*34780*/  LDL.LU.64 R140, [R1+0xe30] ;  /* 0x000e3000018c7983 */ /* 0x008ee20000300a00 */
[----:B------:R-:W-:-:S03]  /*34790*/  IMAD.MOV.U32 R14, RZ, RZ, R143 ;  /* 0x000000ffff0e7224 */ /* 0x000fc600078e008f */
[----:B------:R-:W3:Y:S04]  /*347a0*/  LDL.LU.64 R142, [R1+0xe38] ;  /* 0x000e3800018e7983 */ /* 0x000ee80000300a00 */
[----:B------:R-:W3:Y:S04]  /*347b0*/  LDL.LU.64 R164, [R1+0xe20] ;  /* 0x000e200001a47983 */ /* 0x000ee80000300a00 */
[----:B------:R-:W3:Y:S04]  /*347c0*/  LDL.LU.64 R166, [R1+0xe28] ;  /* 0x000e280001a67983 */ /* 0x000ee80000300a00 */
[----:B------:R-:W3:Y:S04]  /*347d0*/  LDL.LU.64 R156, [R1+0xe10] ;  /* 0x000e1000019c7983 */ /* 0x000ee80000300a00 */
[----:B------:R-:W3:Y:S04]  /*347e0*/  LDL.LU.64 R158, [R1+0xe18] ;  /* 0x000e1800019e7983 */ /* 0x000ee80000300a00 */
[----:B------:R-:W-:Y:S04]  /*347f0*/  STL [R1+0x56f8], R14 ;  /* 0x0056f80e01007387 */ /* 0x000fe80000100800 */
[----:B------:R-:W-:Y:S04]  /*34800*/  STL [R1+0x56f4], R10 ;  /* 0x0056f40a01007387 */ /* 0x000fe80000100800 */
[----:B------:R-:W-:Y:S01]  /*34810*/  STL [R1+0x56f0], R242 ;  /* 0x0056f0f201007387 */ /* 0x000fe20000100800 */
[C---:B----4-:R-:W-:Y:S08]  /*34820*/  HMMA.1688.F32.TF32 R172, R136.reuse, R52, R172 ;  /* 0x0000003488ac723c */ /* 0x050ff000000810ac */
[----:B------:R-:W-:Y:S11]  /*34830*/  HMMA.1688.F32.TF32 R168, R136, R48, R168 ;  /* 0x0000003088a8723c */ /* 0x000ff600000810a8 */
[----:B------:R-:W-:Y:S04]  /*34840*/  @!UPT UIADD3 URZ, URZ, URZ, URZ ;  /* 0x0000003f3f3ff290 */ /* 0x000fe8000fffe03f */
[----:B------:R-:W-:Y:S08]  /*34850*/  STL [R1+0x2bd0], R172 ;  /* 0x002bd0ac01007387 */ /* 0x000ff00000100800 */
[----:B------:R-:W-:Y:S01]  /*34860*/  STL [R1+0x2bc4], R169 ;  /* 0x002bc4a901007387 */ /* 0x000fe20000100800 */
[----:B------:R-:W-:-:S03]  /*34870*/  MOV R243, R168 ;  /* 0x000000a800f37202 */ /* 0x000fc60000000f00 */
[----:B------:R2:W-:Y:S02]  /*34880*/  STL.64 [R1+0x2bc8], R170 ;  /* 0x002bc8aa01007387 */ /* 0x0005e40000100a00 */
[C---:B--2---:R-:W-:Y:S02]  /*34890*/  HMMA.1688.F32.TF32 R168, R136.reuse, R44, R160 ;  /* 0x0000002c88a8723c */ /* 0x044fe400000810a0 */
[----:B------:R-:W2:Y:S04]  /*348a0*/  LDL.LU.64 R160, [R1+0xe00] ;  /* 0x000e000001a07983 */ /* 0x000ea80000300a00 */
[----:B------:R-:W2:Y:S11]  /*348b0*/  LDL.LU.64 R162, [R1+0xe08] ;  /* 0x000e080001a27983 */ /* 0x000eb60000300a00 */
[----:B------:R-:W-:Y:S06]  /*348c0*/  @!UPT UIADD3 URZ, URZ, URZ, URZ ;  /* 0x0000003f3f3ff290 */ /* 0x000fec000fffe03f */
[----:B------:R-:W-:Y:S04]  /*348d0*/  STL.64 [R1+0x2bb0], R168 ;  /* 0x002bb0a801007387 */ /* 0x000fe80000100a00 */
[----:B------:R1:W-:Y:S02]  /*348e0*/  STL.64 [R1+0x2bb8], R170 ;  /* 0x002bb8aa01007387 */ /* 0x0003e40000100a00 */
[C---:B-1----:R-:W-:Y:S02]  /*348f0*/  HMMA.1688.F32.TF32 R168, R136.reuse, R40, R152 ;  /* 0x0000002888a8723c */ /* 0x042fe40000081098 */
[----:B------:R-:W4:Y:S04]  /*34900*/  LDL.LU.64 R152, [R1+0xdf0] ;  /* 0x000df00001987983 */ /* 0x000f280000300a00 */
[----:B------:R-:W4:Y:S11]  /*34910*/  LDL.LU.64 R154, [R1+0xdf8] ;  /* 0x000df800019a7983 */ /* 0x000f360000300a00 */
        /* <DEDUP_REMOVED lines=15> */
[C---:B---3--:R-:W-:Y:S02]  /*34a10*/  HMMA.1688.F32.TF32 R168, R136.reuse, R28, R140 ;  /* 0x0000001c88a8723c */ /* 0x048fe4000008108c */
[----:B------:R-:W3:Y:S04]  /*34a20*/  LDL.LU.64 R140, [R1+0x8a0] ;  /* 0x0008a000018c7983 */ /* 0x000ee80000300a00 */
[----:B------:R-:W3:Y:S11]  /*34a30*/  LDL.LU.64 R142, [R1+0x8a8] ;  /* 0x0008a800018e7983 */ /* 0x000ef60000300a00 */
[----:B------:R-:W-:Y:S06]  /*34a40*/  @!UPT UIADD3 URZ, URZ, URZ, URZ ;  /* 0x0000003f3f3ff290 */ /* 0x000fec000fffe03f */
[----:B------:R-:W-:Y:S04]  /*34a50*/  STL.64 [R1+0x2b70], R168 ;  /* 0x002b70a801007387 */ /* 0x000fe80000100a00 */
[----:B------:R1:W-:Y:S02]  /*34a60*/  STL.64 [R1+0x2b78], R170 ;  /* 0x002b78aa01007387 */ /* 0x0003e40000100a00 */
[C---:B-1----:R-:W-:Y:S08]  /*34a70*/  HMMA.1688.F32.TF32 R168, R136.reuse, R24, R164 ;  /* 0x0000001888a8723c */ /* 0x042ff000000810a4 */
[C---:B------:R-:W-:Y:S01]  /*34a80*/  HMMA.1688.F32.TF32 R164, R136.reuse, R20, R156 ;  /* 0x0000001488a4723c */ /* 0x040fe2000008109c */
[----:B------:R-:W3:Y:S11]  /*34a90*/  LDL.LU.64 R156, [R1+0xdd0] ;  /* 0x000dd000019c7983 */ /* 0x000ef60000300a00 */
[----:B------:R-:W-:Y:S03]  /*34aa0*/  @!UPT UIADD3 URZ, URZ, URZ, URZ ;  /* 0x0000003f3f3ff290 */ /* 0x000fe6000fffe03f */
        /* <DEDUP_REMOVED lines=10> */
[----:B------:R-:W-:Y:S04]  /*34b50*/  STL.64 [R1+0x2b40], R160 ;  /* 0x002b40a001007387 */ /* 0x000fe80000100a00 */
[----:B------:R4:W-:Y:S02]  /*34b60*/  STL.64 [R1+0x2b48], R162 ;  /* 0x002b48a201007387 */ /* 0x0009e40000100a00 */
[C---:B----4-:R-:W-:Y:S02]  /*34b70*/  HMMA.1688.F32.TF32 R160, R136.reuse, R12, R152 ;  /* 0x0000000c88a0723c */ /* 0x050fe40000081098 */
[----:B------:R-:W2:Y:S04]  /*34b80*/  LDL.LU.64 R152, [R1+0xdb0] ;  /* 0x000db00001987983 */ /* 0x000ea80000300a00 */
[----:B------:R-:W2:Y:S11]  /*34b90*/  LDL.LU.64 R154, [R1+0xdb8] ;  /* 0x000db800019a7983 */ /* 0x000eb60000300a00 */
[----:B------:R-:W-:Y:S06]  /*34ba0*/  @!UPT UIADD3 URZ, URZ, URZ, URZ ;  /* 0x0000003f3f3ff290 */ /* 0x000fec000fffe03f */
[----:B------:R-:W-:Y:S04]  /*34bb0*/  STL.64 [R1+0x2b30], R160 ;  /* 0x002b30a001007387 */ /* 0x000fe80000100a00 */
[----:B------:R1:W-:Y:S02]  /*34bc0*/  STL.64 [R1+0x2b38], R162 ;  /* 0x002b38a201007387 */ /* 0x0003e40000100a00 */
[C---:B-1----:R-:W-:Y:S02]  /*34bd0*/  HMMA.1688.F32.TF32 R160, R136.reuse, R8, R148 ;  /* 0x0000000888a0723c */ /* 0x042fe40000081094 */
[----:B------:R-:W4:Y:S04]  /*34be0*/  LDL.LU.64 R148, [R1+0xda0] ;  /* 0x000da00001947983 */ /* 0x000f280000300a00 */
[----:B------:R-:W4:Y:S02]  /*34bf0*/  LDL.LU.64 R150, [R1+0xda8] ;  /* 0x000da80001967983 */ /* 0x000f240000300a00 */
[C---:B------:R-:W-:Y:S11]  /*34c00*/  HMMA.1688.F32.TF32 R176, R136.reuse, R56, R176 ;  /* 0x0000003888b0723c */ /* 0x040ff600000810b0 */
[----:B------:R-:W-:Y:S04]  /*34c10*/  @!UPT UIADD3 URZ, URZ, URZ, URZ ;  /* 0x0000003f3f3ff290 */ /* 0x000fe8000fffe03f */
[----:B------:R-:W-:Y:S04]  /*34c20*/  STL.64 [R1+0x2b20], R160 ;  /* 0x002b20a001007387 */ /* 0x000fe80000100a00 */
[----:B------:R-:W-:Y:S01]  /*34c30*/  STL.64 [R1+0x2b28], R162 ;  /* 0x002b28a201007387 */ /* 0x000fe20000100a00 */
[----:B------:R-:W-:Y:S03]  /*34c40*/  HMMA.1688.F32.TF32 R136, R136, R240, R144 ;  /* 0x000000f08888723c */ /* 0x000fe60000081090 */
[----:B------:R-:W4:Y:S04]  /*34c50*/  LDL.LU.64 R144, [R1+0xd90] ;  /* 0x000d900001907983 */ /* 0x000f280000300a00 */
[----:B------:R-:W4:Y:S11]  /*34c60*/  LDL.LU.64 R146, [R1+0xd98] ;  /* 0x000d980001927983 */ /* 0x000f360000300a00 */
[----:B------:R-:W-:Y:S05]  /*34c70*/  @!UPT UIADD3 URZ, URZ, URZ, URZ ;  /* 0x0000003f3f3ff290 */ /* 0x000fea000fffe03f */
[----:B------:R-:W-:Y:S04]  /*34c80*/  STL.64 [R1+0x1e90], R136 ;  /* 0x001e908801007387 */ /* 0x000fe80000100a00 */
[----:B------:R3:W-:Y:S02]  /*34c90*/  STL.64 [R1+0x1e98], R138 ;  /* 0x001e988a01007387 */ /* 0x0007e40000100a00 */
[C---:B---3--:R-:W-:Y:S02]  /*34ca0*/  HMMA.1688.F32.TF32 R136, R132.reuse, R128, R140 ;  /* 0x000000808488723c */ /* 0x048fe4000008108c */
[----:B------:R-:W3:Y:S04]  /*34cb0*/  LDL.LU.64 R140, [R1+0xd80] ;  /* 0x000d8000018c7983 */ /* 0x000ee80000300a00 */
[----:B------:R-:W3:Y:S11]  /*34cc0*/  LDL.LU.64 R142, [R1+0xd88] ;  /* 0x000d8800018e7983 */ /* 0x000ef60000300a00 */
[----:B------:R-:W-:Y:S06]  /*34cd0*/  @!UPT UIADD3 URZ, URZ, URZ, URZ ;  /* 0x0000003f3f3ff290 */ /* 0x000fec000fffe03f */
[----:B------:R-:W-:Y:S04]  /*34ce0*/  STL.64 [R1+0x1e60], R136 ;  /* 0x001e608801007387 */ /* 0x000fe80000100a00 */
[----:B------:R-:W-:Y:S04]  /*34cf0*/  STL.64 [R1+0x1e68], R138 ;  /* 0x001e688a01007387 */ /* 0x000fe80000100a00 */
[----:B------:R-:W3:Y:S04]  /*34d00*/  LDL.LU.64 R160, [R1+0xd70] ;  /* 0x000d700001a07983 */ /* 0x000ee80000300a00 */
[----:B------:R-:W3:Y:S04]  /*34d10*/  LDL.LU.64 R162, [R1+0xd78] ;  /* 0x000d780001a27983 */ /* 0x000ee80000300a00 */
[----:B------:R-:W-:Y:S04]  /*34d20*/  LDS R136, [R3+0x180] ;  /* 0x0001800003887984 */ /* 0x000fe80000000800 */
[----:B------:R-:W-:Y:S04]  /*34d30*/  LDS R138, [R3+0x2180] ;  /* 0x00218000038a7984 */ /* 0x000fe80000000800 */
[----:B------:R-:W-:Y:S04]  /*34d40*/  LDS R137, [R4+0x180] ;  /* 0x0001800004897984 */ /* 0x000fe80000000800 */
[----:B------:R-:W1:Y:S01]  /*34d50*/  LDS R139, [R4+0x2180] ;  /* 0x00218000048b7984 */ /* 0x000e620000000800 */
[C---:B------:R-:W-:Y:S03]  /*34d60*/  HMMA.1688.F32.TF32 R168, R132.reuse, R124, R156 ;  /* 0x0000007c84a8723c */ /* 0x040fe6000008109c */
[----:B------:R-:W3:Y:S04]  /*34d70*/  LDL.LU.64 R156, [R1+0xd60] ;  /* 0x000d6000019c7983 */ /* 0x000ee80000300a00 */
[----:B------:R-:W3:Y:S11]  /*34d80*/  LDL.LU.64 R158, [R1+0xd68] ;  /* 0x000d6800019e7983 */ /* 0x000ef60000300a00 */
[----:B------:R-:W-:Y:S05]  /*34d90*/  @!UPT UIADD3 URZ, URZ, URZ, URZ ;  /* 0x0000003f3f3ff290 */ /* 0x000fea000fffe03f */
[----:B------:R-:W-:Y:S04]  /*34da0*/  STL.64 [R1+0x1e40], R168 ;  /* 0x001e40a801007387 */ /* 0x000fe80000100a00 */
[----:B------:R1:W-:Y:S02]  /*34db0*/  STL.64 [R1+0x1e48], R170 ;  /* 0x001e48aa01007387 */ /* 0x0003e40000100a00 */
[C---:B-1----:R-:W-:Y:S08]  /*34dc0*/  HMMA.1688.F32.TF32 R168, R132.reuse, R120, R164 ;  /* 0x0000007884a8723c */ /* 0x042ff000000810a4 */
[C---:B--2---:R-:W-:Y:S01]  /*34dd0*/  HMMA.1688.F32.TF32 R164, R132.reuse, R116, R152 ;  /* 0x0000007484a4723c */ /* 0x044fe20000081098 */
[----:B------:R-:W2:Y:S11]  /*34de0*/  LDL.LU.64 R152, [R1+0xd50] ;  /* 0x000d500001987983 */ /* 0x000eb60000300a00 */
[----:B------:R-:W-:Y:S03]  /*34df0*/  @!UPT UIADD3 URZ, URZ, URZ, URZ ;  /* 0x0000003f3f3ff290 */ /* 0x000fe6000fffe03f */
[----:B------:R-:W-:Y:S04]  /*34e00*/  STL.64 [R1+0x1e00], R168 ;  /* 0x001e00a801007387 */ /* 0x000fe80000100a00 */
[----:B------:R-:W-:Y:S04]  /*34e10*/  STL.64 [R1+0x1e08], R170 ;  /* 0x001e08aa01007387 */ /* 0x000fe80000100a00 */
[----:B------:R-:W2:Y:S04]  /*34e20*/  LDL.LU.64 R154, [R1+0xd58] ;  /* 0x000d5800019a7983 */ /* 0x000ea80000300a00 */
[----:B------:R-:W-:Y:S04]  /*34e30*/  STL.64 [R1+0x1df0], R164 ;  /* 0x001df0a401007387 */ /* 0x000fe80000100a00 */
[----:B------:R4:W-:Y:S02]  /*34e40*/  STL.64 [R1+0x1df8], R166 ;  /* 0x001df8a601007387 */ /* 0x0009e40000100a00 */
[C---:B----4-:R-:W-:Y:S02]  /*34e50*/  HMMA.1688.F32.TF32 R164, R132.reuse, R112, R148 ;  /* 0x0000007084a4723c */ /* 0x050fe40000081094 */
        /* <DEDUP_REMOVED lines=17> */
[C---:B-1----:R-:W-:Y:S02]  /*34f70*/  HMMA.1688.F32.TF32 R164, R132.reuse, R100, R160 ;  /* 0x0000006484a4723c */ /* 0x042fe400000810a0 */
[----:B------:R-:W3:Y:S04]  /*34f80*/  LDL.LU.64 R160, [R1+0xd10] ;  /* 0x000d100001a07983 */ /* 0x000ee80000300a00 */
[----:B------:R-:W3:Y:S11]  /*34f90*/  LDL.LU.64 R162, [R1+0xd18] ;  /* 0x000d180001a27983 */ /* 0x000ef60000300a00 */
[----:B------:R-:W-:Y:S06]  /*34fa0*/  @!UPT UIADD3 URZ, URZ, URZ, URZ ;  /* 0x0000003f3f3ff290 */ /* 0x000fec000fffe03f */
[----:B------:R1:W-:Y:S01]  /*34fb0*/  STL.64 [R1+0x1da0], R164 ;  /* 0x001da0a401007387 */ /* 0x0003e20000100a00 */
[C---:B------:R-:W-:Y:S03]  /*34fc0*/  HMMA.1688.F32.TF32 R156, R132.reuse, R96, R156 ;  /* 0x00000060849c723c */ /* 0x040fe6000008109c */
[----:B------:R1:W-:Y:S04]  /*34fd0*/  STL.64 [R1+0x1da8], R166 ;  /* 0x001da8a601007387 */ /* 0x0003e80000100a00 */
[----:B-1----:R-:W3:Y:S04]  /*34fe0*/  LDL.LU.64 R164, [R1+0xd00] ;  /* 0x000d000001a47983 */ /* 0x002ee80000300a00 */
[----:B------:R-:W3:Y:S11]  /*34ff0*/  LDL.LU.64 R166, [R1+0xd08] ;  /* 0x000d080001a67983 */ /* 0x000ef60000300a00 */
[----:B------:R-:W-:Y:S01]  /*35000*/  @!UPT UIADD3 URZ, URZ, URZ, URZ ;  /* 0x0000003f3f3ff290 */ /* 0x000fe2000fffe03f */
[----:B------:R1:W-:Y:S04]  /*35010*/  STL.64 [R1+0x1d90], R156 ;  /* 0x001d909c01007387 */ /* 0x0003e80000100a00 */
[----:B------:R1:W-:Y:S04]  /*35020*/  STL.64 [R1+0x1d98], R158 ;  /* 0x001d989e01007387 */ /* 0x0003e80000100a00 */
[----:B-1----:R-:W3:Y:S04]  /*35030*/  LDL.LU.64 R156, [R1+0xcf0] ;  /* 0x000cf000019c7983 */ /* 0x002ee80000300a00 */
[----:B------:R-:W3:Y:S01]  /*35040*/  LDL.LU.64 R158, [R1+0xcf8] ;  /* 0x000cf800019e7983 */ /* 0x000ee20000300a00 */
[C---:B--2---:R-:W-:Y:S03]  /*35050*/  HMMA.1688.F32.TF32 R168, R132.reuse, R92, R152 ;  /* 0x0000005c84a8723c */ /* 0x044fe60000081098 */
[----:B------:R-:W2:Y:S04]  /*35060*/  LDL.LU.64 R152, [R1+0xce0] ;  /* 0x000ce00001987983 */ /* 0x000ea80000300a00 */
[----:B------:R-:W2:Y:S11]  /*35070*/  LDL.LU.64 R154, [R1+0xce8] ;  /* 0x000ce800019a7983 */ /* 0x000eb60000300a00 */
[----:B------:R-:W-:Y:S05]  /*35080*/  @!UPT UIADD3 URZ, URZ, URZ, URZ ;  /* 0x0000003f3f3ff290 */ /* 0x000fea000fffe03f */
        /* <DEDUP_REMOVED lines=33> */
[----:B------:R-:W-:Y:S04]  /*352a0*/  STL.64 [R1+0x1d10], R164 ;  /* 0x001d10a401007387 */ /* 0x000fe80000100a00 */
[----:B------:R2:W-:Y:S02]  /*352b0*/  STL.64 [R1+0x1d18], R166 ;  /* 0x001d18a601007387 */ /* 0x0005e40000100a00 */
[C---:B--2---:R-:W-:Y:S02]  /*352c0*/  HMMA.1688.F32.TF32 R164, R132.reuse, R64, R152 ;  /* 0x0000004084a4723c */ /* 0x044fe40000081098 */
[----:B------:R-:W2:Y:S04]  /*352d0*/  LDL.LU.64 R152, [R1+0xc80] ;  /* 0x000c800001987983 */ /* 0x000ea80000300a00 */
[----:B------:R-:W2:Y:S11]  /*352e0*/  LDL.LU.64 R154, [R1+0xc88] ;  /* 0x000c8800019a7983 */ /* 0x000eb60000300a00 */
[----:B------:R-:W-:Y:S06]  /*352f0*/  @!UPT UIADD3 URZ, URZ, URZ, URZ ;  /* 0x0000003f3f3ff290 */ /* 0x000fec000fffe03f */
        /* <DEDUP_REMOVED lines=16> */
[----:B------:R-:W3:Y:S02]  /*35400*/  LDL.LU.64 R142, [R1+0xc58] ;  /* 0x000c5800018e7983 */ /* 0x000ee40000300a00 */
[C---:B------:R-:W-:Y:S11]  /*35410*/  HMMA.1688.F32.TF32 R160, R132.reuse, R48, R160 ;  /* 0x0000003084a0723c */ /* 0x040ff600000810a0 */
[----:B------:R-:W-:Y:S04]  /*35420*/  @!UPT UIADD3 URZ, URZ, URZ, URZ ;  /* 0x0000003f3f3ff290 */ /* 0x000fe8000fffe03f */
[----:B------:R1:W-:Y:S04]  /*35430*/  STL.64 [R1+0x1cd0], R164 ;  /* 0x001cd0a401007387 */ /* 0x0003e80000100a00 */
[----:B------:R1:W-:Y:S04]  /*35440*/  STL.64 [R1+0x1cd8], R166 ;  /* 0x001cd8a601007387 */ /* 0x0003e80000100a00 */
[----:B-1----:R-:W3:Y:S04]  /*35450*/  LDL.LU.64 R164, [R1+0xc40] ;  /* 0x000c400001a47983 */ /* 0x002ee80000300a00 */
[----:B------:R-:W3:Y:S04]  /*35460*/  LDL.LU.64 R166, [R1+0xc48] ;  /* 0x000c480001a67983 */ /* 0x000ee80000300a00 */
[----:B------:R1:W-:Y:S04]  /*35470*/  STL.64 [R1+0x1cc0], R160 ;  /* 0x001cc0a001007387 */ /* 0x0003e80000100a00 */
[----:B------:R1:W-:Y:S04]  /*35480*/  STL.64 [R1+0x1cc8], R162 ;  /* 0x001cc8a201007387 */ /* 0x0003e80000100a00 */
[----:B-1----:R-:W3:Y:S04]  /*35490*/  LDL.LU.64 R160, [R1+0xc30] ;  /* 0x000c300001a07983 */ /* 0x002ee80000300a00 */
[----:B------:R-:W3:Y:S01]  /*354a0*/  LDL.LU.64 R162, [R1+0xc38] ;  /* 0x000c380001a27983 */ /* 0x000ee20000300a00 */
[C---:B------:R-:W-:Y:S03]  /*354b0*/  HMMA.1688.F32.TF32 R168, R132.reuse, R44, R156 ;  /* 0x0000002c84a8723c */ /* 0x040fe6000008109c */
[----:B------:R-:W3:Y:S04]  /*354c0*/  LDL.LU.64 R156, [R1+0xc20] ;  /* 0x000c2000019c7983 */ /* 0x000ee80000300a00 */
[----:B------:R-:W3:Y:S11]  /*354d0*/  LDL.LU.64 R158, [R1+0xc28] ;  /* 0x000c2800019e7983 */ /* 0x000ef60000300a00 */
[----:B------:R-:W-:Y:S05]  /*354e0*/  @!UPT UIADD3 URZ, URZ, URZ, URZ ;  /* 0x0000003f3f3ff290 */ /* 0x000fea000fffe03f */
        /* <DEDUP_REMOVED lines=59> */
[----:B---3--:R-:W-:Y:S02]  /*358a0*/  HMMA.1688.F32.TF32 R132, R136, R128, R140 ;  /* 0x000000808884723c */ /* 0x008fe4000008108c */
[----:B------:R-:W4:Y:S04]  /*358b0*/  LDL.LU.64 R140, [R1+0xba0] ;  /* 0x000ba000018c7983 */ /* 0x000f280000300a00 */
[----:B------:R-:W4:Y:S11]  /*358c0*/  LDL.LU.64 R142, [R1+0xba8] ;  /* 0x000ba800018e7983 */ /* 0x000f360000300a00 */
[----:B------:R-:W-:Y:S06]  /*358d0*/  @!UPT UIADD3 URZ, URZ, URZ, URZ ;  /* 0x0000003f3f3ff290 */ /* 0x000fec000fffe03f */
[----:B------:R-:W-:Y:S04]  /*358e0*/  STL.64 [R1+0x1bc0], R132 ;  /* 0x001bc08401007387 */ /* 0x000fe80000100a00 */
[----:B------:R-:W-:Y:S01]  /*358f0*/  STL.64 [R1+0x1bc8], R134 ;  /* 0x001bc88601007387 */ /* 0x000fe20000100a00 */
[----:B------:R-:W-:Y:S02]  /*35900*/  IMAD.MOV.U32 R14, RZ, RZ, R173 ;  /* 0x000000ffff0e7224 */ /* 0x000fe400078e00ad */
[----:B------:R-:W-:Y:S02]  /*35910*/  IMAD.MOV.U32 R10, RZ, RZ, R174 ;  /* 0x000000ffff0a7224 */ /* 0x000fe400078e00ae */
[----:B------:R-:W-:Y:S01]  /*35920*/  IMAD.MOV.U32 R242, RZ, RZ, R175 ;  /* 0x000000fffff27224 */ /* 0x000fe200078e00af */
[----:B------:R-:W-:Y:S01]  /*35930*/  MOV R11, R176 ;  /* 0x000000b0000b7202 */ /* 0x000fe20000000f00 */
[----:B------:R-:W-:Y:S01]  /*35940*/  IMAD.MOV.U32 R19, RZ, RZ, R177 ;  /* 0x000000ffff137224 */ /* 0x000fe200078e00b1 */
[----:B------:R-:W-:Y:S01]  /*35950*/  LDS R132, [R3+0x200] ;  /* 0x0002000003847984 */ /* 0x000fe20000000800 */
[----:B------:R-:W-:-:S02]  /*35960*/  IMAD.MOV.U32 R18, RZ, RZ, R178 ;  /* 0x000000ffff127224 */ /* 0x000fc400078e00b2 */
[----:B------:R-:W-:Y:S01]  /*35970*/  IMAD.MOV.U32 R15, RZ, RZ, R179 ;  /* 0x000000ffff0f7224 */ /* 0x000fe200078e00b3 */
[----:B------:R-:W-:Y:S04]  /*35980*/  LDS R134, [R3+0x2200] ;  /* 0x0022000003867984 */ /* 0x000fe80000000800 */
[----:B------:R-:W-:Y:S04]  /*35990*/  LDS R133, [R4+0x200] ;  /* 0x0002000004857984 */ /* 0x000fe80000000800 */
[----:B------:R-:W1:Y:S01]  /*359a0*/  LDS R135, [R4+0x2200] ;  /* 0x0022000004877984 */ /* 0x000e620000000800 */
[C---:B------:R-:W-:Y:S08]  /*359b0*/  HMMA.1688.F32.TF32 R164, R136.reuse, R124, R160 ;  /* 0x0000007c88a4723c */ /* 0x040ff000000810a0 */
        /* <DEDUP_REMOVED lines=10> */
[----:B------:R-:W2:Y:S02]  /*35a60*/  LDL.LU.64 R154, [R1+0xb88] ;  /* 0x000b8800019a7983 */ /* 0x000ea40000300a00 */
[C---:B----4-:R-:W-:Y:S11]  /*35a70*/  HMMA.1688.F32.TF32 R148, R136.reuse, R112, R148 ;  /* 0x000000708894723c */ /* 0x050ff60000081094 */
[----:B------:R-:W-:Y:S04]  /*35a80*/  @!UPT UIADD3 URZ, URZ, URZ, URZ ;  /* 0x0000003f3f3ff290 */ /* 0x000fe8000fffe03f */
[----:B------:R-:W-:Y:S04]  /*35a90*/  STL.64 [R1+0x1b80], R160 ;  /* 0x001b80a001007387 */ /* 0x000fe80000100a00 */
[----:B------:R-:W-:Y:S04]  /*35aa0*/  STL.64 [R1+0x1b88], R162 ;  /* 0x001b88a201007387 */ /* 0x000fe80000100a00 */
[----:B------:R-:W4:Y:S04]  /*35ab0*/  LDL.LU.64 R172, [R1+0xb70] ;  /* 0x000b700001ac7983 */ /* 0x000f280000300a00 */
[----:B------:R-:W4:Y:S04]  /*35ac0*/  LDL.LU.64 R174, [R1+0xb78] ;  /* 0x000b780001ae7983 */ /* 0x000f280000300a00 */
[----:B------:R1:W-:Y:S04]  /*35ad0*/  STL.64 [R1+0x1b70], R148 ;  /* 0x001b709401007387 */ /* 0x0003e80000100a00 */
[----:B------:R1:W-:Y:S04]  /*35ae0*/  STL.64 [R1+0x1b78], R150 ;  /* 0x001b789601007387 */ /* 0x0003e80000100a00 */
[----:B------:R-:W4:Y:S04]  /*35af0*/  LDL.LU.64 R168, [R1+0xb60] ;  /* 0x000b600001a87983 */ /* 0x000f280000300a00 */
[----:B------:R-:W4:Y:S01]  /*35b00*/  LDL.LU.64 R170, [R1+0xb68] ;  /* 0x000b680001aa7983 */ /* 0x000f220000300a00 */
[C---:B------:R-:W-:Y:S11]  /*35b10*/  HMMA.1688.F32.TF32 R144, R136.reuse, R108, R144 ;  /* 0x0000006c8890723c */ /* 0x040ff60000081090 */
[----:B------:R-:W-:Y:S11]  /*35b20*/  @!UPT UIADD3 URZ, URZ, URZ, URZ ;  /* 0x0000003f3f3ff290 */ /* 0x000ff6000fffe03f */
[----:B------:R-:W-:Y:S01]  /*35b30*/  @!UPT UIADD3 URZ, URZ, URZ, URZ ;  /* 0x0000003f3f3ff290 */ /* 0x000fe2000fffe03f */
[----:B------:R1:W-:Y:S04]  /*35b40*/  STL.64 [R1+0x1b40], R144 ;  /* 0x001b409001007387 */ /* 0x0003e80000100a00 */
[----:B------:R1:W-:Y:S04]  /*35b50*/  STL.64 [R1+0x1b48], R146 ;  /* 0x001b489201007387 */ /* 0x0003e80000100a00 */
[----:B-1----:R-:W4:Y:S04]  /*35b60*/  LDL.LU.64 R148, [R1+0xb50] ;  /* 0x000b500001947983 */ /* 0x002f280000300a00 */
[----:B------:R-:W4:Y:S04]  /*35b70*/  LDL.LU.64 R150, [R1+0xb58] ;  /* 0x000b580001967983 */ /* 0x000f280000300a00 */
[----:B------:R-:W4:Y:S04]  /*35b80*/  LDL.LU.64 R144, [R1+0xb40] ;  /* 0x000b400001907983 */ /* 0x000f280000300a00 */
[----:B------:R-:W4:Y:S01]  /*35b90*/  LDL.LU.64 R146, [R1+0xb48] ;  /* 0x000b480001927983 */ /* 0x000f220000300a00 */
[C---:B------:R-:W-:Y:S11]  /*35ba0*/  HMMA.1688.F32.TF32 R140, R136.reuse, R104, R140 ;  /* 0x00000068888c723c */ /* 0x040ff6000008108c */
        /* <DEDUP_REMOVED lines=8> */
[----:B-1----:R-:W4:Y:S04]  /*35c30*/  LDL.LU.64 R140, [R1+0xb10] ;  /* 0x000b1000018c7983 */ /* 0x002f280000300a00 */
[----:B------:R-:W4:Y:S01]  /*35c40*/  LDL.LU.64 R142, [R1+0xb18] ;  /* 0x000b1800018e7983 */ /* 0x000f220000300a00 */
[C---:B---3--:R-:W-:Y:S03]  /*35c50*/  HMMA.1688.F32.TF32 R176, R136.reuse, R100, R156 ;  /* 0x0000006488b0723c */ /* 0x048fe6000008109c */
        /* <DEDUP_REMOVED lines=11> */
[C---:B----4-:R-:W-:Y:S08]  /*35d10*/  HMMA.1688.F32.TF32 R176, R136.reuse, R92, R172 ;  /* 0x0000005c88b0723c */ /* 0x050ff000000810ac */
[C---:B------:R-:W-:Y:S11]  /*35d20*/  HMMA.1688.F32.TF32 R172, R136.reuse, R88, R168 ;  /* 0x0000005888ac723c */ /* 0x040ff600000810a8 */
[----:B------:R-:W-:Y:S04]  /*35d30*/  @!UPT UIADD3 URZ, URZ, URZ, URZ ;  /* 0x0000003f3f3ff290 */ /* 0x000fe8000fffe03f */
[----:B------:R-:W-:Y:S04]  /*35d40*/  STL.64 [R1+0x1aa0], R176 ;  /* 0x001aa0b001007387 */ /* 0x000fe80000100a00 */
[----:B------:R-:W-:Y:S01]  /*35d50*/  STL.64 [R1+0x1aa8], R178 ;  /* 0x001aa8b201007387 */ /* 0x000fe20000100a00 */
[C---:B------:R-:W-:Y:S03]  /*35d60*/  HMMA.1688.F32.TF32 R168, R136.reuse, R84, R148 ;  /* 0x0000005488a8723c */ /* 0x040fe60000081094 */
[----:B------:R-:W4:Y:S04]  /*35d70*/  LDL.LU.64 R148, [R1+0xae0] ;  /* 0x000ae00001947983 */ /* 0x000f280000300a00 */
[----:B------:R-:W-:Y:S04]  /*35d80*/  STL.64 [R1+0x1a50], R172 ;  /* 0x001a50ac01007387 */ /* 0x000fe80000100a00 */
[----:B------:R-:W-:Y:S04]  /*35d90*/  STL.64 [R1+0x1a58], R174 ;  /* 0x001a58ae01007387 */ /* 0x000fe80000100a00 */
[----:B------:R-:W4:Y:S08]  /*35da0*/  LDL.LU.64 R150, [R1+0xae8] ;  /* 0x000ae80001967983 */ /* 0x000f300000300a00 */
        /* <DEDUP_REMOVED lines=8> */
[C---:B-1----:R-:W-:Y:S08]  /*35e30*/  HMMA.1688.F32.TF32 R168, R136.reuse, R76, R164 ;  /* 0x0000004c88a8723c */ /* 0x042ff000000810a4 */
[C---:B------:R-:W-:Y:S08]  /*35e40*/  HMMA.1688.F32.TF32 R164, R136.reuse, R72, R160 ;  /* 0x0000004888a4723c */ /* 0x040ff000000810a0 */
[C---:B------:R-:W-:Y:S07]  /*35e50*/  HMMA.1688.F32.TF32 R160, R136.reuse, R68, R140 ;  /* 0x0000004488a0723c */ /* 0x040fee000008108c */
[----:B------:R1:W-:Y:S04]  /*35e60*/  STL.64 [R1+0x19a0], R168 ;  /* 0x0019a0a801007387 */ /* 0x0003e80000100a00 */
[----:B------:R1:W-:Y:S04]  /*35e70*/  STL.64 [R1+0x19a8], R170 ;  /* 0x0019a8aa01007387 */ /* 0x0003e80000100a00 */
[----:B------:R-:W4:Y:S04]  /*35e80*/  LDL.LU.64 R140, [R1+0xac0] ;  /* 0x000ac000018c7983 */ /* 0x000f280000300a00 */
[----:B------:R-:W-:Y:S04]  /*35e90*/  STL.64 [R1+0x18f0], R164 ;  /* 0x0018f0a401007387 */ /* 0x000fe80000100a00 */
[----:B------:R-:W-:Y:S04]  /*35ea0*/  STL.64 [R1+0x18f8], R166 ;  /* 0x0018f8a601007387 */ /* 0x000fe80000100a00 */
[----:B------:R-:W4:Y:S01]  /*35eb0*/  LDL.LU.64 R142, [R1+0xac8] ;  /* 0x000ac800018e7983 */ /* 0x000f220000300a00 */
[C---:B---3--:R-:W-:Y:S03]  /*35ec0*/  HMMA.1688.F32.TF32 R156, R136.reuse, R64, R156 ;  /* 0x00000040889c723c */ /* 0x048fe6000008109c */
[----:B------:R-:W-:Y:S04]  /*35ed0*/  STL.64 [R1+0x18e0], R160 ;  /* 0x0018e0a001007387 */ /* 0x000fe80000100a00 */
[----:B------:R-:W-:Y:S04]  /*35ee0*/  STL.64 [R1+0x18e8], R162 ;  /* 0x0018e8a201007387 */ /* 0x000fe80000100a00 */
[----:B------:R-:W3:Y:S04]  /*35ef0*/  LDL.LU.64 R172, [R1+0xab0] ;  /* 0x000ab00001ac7983 */ /* 0x000ee80000300a00 */
[----:B------:R-:W3:Y:S08]  /*35f00*/  LDL.LU.64 R174, [R1+0xab8] ;  /* 0x000ab80001ae7983 */ /* 0x000ef00000300a00 */
[----:B------:R-:W-:Y:S04]  /*35f10*/  STL.64 [R1+0x18b0], R156 ;  /* 0x0018b09c01007387 */ /* 0x000fe80000100a00 */
[----:B------:R-:W-:Y:S04]  /*35f20*/  STL.64 [R1+0x18b8], R158 ;  /* 0x0018b89e01007387 */ /* 0x000fe80000100a00 */
[----:B-1----:R-:W3:Y:S04]  /*35f30*/  LDL.LU.64 R168, [R1+0xaa0] ;  /* 0x000aa00001a87983 */ /* 0x002ee80000300a00 */
[----:B------:R-:W3:Y:S01]  /*35f40*/  LDL.LU.64 R170, [R1+0xaa8] ;  /* 0x000aa80001aa7983 */ /* 0x000ee20000300a00 */
[C---:B--2---:R-:W-:Y:S11]  /*35f50*/  HMMA.1688.F32.TF32 R152, R136.reuse, R60, R152 ;  /* 0x0000003c8898723c */ /* 0x044ff60000081098 */
[----:B------:R-:W-:Y:S11]  /*35f60*/  @!UPT UIADD3 URZ, URZ, URZ, URZ ;  /* 0x0000003f3f3ff290 */ /* 0x000ff6000fffe03f */
[----:B------:R-:W-:Y:S01]  /*35f70*/  @!UPT UIADD3 URZ, URZ, URZ, URZ ;  /* 0x0000003f3f3ff290 */ /* 0x000fe2000fffe03f */
[----:B------:R1:W-:Y:S04]  /*35f80*/  STL.64 [R1+0x18a0], R152 ;  /* 0x0018a09801007387 */ /* 0x0003e80000100a00 */
[----:B------:R2:W-:Y:S04]  /*35f90*/  STL.64 [R1+0x18a8], R154 ;  /* 0x0018a89a01007387 */ /* 0x0005e80000100a00 */
[----:B-1----:R-:W3:Y:S04]  /*35fa0*/  LDL.LU.64 R152, [R1+0xa90] ;  /* 0x000a900001987983 */ /* 0x002ee80000300a00 */
[----:B--2---:R-:W2:Y:S01]  /*35fb0*/  LDL.LU.64 R154, [R1+0xa98] ;  /* 0x000a9800019a7983 */ /* 0x004ea20000300a00 */
[C---:B----4-:R-:W-:Y:S03]  /*35fc0*/  HMMA.1688.F32.TF32 R156, R136.reuse, R56, R148 ;  /* 0x00000038889c723c */ /* 0x050fe60000081094 */
[----:B------:R-:W4:Y:S04]  /*35fd0*/  LDL.LU.64 R148, [R1+0xa80] ;  /* 0x000a800001947983 */ /* 0x000f280000300a00 */
[----:B------:R-:W4:Y:S11]  /*35fe0*/  LDL.LU.64 R150, [R1+0xa88] ;  /* 0x000a880001967983 */ /* 0x000f360000300a00 */
[----:B------:R-:W-:Y:S05]  /*35ff0*/  @!UPT UIADD3 URZ, URZ, URZ, URZ ;  /* 0x0000003f3f3ff290 */ /* 0x000fea000fffe03f */
[----:B------:R-:W-:Y:S04]  /*36000*/  STL.64 [R1+0x1880], R156 ;  /* 0x0018809c01007387 */ /* 0x000fe80000100a00 */
[----:B------:R1:W-:Y:S02]  /*36010*/  STL.64 [R1+0x1888], R158 ;  /* 0x0018889e01007387 */ /* 0x0003e40000100a00 */
[C---:B-1----:R-:W-:Y:S02]  /*36020*/  HMMA.1688.F32.TF32 R156, R136.reuse, R52, R144 ;  /* 0x00000034889c723c */ /* 0x042fe40000081090 */
[----:B------:R-:W4:Y:S04]  /*36030*/  LDL.LU.64 R144, [R1+0xa70] ;  /* 0x000a700001907983 */ /* 0x000f280000300a00 */
[----:B------:R-:W4:Y:S11]  /*36040*/  LDL.LU.64 R146, [R1+0xa78] ;  /* 0x000a780001927983 */ /* 0x000f360000300a00 */
[----:B------:R-:W-:Y:S06]  /*36050*/  @!UPT UIADD3 URZ, URZ, URZ, URZ ;  /* 0x0000003f3f3ff290 */ /* 0x000fec000fffe03f */
        /* <DEDUP_REMOVED lines=8> */
[C---:B------:R-:W-:Y:S03]  /*360e0*/  HMMA.1688.F32.TF32 R176, R136.reuse, R48, R140 ;  /* 0x0000003088b0723c */ /* 0x040fe6000008108c */
[----:B------:R-:W4:Y:S04]  /*360f0*/  LDL.LU.64 R140, [R1+0xa30] ;  /* 0x000a3000018c7983 */ /* 0x000f280000300a00 */
[----:B------:R-:W4:Y:S11]  /*36100*/  LDL.LU.64 R142, [R1+0xa38] ;  /* 0x000a3800018e7983 */ /* 0x000f360000300a00 */
[----:B------:R-:W-:Y:S05]  /*36110*/  @!UPT UIADD3 URZ, URZ, URZ, URZ ;  /* 0x0000003f3f3ff290 */ /* 0x000fea000fffe03f */
[----:B------:R-:W-:Y:S04]  /*36120*/  STL.64 [R1+0x1840], R176 ;  /* 0x001840b001007387 */ /* 0x000fe80000100a00 */
[----:B------:R3:W-:Y:S02]  /*36130*/  STL.64 [R1+0x1848], R178 ;  /* 0x001848b201007387 */ /* 0x0007e40000100a00 */
[C---:B---3--:R-:W-:Y:S08]  /*36140*/  HMMA.1688.F32.TF32 R176, R136.reuse, R44, R172 ;  /* 0x0000002c88b0723c */ /* 0x048ff000000810ac */
[C---:B------:R-:W-:Y:S11]  /*36150*/  HMMA.1688.F32.TF32 R172, R136.reuse, R40, R168 ;  /* 0x0000002888ac723c */ /* 0x040ff600000810a8 */
[----:B------:R-:W-:Y:S04]  /*36160*/  @!UPT UIADD3 URZ, URZ, URZ, URZ ;  /* 0x0000003f3f3ff290 */ /* 0x000fe8000fffe03f */
[----:B------:R-:W-:Y:S04]  /*36170*/  STL.64 [R1+0x1830], R176 ;  /* 0x001830b001007387 */ /* 0x000fe80000100a00 */
[----:B------:R-:W-:Y:S01]  /*36180*/  STL.64 [R1+0x1838], R178 ;  /* 0x001838b201007387 */ /* 0x000fe20000100a00 */
[C---:B--2---:R-:W-:Y:S03]  /*36190*/  HMMA.1688.F32.TF32 R168, R136.reuse, R36, R152 ;  /* 0x0000002488a8723c */ /* 0x044fe60000081098 */
[----:B------:R-:W2:Y:S04]  /*361a0*/  LDL.LU.64 R152, [R1+0xa20] ;  /* 0x000a200001987983 */ /* 0x000ea80000300a00 */
[----:B------:R-:W-:Y:S04]  /*361b0*/  STL.64 [R1+0x1820], R172 ;  /* 0x001820ac01007387 */ /* 0x000fe80000100a00 */
[----:B------:R-:W-:Y:S04]  /*361c0*/  STL.64 [R1+0x1828], R174 ;  /* 0x001828ae01007387 */ /* 0x000fe80000100a00 */
[----:B------:R-:W2:Y:S08]  /*361d0*/  LDL.LU.64 R154, [R1+0xa28] ;  /* 0x000a2800019a7983 */ /* 0x000eb00000300a00 */
[----:B------:R-:W-:Y:S04]  /*361e0*/  STL.64 [R1+0x1810], R168 ;  /* 0x001810a801007387 */ /* 0x000fe80000100a00 */
[----:B------:R4:W-:Y:S02]  /*361f0*/  STL.64 [R1+0x1818], R170 ;  /* 0x001818aa01007387 */ /* 0x0009e40000100a00 */
[C---:B----4-:R-:W-:Y:S02]  /*36200*/  HMMA.1688.F32.TF32 R168, R136.reuse, R32, R148 ;  /* 0x0000002088a8723c */ /* 0x050fe40000081094 */
[----:B------:R-:W3:Y:S04]  /*36210*/  LDL.LU.64 R148, [R1+0x870] ;  /* 0x0008700001947983 */ /* 0x000ee80000300a00 */
[----:B------:R-:W3:Y:S11]  /*36220*/  LDL.LU.64 R150, [R1+0x878] ;  /* 0x0008780001967983 */ /* 0x000ef60000300a00 */
[----:B------:R-:W-:Y:S06]  /*36230*/  @!UPT UIADD3 URZ, URZ, URZ, URZ ;  /* 0x0000003f3f3ff290 */ /* 0x000fec000fffe03f */
[----:B------:R-:W-:Y:S04]  /*36240*/  STL.64 [R1+0x1800], R168 ;  /* 0x001800a801007387 */ /* 0x000fe80000100a00 */
[----:B------:R1:W-:Y:S02]  /*36250*/  STL.64 [R1+0x1808], R170 ;  /* 0x001808aa01007387 */ /* 0x0003e40000100a00 */
[C---:B-1----:R-:W-:Y:S02]  /*36260*/  HMMA.1688.F32.TF32 R168, R136.reuse, R28, R144 ;  /* 0x0000001c88a8723c */ /* 0x042fe40000081090 */
[----:B------:R-:W4:Y:S04]  /*36270*/  LDL.LU.64 R144, [R1+0x860] ;  /* 0x0008600001907983 */ /* 0x000f280000300a00 */
[----:B------:R-:W4:Y:S02]  /*36280*/  LDL.LU.64 R146, [R1+0x868] ;  /* 0x0008680001927983 */ /* 0x000f240000300a00 */
[C---:B------:R-:W-:Y:S08]  /*36290*/  HMMA.1688.F32.TF32 R164, R136.reuse, R24, R164 ;  /* 0x0000001888a4723c */ /* 0x040ff000000810a4 */
[C---:B------:R-:W-:Y:S08]  /*362a0*/  HMMA.1688.F32.TF32 R160, R136.reuse, R20, R160 ;  /* 0x0000001488a0723c */ /* 0x040ff000000810a0 */
[C---:B------:R-:W-:Y:S01]  /*362b0*/  HMMA.1688.F32.TF32 R156, R136.reuse, R16, R156 ;  /* 0x00000010889c723c */ /* 0x040fe2000008109c */
[----:B------:R1:W-:Y:S04]  /*362c0*/  STL.64 [R1+0x17e0], R168 ;  /* 0x0017e0a801007387 */ /* 0x0003e80000100a00 */
[----:B------:R1:W-:Y:S04]  /*362d0*/  STL.64 [R1+0x17e8], R170 ;  /* 0x0017e8aa01007387 */ /* 0x0003e80000100a00 */
[----:B------:R1:W-:Y:S04]  /*362e0*/  STL.64 [R1+0x17c0], R164 ;  /* 0x0017c0a401007387 */ /* 0x0003e80000100a00 */
[----:B------:R1:W-:Y:S04]  /*362f0*/  STL.64 [R1+0x17c8], R166 ;  /* 0x0017c8a601007387 */ /* 0x0003e80000100a00 */
[----:B-1----:R-:W4:Y:S04]  /*36300*/  LDL.LU.64 R168, [R1+0xa10] ;  /* 0x000a100001a87983 */ /* 0x002f280000300a00 */
[----:B------:R-:W-:Y:S01]  /*36310*/  STL.64 [R1+0x17a0], R160 ;  /* 0x0017a0a001007387 */ /* 0x000fe20000100a00 */
[C---:B------:R-:W-:Y:S03]  /*36320*/  HMMA.1688.F32.TF32 R140, R136.reuse, R12, R140 ;  /* 0x0000000c888c723c */ /* 0x040fe6000008108c */
[----:B------:R-:W-:Y:S04]  /*36330*/  STL.64 [R1+0x17a8], R162 ;  /* 0x0017a8a201007387 */ /* 0x000fe80000100a00 */
[----:B------:R-:W4:Y:S04]  /*36340*/  LDL.LU.64 R170, [R1+0xa18] ;  /* 0x000a180001aa7983 */ /* 0x000f280000300a00 */
[----:B------:R-:W-:Y:S04]  /*36350*/  STL.64 [R1+0x1790], R156 ;  /* 0x0017909c01007387 */ /* 0x000fe80000100a00 */
[----:B------:R-:W-:Y:S04]  /*36360*/  STL.64 [R1+0x1798], R158 ;  /* 0x0017989e01007387 */ /* 0x000fe80000100a00 */
[----:B------:R-:W4:Y:S04]  /*36370*/  LDL.LU.64 R164, [R1+0xa00] ;  /* 0x000a000001a47983 */ /* 0x000f280000300a00 */
[----:B------:R-:W4:Y:S04]  /*36380*/  LDL.LU.64 R166, [R1+0xa08] ;  /* 0x000a080001a67983 */ /* 0x000f280000300a00 */
[----:B------:R1:W-:Y:S04]  /*36390*/  STL.64 [R1+0x1770], R140 ;  /* 0x0017708c01007387 */ /* 0x0003e80000100a00 */
[----:B------:R1:W-:Y:S04]  /*363a0*/  STL.64 [R1+0x1778], R142 ;  /* 0x0017788e01007387 */ /* 0x0003e80000100a00 */
[----:B-1----:R-:W4:Y:S04]  /*363b0*/  LDL.LU.64 R140, [R1+0x9f0] ;  /* 0x0009f000018c7983 */ /* 0x002f280000300a00 */
[----:B------:R-:W4:Y:S04]  /*363c0*/  LDL.LU.64 R142, [R1+0x9f8] ;  /* 0x0009f800018e7983 */ /* 0x000f280000300a00 */
[----:B------:R-:W4:Y:S04]  /*363d0*/  LDL.LU.64 R160, [R1+0x9e0] ;  /* 0x0009e00001a07983 */ /* 0x000f280000300a00 */
[----:B------:R-:W4:Y:S01]  /*363e0*/  LDL.LU.64 R162, [R1+0x9e8] ;  /* 0x0009e80001a27983 */ /* 0x000f220000300a00 */
[C---:B--2---:R-:W-:Y:S11]  /*363f0*/  HMMA.1688.F32.TF32 R152, R136.reuse, R8, R152 ;  /* 0x000000088898723c */ /* 0x044ff60000081098 */
[----:B------:R-:W-:Y:S11]  /*36400*/  @!UPT UIADD3 URZ, URZ, URZ, URZ ;  /* 0x0000003f3f3ff290 */ /* 0x000ff6000fffe03f */
[----:B------:R-:W-:Y:S01]  /*36410*/  @!UPT UIADD3 URZ, URZ, URZ, URZ ;  /* 0x0000003f3f3ff290 */ /* 0x000fe2000fffe03f */
[----:B------:R-:W-:Y:S04]  /*36420*/  STL.64 [R1+0x1760], R152 ;  /* 0x0017609801007387 */ /* 0x000fe80000100a00 */
[----:B------:R-:W-:Y:S04]  /*36430*/  STL.64 [R1+0x1768], R154 ;  /* 0x0017689a01007387 */ /* 0x000fe80000100a00 */
[----:B------:R-:W2:Y:S04]  /*36440*/  LDL.LU.64 R156, [R1+0x9d0] ;  /* 0x0009d000019c7983 */ /* 0x000ea80000300a00 */
[----:B------:R-:W2:Y:S01]  /*36450*/  LDL.LU.64 R158, [R1+0x9d8] ;  /* 0x0009d800019e7983 */ /* 0x000ea20000300a00 */
[----:B---3--:R-:W-:Y:S11]  /*36460*/  HMMA.1688.F32.TF32 R136, R136, R240, R148 ;  /* 0x000000f08888723c */ /* 0x008ff60000081094 */
[----:B------:R-:W-:Y:S11]  /*36470*/  @!UPT UIADD3 URZ, URZ, URZ, URZ ;  /* 0x0000003f3f3ff290 */ /* 0x000ff6000fffe03f */
[----:B------:R-:W-:Y:S01]  /*36480*/  @!UPT UIADD3 URZ, URZ, URZ, URZ ;  /* 0x0000003f3f3ff290 */ /* 0x000fe2000fffe03f */
[----:B------:R-:W-:Y:S04]  /*36490*/  STL.64 [R1+0x1730], R136 ;  /* 0x0017308801007387 */ /* 0x000fe80000100a00 */
[----:B------:R4:W-:Y:S04]  /*364a0*/  STL.64 [R1+0x1738], R138 ;  /* 0x0017388a01007387 */ /* 0x0009e80000100a00 */
[----:B------:R-:W3:Y:S04]  /*364b0*/  LDL.LU.64 R148, [R1+0x9c0] ;  /* 0x0009c00001947983 */ /* 0x000ee80000300a00 */
[----:B------:R-:W3:Y:S01]  /*364c0*/  LDL.LU.64 R150, [R1+0x9c8] ;  /* 0x0009c80001967983 */ /* 0x000ee20000300a00 */
[C---:B----4-:R-:W-:Y:S11]  /*364d0*/  HMMA.1688.F32.TF32 R136, R132.reuse, R128, R144 ;  /* 0x000000808488723c */ /* 0x050ff60000081090 */
[----:B------:R-:W-:Y:S11]  /*364e0*/  @!UPT UIADD3 URZ, URZ, URZ, URZ ;  /* 0x0000003f3f3ff290 */ /* 0x000ff6000fffe03f */
[----:B------:R-:W-:Y:S01]  /*364f0*/  @!UPT UIADD3 URZ, URZ, URZ, URZ ;  /* 0x0000003f3f3ff290 */ /* 0x000fe2000fffe03f */
[----:B------:R-:W-:Y:S04]  /*36500*/  STL.64 [R1+0x16d0], R136 ;  /* 0x0016d08801007387 */ /* 0x000fe80000100a00 */
[----:B------:R1:W-:Y:S04]  /*36510*/  STL.64 [R1+0x16d8], R138 ;  /* 0x0016d88a01007387 */ /* 0x0003e80000100a00 */
[----:B------:R-:W4:Y:S04]  /*36520*/  LDL.LU.64 R152, [R1+0x9b0] ;  /* 0x0009b00001987983 */ /* 0x000f280000300a00 */
[----:B------:R-:W4:Y:S04]  /*36530*/  LDL.LU.64 R154, [R1+0x9b8] ;  /* 0x0009b800019a7983 */ /* 0x000f280000300a00 */
[----:B------:R-:W4:Y:S04]  /*36540*/  LDL.LU.64 R144, [R1+0x9a0] ;  /* 0x0009a00001907983 */ /* 0x000f280000300a00 */
[----:B------:R-:W4:Y:S01]  /*36550*/  LDL.LU.64 R146, [R1+0x9a8] ;  /* 0x0009a80001927983 */ /* 0x000f220000300a00 */
[C---:B------:R-:W-:Y:S08]  /*36560*/  HMMA.1688.F32.TF32 R168, R132.reuse, R124, R168 ;  /* 0x0000007c84a8723c */ /* 0x040ff000000810a8 */
[C---:B------:R-:W-:Y:S11]  /*36570*/  HMMA.1688.F32.TF32 R164, R132.reuse, R120, R164 ;  /* 0x0000007884a4723c */ /* 0x040ff600000810a4 */
[----:B------:R-:W-:Y:S04]  /*36580*/  @!UPT UIADD3 URZ, URZ, URZ, URZ ;  /* 0x0000003f3f3ff290 */ /* 0x000fe8000fffe03f */
[----:B------:R-:W-:Y:S04]  /*36590*/  STL.64 [R1+0x16c0], R168 ;  /* 0x0016c0a801007387 */ /* 0x000fe80000100a00 */
[----:B------:R-:W-:Y:S01]  /*365a0*/  STL.64 [R1+0x16c8], R170 ;  /* 0x0016c8aa01007387 */ /* 0x000fe20000100a00 */
[C---:B-1----:R-:W-:Y:S03]  /*365b0*/  HMMA.1688.F32.TF32 R136, R132.reuse, R116, R140 ;  /* 0x000000748488723c */ /* 0x042fe6000008108c */
[----:B------:R-:W4:Y:S04]  /*365c0*/  LDL.LU.64 R140, [R1+0x990] ;  /* 0x00099000018c7983 */ /* 0x000f280000300a00 */
[----:B------:R-:W-:Y:S04]  /*365d0*/  STL.64 [R1+0x16a0], R164 ;  /* 0x0016a0a401007387 */ /* 0x000fe80000100a00 */
[----:B------:R-:W-:Y:S04]  /*365e0*/  STL.64 [R1+0x16a8], R166 ;  /* 0x0016a8a601007387 */ /* 0x000fe80000100a00 */
[----:B------:R-:W4:Y:S08]  /*365f0*/  LDL.LU.64 R142, [R1+0x998] ;  /* 0x00099800018e7983 */ /* 0x000f300000300a00 */
[----:B------:R1:W-:Y:S04]  /*36600*/  STL.64 [R1+0x1690], R136 ;  /* 0x0016908801007387 */ /* 0x0003e80000100a00 */
[----:B------:R1:W-:Y:S04]  /*36610*/  STL.64 [R1+0x1698], R138 ;  /* 0x0016988a01007387 */ /* 0x0003e80000100a00 */
[----:B-1----:R-:W4:Y:S04]  /*36620*/  LDL.LU.64 R136, [R1+0x980] ;  /* 0x0009800001887983 */ /* 0x002f280000300a00 */
[----:B------:R-:W4:Y:S01]  /*36630*/  LDL.LU.64 R138, [R1+0x988] ;  /* 0x00098800018a7983 */ /* 0x000f220000300a00 */
[C---:B------:R-:W-:Y:S11]  /*36640*/  HMMA.1688.F32.TF32 R160, R132.reuse, R112, R160 ;  /* 0x0000007084a0723c */ /* 0x040ff600000810a0 */
[----:B------:R-:W-:Y:S11]  /*36650*/  @!UPT UIADD3 URZ, URZ, URZ, URZ ;  /* 0x0000003f3f3ff290 */ /* 0x000ff6000fffe03f */
[----:B------:R-:W-:Y:S01]  /*36660*/  @!UPT UIADD3 URZ, URZ, URZ, URZ ;  /* 0x0000003f3f3ff290 */ /* 0x000fe2000fffe03f */
[----:B------:R-:W-:Y:S04]  /*36670*/  STL.64 [R1+0x1680], R160 ;  /* 0x001680a001007387 */ /* 0x000fe80000100a00 */
[----:B------:R2:W-:Y:S02]  /*36680*/  STL.64 [R1+0x1688], R162 ;  /* 0x001688a201007387 */ /* 0x0005e40000100a00 */
[C---:B--2---:R-:W-:Y:S08]  /*36690*/  HMMA.1688.F32.TF32 R160, R132.reuse, R108, R156 ;  /* 0x0000006c84a0723c */ /* 0x044ff0000008109c */
[C---:B---3--:R-:W-:Y:S01]  /*366a0*/  HMMA.1688.F32.TF32 R156, R132.reuse, R104, R148 ;  /* 0x00000068849c723c */ /* 0x048fe20000081094 */
[----:B------:R-:W2:Y:S11]  /*366b0*/  LDL.LU.64 R148, [R1+0x970] ;  /* 0x0009700001947983 */ /* 0x000eb60000300a00 */
[----:B------:R-:W-:Y:S03]  /*366c0*/  @!UPT UIADD3 URZ, URZ, URZ, URZ ;  /* 0x0000003f3f3ff290 */ /* 0x000fe6000fffe03f */
[----:B------:R1:W-:Y:S04]  /*366d0*/  STL.64 [R1+0x1660], R160 ;  /* 0x001660a001007387 */ /* 0x0003e80000100a00 */
[----:B------:R3:W-:Y:S04]  /*366e0*/  STL.64 [R1+0x1668], R162 ;  /* 0x001668a201007387 */ /* 0x0007e80000100a00 */
[----:B------:R-:W2:Y:S01]  /*366f0*/  LDL.LU.64 R150, [R1+0x978] ;  /* 0x0009780001967983 */ /* 0x000ea20000300a00 */
[C---:B----4-:R-:W-:Y:S08]  /*36700*/  HMMA.1688.F32.TF32 R152, R132.reuse, R100, R152 ;  /* 0x000000648498723c */ /* 0x050ff00000081098 */
[C---:B------:R-:W-:Y:S01]  /*36710*/  HMMA.1688.F32.TF32 R144, R132.reuse, R96, R144 ;  /* 0x000000608490723c */ /* 0x040fe20000081090 */
[----:B------:R-:W-:Y:S04]  /*36720*/  STL.64 [R1+0x1640], R156 ;  /* 0x0016409c01007387 */ /* 0x000fe80000100a00 */
[----:B------:R-:W-:Y:S04]  /*36730*/  STL.64 [R1+0x1648], R158 ;  /* 0x0016489e01007387 */ /* 0x000fe80000100a00 */
[----:B------:R-:W4:Y:S04]  /*36740*/  LDL.LU.64 R168, [R1+0x960] ;  /* 0x0009600001a87983 */ /* 0x000f280000300a00 */
        /* <DEDUP_REMOVED lines=8> */
[----:B---3--:R-:W3:Y:S04]  /*367d0*/  LDL.LU.64 R162, [R1+0x948] ;  /* 0x0009480001a27983 */ /* 0x008ee80000300a00 */
[----:B------:R-:W3:Y:S04]  /*367e0*/  LDL.LU.64 R144, [R1+0x930] ;  /* 0x0009300001907983 */ /* 0x000ee80000300a00 */
[----:B------:R-:W3:Y:S01]  /*367f0*/  LDL.LU.64 R146, [R1+0x938] ;  /* 0x0009380001927983 */ /* 0x000ee20000300a00 */
[C---:B------:R-:W-:Y:S03]  /*36800*/  HMMA.1688.F32.TF32 R152, R132.reuse, R92, R140 ;  /* 0x0000005c8498723c */ /* 0x040fe6000008108c */
[----:B------:R-:W3:Y:S04]  /*36810*/  LDL.LU.64 R140, [R1+0x920] ;  /* 0x00092000018c7983 */ /* 0x000ee80000300a00 */
[----:B------:R-:W3:Y:S11]  /*36820*/  LDL.LU.64 R142, [R1+0x928] ;  /* 0x00092800018e7983 */ /* 0x000ef60000300a00 */
[----:B------:R-:W-:Y:S05]  /*36830*/  @!UPT UIADD3 URZ, URZ, URZ, URZ ;  /* 0x0000003f3f3ff290 */ /* 0x000fea000fffe03f */
[----:B------:R-:W-:Y:S04]  /*36840*/  STL.64 [R1+0x15d0], R152 ;  /* 0x0015d09801007387 */ /* 0x000fe80000100a00 */
[----:B------:R1:W-:Y:S02]  /*36850*/  STL.64 [R1+0x15d8], R154 ;  /* 0x0015d89a01007387 */ /* 0x0003e40000100a00 */
[C---:B-1----:R-:W-:Y:S02]  /*36860*/  HMMA.1688.F32.TF32 R152, R132.reuse, R88, R136 ;  /* 0x000000588498723c */ /* 0x042fe40000081088 */
[----:B------:R-:W3:Y:S04]  /*36870*/  LDL.LU.64 R136, [R1+0x910] ;  /* 0x0009100001887983 */ /* 0x000ee80000300a00 */
[----:B------:R-:W3:Y:S11]  /*36880*/  LDL.LU.64 R138, [R1+0x918] ;  /* 0x00091800018a7983 */ /* 0x000ef60000300a00 */
[----:B------:R-:W-:Y:S06]  /*36890*/  @!UPT UIADD3 URZ, URZ, URZ, URZ ;  /* 0x0000003f3f3ff290 */ /* 0x000fec000fffe03f */
[----:B------:R1:W-:Y:S04]  /*368a0*/  STL.64 [R1+0x15c0], R152 ;  /* 0x0015c09801007387 */ /* 0x0003e80000100a00 */
[----:B------:R1:W-:Y:S04]  /*368b0*/  STL.64 [R1+0x15c8], R154 ;  /* 0x0015c89a01007387 */ /* 0x0003e80000100a00 */
[----:B------:R-:W3:Y:S04]  /*368c0*/  LDL.LU.64 R156, [R1+0x900] ;  /* 0x00090000019c7983 */ /* 0x000ee80000300a00 */
[----:B------:R-:W3:Y:S04]  /*368d0*/  LDL.LU.64 R158, [R1+0x908] ;  /* 0x00090800019e7983 */ /* 0x000ee80000300a00 */
        /* <DEDUP_REMOVED lines=8> */
[C---:B----4-:R-:W-:Y:S08]  /*36960*/  HMMA.1688.F32.TF32 R172, R132.reuse, R80, R168 ;  /* 0x0000005084ac723c */ /* 0x050ff000000810a8 */
[C---:B------:R-:W-:Y:S08]  /*36970*/  HMMA.1688.F32.TF32 R168, R132.reuse, R76, R164 ;  /* 0x0000004c84a8723c */ /* 0x040ff000000810a4 */
[C---:B---3--:R-:W-:Y:S07]  /*36980*/  HMMA.1688.F32.TF32 R164, R132.reuse, R72, R160 ;  /* 0x0000004884a4723c */ /* 0x048fee00000810a0 */
[----:B------:R-:W-:Y:S04]  /*36990*/  STL.64 [R1+0x1580], R172 ;  /* 0x001580ac01007387 */ /* 0x000fe80000100a00 */
[----:B------:R-:W-:Y:S01]  /*369a0*/  STL.64 [R1+0x1588], R174 ;  /* 0x001588ae01007387 */ /* 0x000fe20000100a00 */
[C---:B------:R-:W-:Y:S03]  /*369b0*/  HMMA.1688.F32.TF32 R160, R132.reuse, R68, R144 ;  /* 0x0000004484a0723c */ /* 0x040fe60000081090 */
[----:B------:R-:W-:Y:S04]  /*369c0*/  STL.64 [R1+0x1570], R168 ;  /* 0x001570a801007387 */ /* 0x000fe80000100a00 */
[----:B------:R-:W-:Y:S04]  /*369d0*/  STL.64 [R1+0x1578], R170 ;  /* 0x001578aa01007387 */ /* 0x000fe80000100a00 */
[----:B------:R-:W3:Y:S04]  /*369e0*/  LDL.LU.64 R144, [R1+0x850] ;  /* 0x0008500001907983 */ /* 0x000ee80000300a00 */
[----:B------:R-:W-:Y:S04]  /*369f0*/  STL.64 [R1+0x1540], R164 ;  /* 0x001540a401007387 */ /* 0x000fe80000100a00 */
[----:B------:R-:W-:Y:S04]  /*36a00*/  STL.64 [R1+0x1548], R166 ;  /* 0x001548a601007387 */ /* 0x000fe80000100a00 */
[----:B------:R-:W3:Y:S04]  /*36a10*/  LDL.LU.64 R146, [R1+0x858] ;  /* 0x0008580001927983 */ /* 0x000ee80000300a00 */
        /* <DEDUP_REMOVED lines=10> */
[----:B------:R-:W4:Y:S02]  /*36ac0*/  LDL.LU.64 R138, [R1+0x838] ;  /* 0x00083800018a7983 */ /* 0x000f240000300a00 */
[C---:B------:R-:W-:Y:S08]  /*36ad0*/  HMMA.1688.F32.TF32 R156, R132.reuse, R56, R156 ;  /* 0x00000038849c723c */ /* 0x040ff0000008109c */
[C---:B------:R-:W-:Y:S07]  /*36ae0*/  HMMA.1688.F32.TF32 R152, R132.reuse, R52, R152 ;  /* 0x000000348498723c */ /* 0x040fee0000081098 */
[----:B------:R1:W-:Y:S04]  /*36af0*/  STL.64 [R1+0x14f0], R160 ;  /* 0x0014f0a001007387 */ /* 0x0003e80000100a00 */
[----:B------:R1:W-:Y:S04]  /*36b00*/  STL.64 [R1+0x14f8], R162 ;  /* 0x0014f8a201007387 */ /* 0x0003e80000100a00 */
[----:B------:R-:W4:Y:S04]  /*36b10*/  LDL.LU.64 R168, [R1+0x820] ;  /* 0x0008200001a87983 */ /* 0x000f280000300a00 */
[----:B------:R-:W-:Y:S04]  /*36b20*/  STL.64 [R1+0x14c0], R156 ;  /* 0x0014c09c01007387 */ /* 0x000fe80000100a00 */
[----:B------:R-:W-:Y:S04]  /*36b30*/  STL.64 [R1+0x14c8], R158 ;  /* 0x0014c89e01007387 */ /* 0x000fe80000100a00 */
[----:B------:R-:W4:Y:S04]  /*36b40*/  LDL.LU.64 R170, [R1+0x828] ;  /* 0x0008280001aa7983 */ /* 0x000f280000300a00 */
[----:B------:R1:W-:Y:S04]  /*36b50*/  STL.64 [R1+0x14b0], R152 ;  /* 0x0014b09801007387 */ /* 0x0003e80000100a00 */
[----:B------:R1:W-:Y:S04]  /*36b60*/  STL.64 [R1+0x14b8], R154 ;  /* 0x0014b89a01007387 */ /* 0x0003e80000100a00 */
[----:B------:R-:W4:Y:S04]  /*36b70*/  LDL.LU.64 R164, [R1+0x810] ;  /* 0x0008100001a47983 */ /* 0x000f280000300a00 */
[----:B------:R-:W4:Y:S01]  /*36b80*/  LDL.LU.64 R166, [R1+0x818] ;  /* 0x0008180001a67983 */ /* 0x000f220000300a00 */
[C---:B--2---:R-:W-:Y:S11]  /*36b90*/  HMMA.1688.F32.TF32 R148, R132.reuse, R48, R148 ;  /* 0x000000308494723c */ /* 0x044ff60000081094 */
[----:B------:R-:W-:Y:S11]  /*36ba0*/  @!UPT UIADD3 URZ, URZ, URZ, URZ ;  /* 0x0000003f3f3ff290 */ /* 0x000ff6000fffe03f */
[----:B------:R-:W-:Y:S01]  /*36bb0*/  @!UPT UIADD3 URZ, URZ, URZ, URZ ;  /* 0x0000003f3f3ff290 */ /* 0x000fe2000fffe03f */
[----:B------:R-:W-:Y:S04]  /*36bc0*/  STL.64 [R1+0x1470], R148 ;  /* 0x0014709401007387 */ /* 0x000fe80000100a00 */
[----:B------:R3:W-:Y:S04]  /*36bd0*/  STL.64 [R1+0x1478], R150 ;  /* 0x0014789601007387 */ /* 0x0007e80000100a00 */
[----:B-1----:R-:W2:Y:S04]  /*36be0*/  LDL.LU.64 R160, [R1+0x800] ;  /* 0x0008000001a07983 */ /* 0x002ea80000300a00 */
[----:B------:R-:W2:Y:S04]  /*36bf0*/  LDL.LU.64 R162, [R1+0x808] ;  /* 0x0008080001a27983 */ /* 0x000ea80000300a00 */
[----:B------:R-:W2:Y:S04]  /*36c00*/  LDL.LU.64 R152, [R1+0x7f0] ;  /* 0x0007f00001987983 */ /* 0x000ea80000300a00 */
[----:B------:R-:W2:Y:S01]  /*36c10*/  LDL.LU.64 R154, [R1+0x7f8] ;  /* 0x0007f800019a7983 */ /* 0x000ea20000300a00 */
[C---:B---3--:R-:W-:Y:S03]  /*36c20*/  HMMA.1688.F32.TF32 R148, R132.reuse, R44, R144 ;  /* 0x0000002c8494723c */ /* 0x048fe60000081090 */
[----:B------:R-:W3:Y:S04]  /*36c30*/  LDL.LU.64 R144, [R1+0x7e0] ;  /* 0x0007e00001907983 */ /* 0x000ee80000300a00 */
[----:B------:R-:W3:Y:S11]  /*36c40*/  LDL.LU.64 R146, [R1+0x7e8] ;  /* 0x0007e80001927983 */ /* 0x000ef60000300a00 */
        /* <DEDUP_REMOVED lines=13> */
[----:B------:R1:W-:Y:S01]  /*36d20*/  STL.64 [R1+0x1400], R148 ;  /* 0x0014009401007387 */ /* 0x0003e20000100a00 */
[C---:B------:R-:W-:Y:S03]  /*36d30*/  HMMA.1688.F32.TF32 R172, R132.reuse, R32, R168 ;  /* 0x0000002084ac723c */ /* 0x040fe600000810a8 */
[----:B------:R1:W-:Y:S04]  /*36d40*/  STL.64 [R1+0x1408], R150 ;  /* 0x0014089601007387 */ /* 0x0003e80000100a00 */
[----:B------:R-:W4:Y:S04]  /*36d50*/  LDL.LU.64 R156, [R1+0x7b0] ;  /* 0x0007b000019c7983 */ /* 0x000f280000300a00 */
[----:B------:R-:W4:Y:S04]  /*36d60*/  LDL.LU.64 R158, [R1+0x7b8] ;  /* 0x0007b800019e7983 */ /* 0x000f280000300a00 */
[----:B-1----:R-:W4:Y:S01]  /*36d70*/  LDL.LU.64 R148, [R1+0x7a0] ;  /* 0x0007a00001947983 */ /* 0x002f220000300a00 */
[C---:B------:R-:W-:Y:S03]  /*36d80*/  HMMA.1688.F32.TF32 R168, R132.reuse, R28, R164 ;  /* 0x0000001c84a8723c */ /* 0x040fe600000810a4 */
[----:B------:R-:W4:Y:S04]  /*36d90*/  LDL.LU.64 R150, [R1+0x7a8] ;  /* 0x0007a80001967983 */ /* 0x000f280000300a00 */
[----:B------:R-:W-:Y:S04]  /*36da0*/  STL.64 [R1+0x1370], R172 ;  /* 0x001370ac01007387 */ /* 0x000fe80000100a00 */
[----:B------:R-:W-:Y:S11]  /*36db0*/  STL.64 [R1+0x1378], R174 ;  /* 0x001378ae01007387 */ /* 0x000ff60000100a00 */
[----:B------:R-:W-:Y:S01]  /*36dc0*/  @!UPT UIADD3 URZ, URZ, URZ, URZ ;  /* 0x0000003f3f3ff290 */ /* 0x000fe2000fffe03f */
[----:B------:R-:W-:Y:S04]  /*36dd0*/  STL.64 [R1+0x1360], R168 ;  /* 0x001360a801007387 */ /* 0x000fe80000100a00 */
[----:B------:R-:W-:Y:S01]  /*36de0*/  STL.64 [R1+0x1368], R170 ;  /* 0x001368aa01007387 */ /* 0x000fe20000100a00 */
[C---:B--2---:R-:W-:Y:S08]  /*36df0*/  HMMA.1688.F32.TF32 R164, R132.reuse, R24, R160 ;  /* 0x0000001884a4723c */ /* 0x044ff000000810a0 */
[C---:B------:R-:W-:Y:S01]  /*36e00*/  HMMA.1688.F32.TF32 R160, R132.reuse, R20, R152 ;  /* 0x0000001484a0723c */ /* 0x040fe20000081098 */
[----:B------:R-:W2:Y:S11]  /*36e10*/  LDL.LU.64 R152, [R1+0x790] ;  /* 0x0007900001987983 */ /* 0x000eb60000300a00 */
[----:B------:R-:W-:Y:S03]  /*36e20*/  @!UPT UIADD3 URZ, URZ, URZ, URZ ;  /* 0x0000003f3f3ff290 */ /* 0x000fe6000fffe03f */
[----:B------:R-:W-:Y:S04]  /*36e30*/  STL.64 [R1+0x1350], R164 ;  /* 0x001350a401007387 */ /* 0x000fe80000100a00 */
[----:B------:R-:W-:Y:S04]  /*36e40*/  STL.64 [R1+0x1358], R166 ;  /* 0x001358a601007387 */ /* 0x000fe80000100a00 */
[----:B------:R-:W2:Y:S04]  /*36e50*/  LDL.LU.64 R154, [R1+0x798] ;  /* 0x00079800019a7983 */ /* 0x000ea80000300a00 */
        /* <DEDUP_REMOVED lines=17> */
[----:B------:R-:W-:Y:S11]  /*36f70*/  HMMA.1688.F32.TF32 R156, R132, R240, R156 ;  /* 0x000000f0849c723c */ /* 0x000ff6000008109c */
        /* <DEDUP_REMOVED lines=9> */
[----:B------:R-:W-:Y:S04]  /*37010*/  STL.64 [R1+0x12c8], R134 ;  /* 0x0012c88601007387 */ /* 0x000fe80000100a00 */
[----:B------:R-:W4:Y:S04]  /*37020*/  LDL.LU.64 R168, [R1+0x740] ;  /* 0x0007400001a87983 */ /* 0x000f280000300a00 */
[----:B------:R-:W4:Y:S04]  /*37030*/  LDL.LU.64 R170, [R1+0x748] ;  /* 0x0007480001aa7983 */ /* 0x000f280000300a00 */
[----:B------:R-:W-:Y:S04]  /*37040*/  LDS R132, [R3+0x300] ;  /* 0x0003000003847984 */ /* 0x000fe80000000800 */
[----:B------:R-:W-:Y:S04]  /*37050*/  LDS R134, [R3+0x2300] ;  /* 0x0023000003867984 */ /* 0x000fe80000000800 */
[----:B------:R-:W-:Y:S04]  /*37060*/  LDS R133, [R4+0x300] ;  /* 0x0003000004857984 */ /* 0x000fe80000000800 */
[----:B------:R-:W1:Y:S01]  /*37070*/  LDS R135, [R4+0x2300] ;  /* 0x0023000004877984 */ /* 0x000e620000000800 */
[C---:B--2---:R-:W-:Y:S11]  /*37080*/  HMMA.1688.F32.TF32 R152, R244.reuse, R124, R152 ;  /* 0x0000007cf498723c */ /* 0x044ff60000081098 */
[----:B------:R-:W-:Y:S11]  /*37090*/  @!UPT UIADD3 URZ, URZ, URZ, URZ ;  /* 0x0000003f3f3ff290 */ /* 0x000ff6000fffe03f */
[----:B------:R-:W-:Y:S01]  /*370a0*/  @!UPT UIADD3 URZ, URZ, URZ, URZ ;  /* 0x0000003f3f3ff290 */ /* 0x000fe2000fffe03f */
[----:B------:R-:W-:Y:S04]  /*370b0*/  STL.64 [R1+0x12b0], R152 ;  /* 0x0012b09801007387 */ /* 0x000fe80000100a00 */
[----:B------:R-:W-:Y:S04]  /*370c0*/  STL.64 [R1+0x12b8], R154 ;  /* 0x0012b89a01007387 */ /* 0x000fe80000100a00 */
[----:B------:R-:W2:Y:S04]  /*370d0*/  LDL.LU.64 R164, [R1+0x730] ;  /* 0x0007300001a47983 */ /* 0x000ea80000300a00 */
[----:B------:R-:W2:Y:S01]  /*370e0*/  LDL.LU.64 R166, [R1+0x738] ;  /* 0x0007380001a67983 */ /* 0x000ea20000300a00 */
[C---:B---3--:R-:W-:Y:S11]  /*370f0*/  HMMA.1688.F32.TF32 R144, R244.reuse, R120, R144 ;  /* 0x00000078f490723c */ /* 0x048ff60000081090 */
[----:B------:R-:W-:Y:S11]  /*37100*/  @!UPT UIADD3 URZ, URZ, URZ, URZ ;  /* 0x0000003f3f3ff290 */ /* 0x000ff6000fffe03f */
[----:B------:R-:W-:Y:S01]  /*37110*/  @!UPT UIADD3 URZ, URZ, URZ, URZ ;  /* 0x0000003f3f3ff290 */ /* 0x000fe2000fffe03f */
[----:B------:R3:W-:Y:S04]  /*37120*/  STL.64 [R1+0x12a0], R144 ;  /* 0x0012a09001007387 */ /* 0x0007e80000100a00 */
[----:B------:R1:W-:Y:S04]  /*37130*/  STL.64 [R1+0x12a8], R146 ;  /* 0x0012a89201007387 */ /* 0x0003e80000100a00 */
[----:B---3--:R-:W3:Y:S04]  /*37140*/  LDL.LU.64 R144, [R1+0x720] ;  /* 0x0007200001907983 */ /* 0x008ee80000300a00 */
[----:B-1----:R-:W3:Y:S01]  /*37150*/  LDL.LU.64 R146, [R1+0x728] ;  /* 0x0007280001927983 */ /* 0x002ee20000300a00 */
[C---:B----4-:R-:W-:Y:S03]  /*37160*/  HMMA.1688.F32.TF32 R152, R244.reuse, R116, R140 ;  /* 0x00000074f498723c */ /* 0x050fe6000008108c */
[----:B------:R-:W4:Y:S04]  /*37170*/  LDL.LU.64 R140, [R1+0x710] ;  /* 0x00071000018c7983 */ /* 0x000f280000300a00 */
[----:B------:R-:W4:Y:S11]  /*37180*/  LDL.LU.64 R142, [R1+0x718] ;  /* 0x00071800018e7983 */ /* 0x000f360000300a00 */
[----:B------:R-:W-:Y:S05]  /*37190*/  @!UPT UIADD3 URZ, URZ, URZ, URZ ;  /* 0x0000003f3f3ff290 */ /* 0x000fea000fffe03f */
[----:B------:R-:W-:Y:S04]  /*371a0*/  STL.64 [R1+0x1290], R152 ;  /* 0x0012909801007387 */ /* 0x000fe80000100a00 */
[----:B------:R-:W-:Y:S04]  /*371b0*/  STL.64 [R1+0x1298], R154 ;  /* 0x0012989a01007387 */ /* 0x000fe80000100a00 */
        /* <DEDUP_REMOVED lines=10> */
[----:B------:R-:W4:Y:S04]  /*37260*/  LDL.LU.64 R158, [R1+0x6e8] ;  /* 0x0006e800019e7983 */ /* 0x000f280000300a00 */
[----:B------:R-:W4:Y:S04]  /*37270*/  LDL.LU.64 R152, [R1+0x1190] ;  /* 0x0011900001987983 */ /* 0x000f280000300a00 */
[----:B------:R-:W4:Y:S01]  /*37280*/  LDL.LU.64 R154, [R1+0x1198] ;  /* 0x00119800019a7983 */ /* 0x000f220000300a00 */
[C---:B------:R-:W-:Y:S03]  /*37290*/  HMMA.1688.F32.TF32 R172, R244.reuse, R108, R148 ;  /* 0x0000006cf4ac723c */ /* 0x040fe60000081094 */
[----:B------:R-:W4:Y:S04]  /*372a0*/  LDL.LU.64 R148, [R1+0x11a0] ;  /* 0x0011a00001947983 */ /* 0x000f280000300a00 */
[----:B------:R-:W4:Y:S11]  /*372b0*/  LDL.LU.64 R150, [R1+0x11a8] ;  /* 0x0011a80001967983 */ /* 0x000f360000300a00 */
[----:B------:R-:W-:Y:S05]  /*372c0*/  @!UPT UIADD3 URZ, URZ, URZ, URZ ;  /* 0x0000003f3f3ff290 */ /* 0x000fea000fffe03f */
[----:B------:R-:W-:Y:S04]  /*372d0*/  STL.64 [R1+0x1270], R172 ;  /* 0x001270ac01007387 */ /* 0x000fe80000100a00 */
[----:B------:R1:W-:Y:S02]  /*372e0*/  STL.64 [R1+0x1278], R174 ;  /* 0x001278ae01007387 */ /* 0x0003e40000100a00 */
[C---:B-1----:R-:W-:Y:S11]  /*372f0*/  HMMA.1688.F32.TF32 R172, R244.reuse, R104, R168 ;  /* 0x00000068f4ac723c */ /* 0x042ff600000810a8 */
[----:B------:R-:W-:Y:S11]  /*37300*/  @!UPT UIADD3 URZ, URZ, URZ, URZ ;  /* 0x0000003f3f3ff290 */ /* 0x000ff6000fffe03f */
[----:B------:R-:W-:Y:S01]  /*37310*/  @!UPT UIADD3 URZ, URZ, URZ, URZ ;  /* 0x0000003f3f3ff290 */ /* 0x000fe2000fffe03f */
[----:B------:R-:W-:Y:S04]  /*37320*/  STL.64 [R1+0x1260], R172 ;  /* 0x001260ac01007387 */ /* 0x000fe80000100a00 */
[----:B------:R-:W-:Y:S01]  /*37330*/  STL.64 [R1+0x1268], R174 ;  /* 0x001268ae01007387 */ /* 0x000fe20000100a00 */
[C---:B--2---:R-:W-:Y:S08]  /*37340*/  HMMA.1688.F32.TF32 R168, R244.reuse, R100, R164 ;  /* 0x00000064f4a8723c */ /* 0x044ff000000810a4 */
[C---:B---3--:R-:W-:Y:S01]  /*37350*/  HMMA.1688.F32.TF32 R164, R244.reuse, R96, R144 ;  /* 0x00000060f4a4723c */ /* 0x048fe20000081090 */
        /* <DEDUP_REMOVED lines=13> */
[C---:B-1----:R-:W-:Y:S08]  /*37430*/  HMMA.1688.F32.TF32 R164, R244.reuse, R88, R160 ;  /* 0x00000058f4a4723c */ /* 0x042ff000000810a0 */
[C---:B------:R-:W-:Y:S01]  /*37440*/  HMMA.1688.F32.TF32 R160, R244.reuse, R84, R136 ;  /* 0x00000054f4a0723c */ /* 0x040fe20000081088 */
[----:B------:R-:W4:Y:S11]  /*37450*/  LDL.LU.64 R136, [R1+0x1220] ;  /* 0x0012200001887983 */ /* 0x000f360000300a00 */
[----:B------:R-:W-:Y:S03]  /*37460*/  @!UPT UIADD3 URZ, URZ, URZ, URZ ;  /* 0x0000003f3f3ff290 */ /* 0x000fe6000fffe03f */
[----:B------:R1:W-:Y:S04]  /*37470*/  STL.64 [R1+0x11f0], R164 ;  /* 0x0011f0a401007387 */ /* 0x0003e80000100a00 */
[----:B------:R1:W-:Y:S04]  /*37480*/  STL.64 [R1+0x11f8], R166 ;  /* 0x0011f8a601007387 */ /* 0x0003e80000100a00 */
[----:B------:R-:W4:Y:S01]  /*37490*/  LDL.LU.64 R138, [R1+0x1228] ;  /* 0x00122800018a7983 */ /* 0x000f220000300a00 */
[C---:B------:R-:W-:Y:S08]  /*374a0*/  HMMA.1688.F32.TF32 R156, R244.reuse, R80, R156 ;  /* 0x00000050f49c723c */ /* 0x040ff0000008109c */
[C---:B------:R-:W-:Y:S08]  /*374b0*/  HMMA.1688.F32.TF32 R152, R244.reuse, R76, R152 ;  /* 0x0000004cf498723c */ /* 0x040ff00000081098 */
[C---:B------:R-:W-:Y:S01]  /*374c0*/  HMMA.1688.F32.TF32 R148, R244.reuse, R72, R148 ;  /* 0x00000048f494723c */ /* 0x040fe20000081094 */
[----:B------:R-:W-:Y:S04]  /*374d0*/  STL.64 [R1+0x11d0], R160 ;  /* 0x0011d0a001007387 */ /* 0x000fe80000100a00 */
[----:B------:R-:W-:Y:S04]  /*374e0*/  STL.64 [R1+0x11d8], R162 ;  /* 0x0011d8a201007387 */ /* 0x000fe80000100a00 */
[----:B------:R-:W4:Y:S04]  /*374f0*/  LDL.LU.64 R168, [R1+0x12e0] ;  /* 0x0012e00001a87983 */ /* 0x000f280000300a00 */
[----:B------:R-:W-:Y:S04]  /*37500*/  STL.64 [R1+0x11c0], R156 ;  /* 0x0011c09c01007387 */ /* 0x000fe80000100a00 */
[----:B------:R-:W-:Y:S04]  /*37510*/  STL.64 [R1+0x11c8], R158 ;  /* 0x0011c89e01007387 */ /* 0x000fe80000100a00 */
[----:B------:R-:W4:Y:S04]  /*37520*/  LDL.LU.64 R170, [R1+0x12e8] ;  /* 0x0012e80001aa7983 */ /* 0x000f280000300a00 */
[----:B------:R-:W-:Y:S04]  /*37530*/  STL.64 [R1+0x11b0], R152 ;  /* 0x0011b09801007387 */ /* 0x000fe80000100a00 */
[----:B------:R-:W-:Y:S04]  /*37540*/  STL.64 [R1+0x11b8], R154 ;  /* 0x0011b89a01007387 */ /* 0x000fe80000100a00 */
[----:B-1----:R-:W4:Y:S04]  /*37550*/  LDL.LU.64 R164, [R1+0x12f0] ;  /* 0x0012f00001a47983 */ /* 0x002f280000300a00 */
[----:B------:R-:W4:Y:S04]  /*37560*/  LDL.LU.64 R166, [R1+0x12f8] ;  /* 0x0012f80001a67983 */ /* 0x000f280000300a00 */
[----:B------:R1:W-:Y:S04]  /*37570*/  STL.64 [R1+0x11a0], R148 ;  /* 0x0011a09401007387 */ /* 0x0003e80000100a00 */
[----:B------:R1:W-:Y:S04]  /*37580*/  STL.64 [R1+0x11a8], R150 ;  /* 0x0011a89601007387 */ /* 0x0003e80000100a00 */
[----:B-1----:R-:W4:Y:S04]  /*37590*/  LDL.LU.64 R148, [R1+0x1300] ;  /* 0x0013000001947983 */ /* 0x002f280000300a00 */
[----:B------:R-:W4:Y:S01]  /*375a0*/  LDL.LU.64 R150, [R1+0x1308] ;  /* 0x0013080001967983 */ /* 0x000f220000300a00 */
[C---:B--2---:R-:W-:Y:S03]  /*375b0*/  HMMA.1688.F32.TF32 R152, R244.reuse, R68, R144 ;  /* 0x00000044f498723c */ /* 0x044fe60000081090 */
[----:B------:R-:W2:Y:S04]  /*375c0*/  LDL.LU.64 R144, [R1+0x1380] ;  /* 0x0013800001907983 */ /* 0x000ea80000300a00 */
[----:B------:R-:W2:Y:S11]  /*375d0*/  LDL.LU.64 R146, [R1+0x1388] ;  /* 0x0013880001927983 */ /* 0x000eb60000300a00 */
[----:B------:R-:W-:Y:S05]  /*375e0*/  @!UPT UIADD3 URZ, URZ, URZ, URZ ;  /* 0x0000003f3f3ff290 */ /* 0x000fea000fffe03f */
[----:B------:R-:W-:Y:S04]  /*375f0*/  STL.64 [R1+0x1190], R152 ;  /* 0x0011909801007387 */ /* 0x000fe80000100a00 */
[----:B------:R-:W-:Y:S01]  /*37600*/  STL.64 [R1+0x1198], R154 ;  /* 0x0011989a01007387 */ /* 0x000fe20000100a00 */
[C---:B---3--:R-:W-:Y:S03]  /*37610*/  HMMA.1688.F32.TF32 R140, R244.reuse, R64, R140 ;  /* 0x00000040f48c723c */ /* 0x048fe6000008108c */
[----:B------:R-:W3:Y:S04]  /*37620*/  LDL.LU.64 R160, [R1+0x1390] ;  /* 0x0013900001a07983 */ /* 0x000ee80000300a00 */
[----:B------:R-:W3:Y:S11]  /*37630*/  LDL.LU.64 R162, [R1+0x1398] ;  /* 0x0013980001a27983 */ /* 0x000ef60000300a00 */
[----:B------:R-:W-:Y:S05]  /*37640*/  @!UPT UIADD3 URZ, URZ, URZ, URZ ;  /* 0x0000003f3f3ff290 */ /* 0x000fea000fffe03f */
[----:B------:R1:W-:Y:S04]  /*37650*/  STL.64 [R1+0x1180], R140 ;  /* 0x0011808c01007387 */ /* 0x0003e80000100a00 */
[----:B------:R1:W-:Y:S04]  /*37660*/  STL.64 [R1+0x1188], R142 ;  /* 0x0011888e01007387 */ /* 0x0003e80000100a00 */
[----:B-1----:R-:W3:Y:S04]  /*37670*/  LDL.LU.64 R140, [R1+0x13a0] ;  /* 0x0013a000018c7983 */ /* 0x002ee80000300a00 */
[----:B------:R-:W3:Y:S01]  /*37680*/  LDL.LU.64 R142, [R1+0x13a8] ;  /* 0x0013a800018e7983 */ /* 0x000ee20000300a00 */
[C---:B----4-:R-:W-:Y:S03]  /*37690*/  HMMA.1688.F32.TF32 R152, R244.reuse, R60, R136 ;  /* 0x0000003cf498723c */ /* 0x050fe60000081088 */
[----:B------:R-:W4:Y:S04]  /*376a0*/  LDL.LU.64 R136, [R1+0x13b0] ;  /* 0x0013b00001887983 */ /* 0x000f280000300a00 */
[----:B------:R-:W4:Y:S01]  /*376b0*/  LDL.LU.64 R138, [R1+0x13b8] ;  /* 0x0013b800018a7983 */ /* 0x000f220000300a00 */
[C---:B------:R-:W-:Y:S11]  /*376c0*/  HMMA.1688.F32.TF32 R172, R244.reuse, R56, R168 ;  /* 0x00000038f4ac723c */ /* 0x040ff600000810a8 */
[----:B------:R-:W-:Y:S04]  /*376d0*/  @!UPT UIADD3 URZ, URZ, URZ, URZ ;  /* 0x0000003f3f3ff290 */ /* 0x000fe8000fffe03f */
[----:B------:R1:W-:Y:S01]  /*376e0*/  STL.64 [R1+0x1170], R152 ;  /* 0x0011709801007387 */ /* 0x0003e20000100a00 */
[C---:B------:R-:W-:Y:S03]  /*376f0*/  HMMA.1688.F32.TF32 R168, R244.reuse, R52, R164 ;  /* 0x00000034f4a8723c */ /* 0x040fe600000810a4 */
[----:B------:R1:W-:Y:S04]  /*37700*/  STL.64 [R1+0x1178], R154 ;  /* 0x0011789a01007387 */ /* 0x0003e80000100a00 */
[----:B------:R-:W4:Y:S04]  /*37710*/  LDL.LU.64 R156, [R1+0x13c0] ;  /* 0x0013c000019c7983 */ /* 0x000f280000300a00 */
[----:B------:R-:W4:Y:S04]  /*37720*/  LDL.LU.64 R158, [R1+0x13c8] ;  /* 0x0013c800019e7983 */ /* 0x000f280000300a00 */
[----:B-1----:R-:W4:Y:S04]  /*37730*/  LDL.LU.64 R152, [R1+0x13d0] ;  /* 0x0013d00001987983 */ /* 0x002f280000300a00 */
[----:B------:R-:W4:Y:S01]  /*37740*/  LDL.LU.64 R154, [R1+0x13d8] ;  /* 0x0013d800019a7983 */ /* 0x000f220000300a00 */
[C---:B------:R-:W-:Y:S03]  /*37750*/  HMMA.1688.F32.TF32 R164, R244.reuse, R48, R148 ;  /* 0x00000030f4a4723c */ /* 0x040fe60000081094 */
        /* <DEDUP_REMOVED lines=14> */
[C---:B---3--:R-:W-:Y:S08]  /*37840*/  HMMA.1688.F32.TF32 R164, R244.reuse, R40, R160 ;  /* 0x00000028f4a4723c */ /* 0x048ff000000810a0 */
        /* <DEDUP_REMOVED lines=8> */
[C---:B----4-:R-:W-:Y:S02]  /*378d0*/  HMMA.1688.F32.TF32 R160, R244.reuse, R32, R136 ;  /* 0x00000020f4a0723c */ /* 0x050fe40000081088 */
[----:B------:R-:W4:Y:S04]  /*378e0*/  LDL.LU.64 R136, [R1+0x1430] ;  /* 0x0014300001887983 */ /* 0x000f280000300a00 */
[----:B------:R-:W4:Y:S11]  /*378f0*/  LDL.LU.64 R138, [R1+0x1438] ;  /* 0x00143800018a7983 */ /* 0x000f360000300a00 */
[----:B------:R-:W-:Y:S06]  /*37900*/  @!UPT UIADD3 URZ, URZ, URZ, URZ ;  /* 0x0000003f3f3ff290 */ /* 0x000fec000fffe03f */
[----:B------:R1:W-:Y:S04]  /*37910*/  STL.64 [R1+0x1100], R160 ;  /* 0x001100a001007387 */ /* 0x0003e80000100a00 */
[----:B------:R1:W-:Y:S04]  /*37920*/  STL.64 [R1+0x1108], R162 ;  /* 0x001108a201007387 */ /* 0x0003e80000100a00 */
[----:B------:R-:W4:Y:S01]  /*37930*/  LDL.LU.64 R168, [R1+0x1420] ;  /* 0x0014200001a87983 */ /* 0x000f220000300a00 */
[C---:B------:R-:W-:Y:S08]  /*37940*/  HMMA.1688.F32.TF32 R156, R244.reuse, R28, R156 ;  /* 0x0000001cf49c723c */ /* 0x040ff0000008109c */
[C---:B------:R-:W-:Y:S08]  /*37950*/  HMMA.1688.F32.TF32 R152, R244.reuse, R24, R152 ;  /* 0x00000018f498723c */ /* 0x040ff00000081098 */
[C---:B------:R-:W-:Y:S07]  /*37960*/  HMMA.1688.F32.TF32 R148, R244.reuse, R20, R148 ;  /* 0x00000014f494723c */ /* 0x040fee0000081094 */
[----:B------:R1:W-:Y:S04]  /*37970*/  STL.64 [R1+0x10f0], R156 ;  /* 0x0010f09c01007387 */ /* 0x0003e80000100a00 */
[----:B------:R1:W-:Y:S04]  /*37980*/  STL.64 [R1+0x10f8], R158 ;  /* 0x0010f89e01007387 */ /* 0x0003e80000100a00 */
[----:B------:R-:W4:Y:S04]  /*37990*/  LDL.LU.64 R170, [R1+0x1428] ;  /* 0x0014280001aa7983 */ /* 0x000f280000300a00 */
[----:B------:R1:W-:Y:S04]  /*379a0*/  STL.64 [R1+0x10e0], R152 ;  /* 0x0010e09801007387 */ /* 0x0003e80000100a00 */
[----:B------:R1:W-:Y:S04]  /*379b0*/  STL.64 [R1+0x10e8], R154 ;  /* 0x0010e89a01007387 */ /* 0x0003e80000100a00 */
[----:B------:R-:W4:Y:S04]  /*379c0*/  LDL.LU.64 R164, [R1+0x1440] ;  /* 0x0014400001a47983 */ /* 0x000f280000300a00 */
[----:B------:R-:W4:Y:S04]  /*379d0*/  LDL.LU.64 R166, [R1+0x1448] ;  /* 0x0014480001a67983 */ /* 0x000f280000300a00 */
[----:B-1----:R-:W4:Y:S04]  /*379e0*/  LDL.LU.64 R160, [R1+0x1480] ;  /* 0x0014800001a07983 */ /* 0x002f280000300a00 */
[----:B------:R-:W4:Y:S04]  /*379f0*/  LDL.LU.64 R162, [R1+0x1488] ;  /* 0x0014880001a27983 */ /* 0x000f280000300a00 */
[----:B------:R-:W-:Y:S04]  /*37a00*/  STL.64 [R1+0x10d0], R148 ;  /* 0x0010d09401007387 */ /* 0x000fe80000100a00 */
[----:B------:R-:W-:Y:S04]  /*37a10*/  STL.64 [R1+0x10d8], R150 ;  /* 0x0010d89601007387 */ /* 0x000fe80000100a00 */
[----:B------:R-:W4:Y:S04]  /*37a20*/  LDL.LU.64 R156, [R1+0x1490] ;  /* 0x00149000019c7983 */ /* 0x000f280000300a00 */
[----:B------:R-:W4:Y:S01]  /*37a30*/  LDL.LU.64 R158, [R1+0x1498] ;  /* 0x00149800019e7983 */ /* 0x000f220000300a00 */
[C---:B--2---:R-:W-:Y:S11]  /*37a40*/  HMMA.1688.F32.TF32 R144, R244.reuse, R16, R144 ;  /* 0x00000010f490723c */ /* 0x044ff60000081090 */
[----:B------:R-:W-:Y:S11]  /*37a50*/  @!UPT UIADD3 URZ, URZ, URZ, URZ ;  /* 0x0000003f3f3ff290 */ /* 0x000ff6000fffe03f */
[----:B------:R-:W-:Y:S01]  /*37a60*/  @!UPT UIADD3 URZ, URZ, URZ, URZ ;  /* 0x0000003f3f3ff290 */ /* 0x000fe2000fffe03f */
[----:B------:R-:W-:Y:S04]  /*37a70*/  STL.64 [R1+0x10c0], R144 ;  /* 0x0010c09001007387 */ /* 0x000fe80000100a00 */
[----:B------:R3:W-:Y:S04]  /*37a80*/  STL.64 [R1+0x10c8], R146 ;  /* 0x0010c89201007387 */ /* 0x0007e80000100a00 */
        /* <DEDUP_REMOVED lines=18> */
[----:B------:R-:W-:Y:S08]  /*37bb0*/  HMMA.1688.F32.TF32 R244, R244, R240, R168 ;  /* 0x000000f0f4f4723c */ /* 0x000ff000000810a8 */
[C---:B------:R-:W-:Y:S08]  /*37bc0*/  HMMA.1688.F32.TF32 R236, R132.reuse, R128, R164 ;  /* 0x0000008084ec723c */ /* 0x040ff000000810a4 */
[C---:B------:R-:W-:Y:S07]  /*37bd0*/  HMMA.1688.F32.TF32 R160, R132.reuse, R124, R160 ;  /* 0x0000007c84a0723c */ /* 0x040fee00000810a0 */
[----:B------:R-:W-:Y:S01]  /*37be0*/  STL.64 [R1+0x5620], R246 ;  /* 0x005620f601007387 */ /* 0x000fe20000100a00 */
[C---:B------:R-:W-:Y:S03]  /*37bf0*/  HMMA.1688.F32.TF32 R156, R132.reuse, R120, R156 ;  /* 0x00000078849c723c */ /* 0x040fe6000008109c */
[----:B------:R-:W-:Y:S04]  /*37c00*/  STL.64 [R1+0x5618], R244 ;  /* 0x005618f401007387 */ /* 0x000fe80000100a00 */
[----:B------:R-:W-:Y:S04]  /*37c10*/  STL [R1+0x560c], R236 ;  /* 0x00560cec01007387 */ /* 0x000fe80000100800 */
[----:B------:R-:W-:Y:S04]  /*37c20*/  STL [R1+0x5608], R237 ;  /* 0x005608ed01007387 */ /* 0x000fe80000100800 */
[----:B------:R-:W-:Y:S04]  /*37c30*/  STL [R1+0x5604], R238 ;  /* 0x005604ee01007387 */ /* 0x000fe80000100800 */
[----:B------:R-:W-:Y:S04]  /*37c40*/  STL [R1+0x5600], R239 ;  /* 0x005600ef01007387 */ /* 0x000fe80000100800 */
[----:B------:R-:W-:Y:S04]  /*37c50*/  STL.64 [R1+0x1090], R160 ;  /* 0x001090a001007387 */ /* 0x000fe80000100a00 */
[----:B------:R-:W-:Y:S04]  /*37c60*/  STL.64 [R1+0x1098], R162 ;  /* 0x001098a201007387 */ /* 0x000fe80000100a00 */
[----:B------:R-:W4:Y:S04]  /*37c70*/  LDL.LU.64 R168, [R1+0x1550] ;  /* 0x0015500001a87983 */ /* 0x000f280000300a00 */
[----:B------:R-:W-:Y:S04]  /*37c80*/  STL.64 [R1+0x1080], R156 ;  /* 0x0010809c01007387 */ /* 0x000fe80000100a00 */
[----:B------:R-:W-:Y:S04]  /*37c90*/  STL.64 [R1+0x1088], R158 ;  /* 0x0010889e01007387 */ /* 0x000fe80000100a00 */
        /* <DEDUP_REMOVED lines=13> */
[----:B-1----:R-:W2:Y:S04]  /*37d70*/  LDL.LU.64 R140, [R1+0x1590] ;  /* 0x00159000018c7983 */ /* 0x002ea80000300a00 */
[----:B---3--:R-:W3:Y:S01]  /*37d80*/  LDL.LU.64 R142, [R1+0x1598] ;  /* 0x00159800018e7983 */ /* 0x008ee20000300a00 */
[C---:B------:R-:W-:Y:S11]  /*37d90*/  HMMA.1688.F32.TF32 R136, R132.reuse, R108, R136 ;  /* 0x0000006c8488723c */ /* 0x040ff60000081088 */
[----:B------:R-:W-:Y:S11]  /*37da0*/  @!UPT UIADD3 URZ, URZ, URZ, URZ ;  /* 0x0000003f3f3ff290 */ /* 0x000ff6000fffe03f */
[----:B------:R-:W-:Y:S01]  /*37db0*/  @!UPT UIADD3 URZ, URZ, URZ, URZ ;  /* 0x0000003f3f3ff290 */ /* 0x000fe2000fffe03f */
[----:B------:R1:W-:Y:S04]  /*37dc0*/  STL.64 [R1+0x1050], R136 ;  /* 0x0010508801007387 */ /* 0x0003e80000100a00 */
[----:B------:R1:W-:Y:S04]  /*37dd0*/  STL.64 [R1+0x1058], R138 ;  /* 0x0010588a01007387 */ /* 0x0003e80000100a00 */
[----:B-1----:R-:W3:Y:S04]  /*37de0*/  LDL.LU.64 R136, [R1+0x15a0] ;  /* 0x0015a00001887983 */ /* 0x002ee80000300a00 */
[----:B------:R-:W3:Y:S01]  /*37df0*/  LDL.LU.64 R138, [R1+0x15a8] ;  /* 0x0015a800018a7983 */ /* 0x000ee20000300a00 */
[C---:B------:R-:W-:Y:S08]  /*37e00*/  HMMA.1688.F32.TF32 R148, R132.reuse, R104, R148 ;  /* 0x000000688494723c */ /* 0x040ff00000081094 */
[C---:B------:R-:W-:Y:S11]  /*37e10*/  HMMA.1688.F32.TF32 R144, R132.reuse, R100, R144 ;  /* 0x000000648490723c */ /* 0x040ff60000081090 */
[----:B------:R-:W-:Y:S05]  /*37e20*/  @!UPT UIADD3 URZ, URZ, URZ, URZ ;  /* 0x0000003f3f3ff290 */ /* 0x000fea000fffe03f */
[----:B------:R-:W-:Y:S01]  /*37e30*/  IMAD.MOV.U32 R236, RZ, RZ, R151 ;  /* 0x000000ffffec7224 */ /* 0x000fe200078e0097 */
[----:B------:R1:W-:Y:S04]  /*37e40*/  STL.64 [R1+0x1040], R148 ;  /* 0x0010409401007387 */ /* 0x0003e80000100a00 */
[----:B------:R1:W-:Y:S04]  /*37e50*/  STL [R1+0x1048], R150 ;  /* 0x0010489601007387 */ /* 0x0003e80000100800 */
[----:B------:R-:W-:Y:S04]  /*37e60*/  STL [R1+0x5610], R236 ;  /* 0x005610ec01007387 */ /* 0x000fe80000100800 */
[----:B------:R-:W3:Y:S04]  /*37e70*/  LDL.LU.64 R156, [R1+0x15e0] ;  /* 0x0015e000019c7983 */ /* 0x000ee80000300a00 */
[----:B------:R-:W3:Y:S04]  /*37e80*/  LDL.LU.64 R158, [R1+0x15e8] ;  /* 0x0015e800019e7983 */ /* 0x000ee80000300a00 */
[----:B------:R1:W-:Y:S04]  /*37e90*/  STL.64 [R1+0x1030], R144 ;  /* 0x0010309001007387 */ /* 0x0003e80000100a00 */
[----:B------:R1:W-:Y:S04]  /*37ea0*/  STL.64 [R1+0x1038], R146 ;  /* 0x0010389201007387 */ /* 0x0003e80000100a00 */
[----:B------:R-:W3:Y:S04]  /*37eb0*/  LDL.LU.64 R152, [R1+0x15f0] ;  /* 0x0015f00001987983 */ /* 0x000ee80000300a00 */
[----:B------:R-:W3:Y:S04]  /*37ec0*/  LDL.LU.64 R154, [R1+0x15f8] ;  /* 0x0015f800019a7983 */ /* 0x000ee80000300a00 */
[----:B------:R-:W3:Y:S04]  /*37ed0*/  LDL.LU.64 R160, [R1+0x1620] ;  /* 0x0016200001a07983 */ /* 0x000ee80000300a00 */
[----:B------:R-:W3:Y:S04]  /*37ee0*/  LDL.LU.64 R162, [R1+0x1628] ;  /* 0x0016280001a27983 */ /* 0x000ee80000300a00 */
[----:B-1----:R-:W3:Y:S04]  /*37ef0*/  LDL.LU.64 R148, [R1+0x1630] ;  /* 0x0016300001947983 */ /* 0x002ee80000300a00 */
[----:B------:R-:W3:Y:S04]  /*37f00*/  LDL.LU.64 R150, [R1+0x1638] ;  /* 0x0016380001967983 */ /* 0x000ee80000300a00 */
[----:B------:R-:W3:Y:S04]  /*37f10*/  LDL.LU.64 R144, [R1+0x1650] ;  /* 0x0016500001907983 */ /* 0x000ee80000300a00 */
[----:B------:R-:W3:Y:S01]  /*37f20*/  LDL.LU.64 R146, [R1+0x1658] ;  /* 0x0016580001927983 */ /* 0x000ee20000300a00 */
[C---:B----4-:R-:W-:Y:S11]  /*37f30*/  HMMA.1688.F32.TF32 R168, R132.reuse, R96, R168 ;  /* 0x0000006084a8723c */ /* 0x050ff600000810a8 */
[----:B------:R-:W-:Y:S11]  /*37f40*/  @!UPT UIADD3 URZ, URZ, URZ, URZ ;  /* 0x0000003f3f3ff290 */ /* 0x000ff6000fffe03f */
[----:B------:R-:W-:Y:S02]  /*37f50*/  @!UPT UIADD3 URZ, URZ, URZ, URZ ;  /* 0x0000003f3f3ff290 */ /* 0x000fe4000fffe03f */
[----:B------:R-:W-:Y:S02]  /*37f60*/  IMAD.MOV.U32 R238, RZ, RZ, R169 ;  /* 0x000000ffffee7224 */ /* 0x000fe400078e00a9 */
[----:B------:R-:W-:Y:S01]  /*37f70*/  IMAD.MOV.U32 R239, RZ, RZ, R170 ;  /* 0x000000ffffef7224 */ /* 0x000fe200078e00aa */
[----:B------:R-:W-:Y:S01]  /*37f80*/  STL [R1+0x102c], R171 ;  /* 0x00102cab01007387 */ /* 0x000fe20000100800 */
[----:B------:R-:W-:Y:S01]  /*37f90*/  IMAD.MOV.U32 R237, RZ, RZ, R168 ;  /* 0x000000ffffed7224 */ /* 0x000fe200078e00a8 */
[C---:B--2---:R-:W-:Y:S11]  /*37fa0*/  HMMA.1688.F32.TF32 R164, R132.reuse, R92, R164 ;  /* 0x0000005c84a4723c */ /* 0x044ff600000810a4 */
[----:B------:R-:W-:Y:S11]  /*37fb0*/  @!UPT UIADD3 URZ, URZ, URZ, URZ ;  /* 0x0000003f3f3ff290 */ /* 0x000ff6000fffe03f */
[----:B------:R-:W-:Y:S02]  /*37fc0*/  @!UPT UIADD3 URZ, URZ, URZ, URZ ;  /* 0x0000003f3f3ff290 */ /* 0x000fe4000fffe03f */
[----:B------:R-:W-:Y:S01]  /*37fd0*/  IMAD.MOV.U32 R236, RZ, RZ, R167 ;  /* 0x000000ffffec7224 */ /* 0x000fe200078e00a7 */
[----:B------:R-:W-:Y:S04]  /*37fe0*/  STL.64 [R1+0x1010], R164 ;  /* 0x001010a401007387 */ /* 0x000fe80000100a00 */
[----:B------:R3:W-:Y:S04]  /*37ff0*/  STL [R1+0x1018], R166 ;  /* 0x001018a601007387 */ /* 0x0007e80000100800 */
[----:B------:R-:W-:Y:S04]  /*38000*/  STL.64 [R1+0x5630], R238 ;  /* 0x005630ee01007387 */ /* 0x000fe80000100a00 */
[----:B------:R-:W-:Y:S01]  /*38010*/  STL.64 [R1+0x5628], R236 ;  /* 0x005628ec01007387 */ /* 0x000fe20000100a00 */
[C---:B---3--:R-:W-:Y:S03]  /*38020*/  HMMA.1688.F32.TF32 R164, R132.reuse, R88, R140 ;  /* 0x0000005884a4723c */ /* 0x048fe6000008108c */
[----:B------:R-:W2:Y:S04]  /*38030*/  LDL.LU.64 R140, [R1+0x1670] ;  /* 0x00167000018c7983 */ /* 0x000ea80000300a00 */
[----:B------:R-:W2:Y:S11]  /*38040*/  LDL.LU.64 R142, [R1+0x1678] ;  /* 0x00167800018e7983 */ /* 0x000eb60000300a00 */
[----:B------:R-:W-:Y:S05]  /*38050*/  @!UPT UIADD3 URZ, URZ, URZ, URZ ;  /* 0x0000003f3f3ff290 */ /* 0x000fea000fffe03f */
        /* <DEDUP_REMOVED lines=21> */
[C---:B------:R-:W-:Y:S01]  /*381b0*/  HMMA.1688.F32.TF32 R160, R132.reuse, R68, R148 ;  /* 0x0000004484a0723c */ /* 0x040fe20000081094 */
[----:B------:R-:W4:Y:S11]  /*381c0*/  LDL.LU.64 R148, [R1+0x1700] ;  /* 0x0017000001947983 */ /* 0x000f360000300a00 */
[----:B------:R-:W-:Y:S03]  /*381d0*/  @!UPT UIADD3 URZ, URZ, URZ, URZ ;  /* 0x0000003f3f3ff290 */ /* 0x000fe6000fffe03f */
[----:B------:R-:W-:Y:S04]  /*381e0*/  STL.64 [R1+0xfc0], R164 ;  /* 0x000fc0a401007387 */ /* 0x000fe80000100a00 */
[----:B------:R-:W-:Y:S04]  /*381f0*/  STL.64 [R1+0xfc8], R166 ;  /* 0x000fc8a601007387 */ /* 0x000fe80000100a00 */
[----:B------:R-:W4:Y:S04]  /*38200*/  LDL.LU.64 R150, [R1+0x1708] ;  /* 0x0017080001967983 */ /* 0x000f280000300a00 */
        /* <DEDUP_REMOVED lines=26> */
[----:B-1----:R-:W4:Y:S01]  /*383b0*/  LDL.LU.64 R160, [R1+0x1780] ;  /* 0x0017800001a07983 */ /* 0x002f220000300a00 */
[C---:B------:R-:W-:Y:S03]  /*383c0*/  HMMA.1688.F32.TF32 R152, R132.reuse, R48, R152 ;  /* 0x000000308498723c */ /* 0x040fe60000081098 */
[----:B------:R-:W4:Y:S11]  /*383d0*/  LDL.LU.64 R162, [R1+0x1788] ;  /* 0x0017880001a27983 */ /* 0x000f360000300a00 */
[----:B------:R-:W-:Y:S09]  /*383e0*/  @!UPT UIADD3 URZ, URZ, URZ, URZ ;  /* 0x0000003f3f3ff290 */ /* 0x000ff2000fffe03f */
[----:B------:R1:W-:Y:S04]  /*383f0*/  STL.64 [R1+0xf60], R152 ;  /* 0x000f609801007387 */ /* 0x0003e80000100a00 */
[----:B------:R1:W-:Y:S04]  /*38400*/  STL.64 [R1+0xf68], R154 ;  /* 0x000f689a01007387 */ /* 0x0003e80000100a00 */
        /* <DEDUP_REMOVED lines=58> */
[----:B------:R-:W-:Y:S01]  /*387b0*/  STL.64 [R1+0x18], R162 ;  /* 0x000018a201007387 */ /* 0x000fe20000100a00 */
[----:B---3--:R-:W-:Y:S03]  /*387c0*/  HMMA.1688.F32.TF32 R132, R132, R240, R136 ;  /* 0x000000f08484723c */ /* 0x008fe60000081088 */
[----:B------:R-:W3:Y:S04]  /*387d0*/  LDL.LU.64 R136, [R1+0x1920] ;  /* 0x0019200001887983 */ /* 0x000ee80000300a00 */
[----:B------:R-:W3:Y:S01]  /*387e0*/  LDL.LU.64 R138, [R1+0x1928] ;  /* 0x00192800018a7983 */ /* 0x000ee20000300a00 */
[C---:B----4-:R-:W-:Y:S11]  /*387f0*/  HMMA.1688.F32.TF32 R248, R220.reuse, R128, R156 ;  /* 0x00000080dcf8723c */ /* 0x050ff6000008109c */
[----:B------:R-:W-:Y:S04]  /*38800*/  @!UPT UIADD3 URZ, URZ, URZ, URZ ;  /* 0x0000003f3f3ff290 */ /* 0x000fe8000fffe03f */
[----:B------:R-:W-:Y:S04]  /*38810*/  STL.64 [R1], R132 ;  /* 0x0000008401007387 */ /* 0x000fe80000100a00 */
[----:B------:R-:W-:Y:S04]  /*38820*/  STL.64 [R1+0x8], R134 ;  /* 0x0000088601007387 */ /* 0x000fe80000100a00 */
[----:B------:R-:W-:Y:S04]  /*38830*/  LDS R132, [R3+0x400] ;  /* 0x0004000003847984 */ /* 0x000fe80000000800 */
[----:B------:R-:W-:Y:S04]  /*38840*/  LDS R134, [R3+0x2400] ;  /* 0x0024000003867984 */ /* 0x000fe80000000800 */
[----:B------:R-:W-:Y:S04]  /*38850*/  LDS R133, [R4+0x400] ;  /* 0x0004000004857984 */ /* 0x000fe80000000800 */
[----:B------:R-:W1:Y:S04]  /*38860*/  LDS R135, [R4+0x2400] ;  /* 0x0024000004877984 */ /* 0x000e680000000800 */
[----:B------:R-:W-:Y:S04]  /*38870*/  STL [R1+0x55fc], R248 ;  /* 0x0055fcf801007387 */ /* 0x000fe80000100800 */
[----:B------:R-:W-:Y:S04]  /*38880*/  STL [R1+0x55f8], R249 ;  /* 0x0055f8f901007387 */ /* 0x000fe80000100800 */
[----:B------:R-:W-:Y:S04]  /*38890*/  STL [R1+0x55f4], R250 ;  /* 0x0055f4fa01007387 */ /* 0x000fe80000100800 */
[----:B------:R-:W-:Y:S04]  /*388a0*/  STL [R1+0x55f0], R251 ;  /* 0x0055f0fb01007387 */ /* 0x000fe80000100800 */
[----:B------:R-:W4:Y:S04]  /*388b0*/  LDL.LU.64 R172, [R1+0x1930] ;  /* 0x0019300001ac7983 */ /* 0x000f280000300a00 */
[----:B------:R-:W4:Y:S01]  /*388c0*/  LDL.LU.64 R174, [R1+0x1938] ;  /* 0x0019380001ae7983 */ /* 0x000f220000300a00 */
[C---:B------:R-:W-:Y:S11]  /*388d0*/  HMMA.1688.F32.TF32 R152, R220.reuse, R124, R152 ;  /* 0x0000007cdc98723c */ /* 0x040ff60000081098 */
[----:B------:R-:W-:Y:S11]  /*388e0*/  @!UPT UIADD3 URZ, URZ, URZ, URZ ;  /* 0x0000003f3f3ff290 */ /* 0x000ff6000fffe03f */
[----:B------:R-:W-:Y:S01]  /*388f0*/  @!UPT UIADD3 URZ, URZ, URZ, URZ ;  /* 0x0000003f3f3ff290 */ /* 0x000fe2000fffe03f */
        /* <DEDUP_REMOVED lines=16> */
[----:B------:R-:W2:Y:S02]  /*38a00*/  LDL.LU.64 R142, [R1+0x1968] ;  /* 0x00196800018e7983 */ /* 0x000ea40000300a00 */
[C---:B---3--:R-:W-:Y:S11]  /*38a10*/  HMMA.1688.F32.TF32 R136, R220.reuse, R108, R136 ;  /* 0x0000006cdc88723c */ /* 0x048ff60000081088 */
[----:B------:R-:W-:Y:S04]  /*38a20*/  @!UPT UIADD3 URZ, URZ, URZ, URZ ;  /* 0x0000003f3f3ff290 */ /* 0x000fe8000fffe03f */
[----:B------:R-:W-:Y:S04]  /*38a30*/  STL.64 [R1+0xf10], R152 ;  /* 0x000f109801007387 */ /* 0x000fe80000100a00 */
[----:B------:R-:W-:Y:S04]  /*38a40*/  STL.64 [R1+0xf18], R154 ;  /* 0x000f189a01007387 */ /* 0x000fe80000100a00 */
        /* <DEDUP_REMOVED lines=11> */
[----:B------:R-:W3:Y:S04]  /*38b00*/  LDL.LU.64 R158, [R1+0x19d8] ;  /* 0x0019d800019e7983 */ /* 0x000ee80000300a00 */
[----:B------:R-:W3:Y:S04]  /*38b10*/  LDL.LU.64 R152, [R1+0x19e0] ;  /* 0x0019e00001987983 */ /* 0x000ee80000300a00 */
[----:B------:R-:W3:Y:S01]  /*38b20*/  LDL.LU.64 R154, [R1+0x19e8] ;  /* 0x0019e800019a7983 */ /* 0x000ee20000300a00 */
[----:B----4-:R-:W-:Y:S11]  /*38b30*/  HMMA.1688.F32.TF32 R172, R220, R104, R172 ;  /* 0x00000068dcac723c */ /* 0x010ff600000810ac */
[----:B------:R-:W-:Y:S11]  /*38b40*/  @!UPT UIADD3 URZ, URZ, URZ, URZ ;  /* 0x0000003f3f3ff290 */ /* 0x000ff6000fffe03f */
[----:B------:R-:W-:Y:S02]  /*38b50*/  @!UPT UIADD3 URZ, URZ, URZ, URZ ;  /* 0x0000003f3f3ff290 */ /* 0x000fe4000fffe03f */
[----:B------:R-:W-:Y:S01]  /*38b60*/  IMAD.MOV.U32 R248, RZ, RZ, R172 ;  /* 0x000000fffff87224 */ /* 0x000fe200078e00ac */
[----:B------:R-:W-:Y:S01]  /*38b70*/  MOV R249, R173 ;  /* 0x000000ad00f97202 */ /* 0x000fe20000000f00 */
[----:B------:R-:W-:Y:S02]  /*38b80*/  IMAD.MOV.U32 R250, RZ, RZ, R174 ;  /* 0x000000fffffa7224 */ /* 0x000fe400078e00ae */
[----:B------:R-:W-:-:S05]  /*38b90*/  IMAD.MOV.U32 R251, RZ, RZ, R175 ;  /* 0x000000fffffb7224 */ /* 0x000fca00078e00af */
[----:B------:R-:W-:Y:S04]  /*38ba0*/  STL.64 [R1+0x5640], R250 ;  /* 0x005640fa01007387 */ /* 0x000fe80000100a00 */
[----:B------:R-:W-:Y:S01]  /*38bb0*/  STL.64 [R1+0x5638], R248 ;  /* 0x005638f801007387 */ /* 0x000fe20000100a00 */
        /* <DEDUP_REMOVED lines=19> */
[C---:B------:R-:W-:Y:S08]  /*38cf0*/  HMMA.1688.F32.TF32 R168, R220.reuse, R84, R164 ;  /* 0x00000054dca8723c */ /* 0x040ff000000810a4 */
[C---:B------:R-:W-:Y:S07]  /*38d00*/  HMMA.1688.F32.TF32 R164, R220.reuse, R80, R160 ;  /* 0x00000050dca4723c */ /* 0x040fee00000810a0 */
[----:B------:R1:W-:Y:S04]  /*38d10*/  STL.64 [R1+0xeb0], R172 ;  /* 0x000eb0ac01007387 */ /* 0x0003e80000100a00 */
[----:B------:R3:W-:Y:S01]  /*38d20*/  STL.64 [R1+0xeb8], R174 ;  /* 0x000eb8ae01007387 */ /* 0x0007e20000100a00 */
[C---:B------:R-:W-:Y:S03]  /*38d30*/  HMMA.1688.F32.TF32 R160, R220.reuse, R76, R136 ;  /* 0x0000004cdca0723c */ /* 0x040fe60000081088 */
[----:B------:R1:W-:Y:S04]  /*38d40*/  STL.64 [R1+0xea0], R168 ;  /* 0x000ea0a801007387 */ /* 0x0003e80000100a00 */
[----:B------:R1:W-:Y:S04]  /*38d50*/  STL.64 [R1+0xea8], R170 ;  /* 0x000ea8aa01007387 */ /* 0x0003e80000100a00 */
[----:B------:R-:W2:Y:S04]  /*38d60*/  LDL.LU.64 R136, [R1+0x1a30] ;  /* 0x001a300001887983 */ /* 0x000ea80000300a00 */
[----:B------:R1:W-:Y:S04]  /*38d70*/  STL.64 [R1+0xe90], R164 ;  /* 0x000e90a401007387 */ /* 0x0003e80000100a00 */
[----:B------:R1:W-:Y:S04]  /*38d80*/  STL.64 [R1+0xe98], R166 ;  /* 0x000e98a601007387 */ /* 0x0003e80000100a00 */
[----:B------:R-:W2:Y:S01]  /*38d90*/  LDL.LU.64 R138, [R1+0x1a38] ;  /* 0x001a3800018a7983 */ /* 0x000ea20000300a00 */
[C---:B------:R-:W-:Y:S08]  /*38da0*/  HMMA.1688.F32.TF32 R156, R220.reuse, R72, R156 ;  /* 0x00000048dc9c723c */ /* 0x040ff0000008109c */
[C---:B------:R-:W-:Y:S01]  /*38db0*/  HMMA.1688.F32.TF32 R152, R220.reuse, R68, R152 ;  /* 0x00000044dc98723c */ /* 0x040fe20000081098 */
[----:B------:R1:W-:Y:S04]  /*38dc0*/  STL.64 [R1+0xe80], R160 ;  /* 0x000e80a001007387 */ /* 0x0003e80000100a00 */
[----:B------:R1:W-:Y:S04]  /*38dd0*/  STL.64 [R1+0xe88], R162 ;  /* 0x000e88a201007387 */ /* 0x0003e80000100a00 */
[----:B------:R-:W2:Y:S06]  /*38de0*/  LDL.LU.64 R176, [R1+0x1a40] ;  /* 0x001a400001b07983 */ /* 0x000eac0000300a00 */
[----:B------:R-:W-:Y:S04]  /*38df0*/  STL.64 [R1+0xe70], R156 ;  /* 0x000e709c01007387 */ /* 0x000fe80000100a00 */
[----:B------:R-:W-:Y:S04]  /*38e00*/  STL.64 [R1+0xe78], R158 ;  /* 0x000e789e01007387 */ /* 0x000fe80000100a00 */
[----:B------:R-:W2:Y:S04]  /*38e10*/  LDL.LU.64 R178, [R1+0x1a48] ;  /* 0x001a480001b27983 */ /* 0x000ea80000300a00 */
[----:B------:R-:W-:Y:S04]  /*38e20*/  STL.64 [R1+0xe60], R152 ;  /* 0x000e609801007387 */ /* 0x000fe80000100a00 */
[----:B------:R-:W-:Y:S04]  /*38e30*/  STL.64 [R1+0xe68], R154 ;  /* 0x000e689a01007387 */ /* 0x000fe80000100a00 */
[----:B-1----:R-:W2:Y:S04]  /*38e40*/  LDL.LU.64 R172, [R1+0x1a60] ;  /* 0x001a600001ac7983 */ /* 0x002ea80000300a00 */
[----:B---3--:R-:W3:Y:S01]  /*38e50*/  LDL.LU.64 R174, [R1+0x1a68] ;  /* 0x001a680001ae7983 */ /* 0x008ee20000300a00 */
[C---:B----4-:R-:W-:Y:S08]  /*38e60*/  HMMA.1688.F32.TF32 R148, R220.reuse, R64, R148 ;  /* 0x00000040dc94723c */ /* 0x050ff00000081094 */
[C---:B------:R-:W-:Y:S11]  /*38e70*/  HMMA.1688.F32.TF32 R144, R220.reuse, R60, R144 ;  /* 0x0000003cdc90723c */ /* 0x040ff60000081090 */
        /* <DEDUP_REMOVED lines=14> */
[----:B------:R-:W4:Y:S04]  /*38f60*/  LDL.LU.64 R160, [R1+0x1a90] ;  /* 0x001a900001a07983 */ /* 0x000f280000300a00 */
[----:B------:R-:W4:Y:S04]  /*38f70*/  LDL.LU.64 R162, [R1+0x1a98] ;  /* 0x001a980001a27983 */ /* 0x000f280000300a00 */
[----:B-1----:R-:W4:Y:S04]  /*38f80*/  LDL.LU.64 R144, [R1+0x1ac0] ;  /* 0x001ac00001907983 */ /* 0x002f280000300a00 */
[----:B------:R-:W4:Y:S01]  /*38f90*/  LDL.LU.64 R146, [R1+0x1ac8] ;  /* 0x001ac80001927983 */ /* 0x000f220000300a00 */
[C---:B--2---:R-:W-:Y:S03]  /*38fa0*/  HMMA.1688.F32.TF32 R140, R220.reuse, R52, R136 ;  /* 0x00000034dc8c723c */ /* 0x044fe60000081088 */
[----:B------:R-:W2:Y:S04]  /*38fb0*/  LDL.LU.64 R136, [R1+0x1ad0] ;  /* 0x001ad00001887983 */ /* 0x000ea80000300a00 */
[----:B------:R-:W2:Y:S11]  /*38fc0*/  LDL.LU.64 R138, [R1+0x1ad8] ;  /* 0x001ad800018a7983 */ /* 0x000eb60000300a00 */
[----:B------:R-:W-:Y:S05]  /*38fd0*/  @!UPT UIADD3 URZ, URZ, URZ, URZ ;  /* 0x0000003f3f3ff290 */ /* 0x000fea000fffe03f */
[----:B------:R1:W-:Y:S04]  /*38fe0*/  STL.64 [R1+0xe20], R140 ;  /* 0x000e208c01007387 */ /* 0x0003e80000100a00 */
[----:B------:R1:W-:Y:S04]  /*38ff0*/  STL.64 [R1+0xe28], R142 ;  /* 0x000e288e01007387 */ /* 0x0003e80000100a00 */
[----:B------:R-:W2:Y:S04]  /*39000*/  LDL.LU.64 R156, [R1+0x1af0] ;  /* 0x001af000019c7983 */ /* 0x000ea80000300a00 */
[----:B------:R-:W2:Y:S04]  /*39010*/  LDL.LU.64 R158, [R1+0x1af8] ;  /* 0x001af800019e7983 */ /* 0x000ea80000300a00 */
[----:B------:R-:W2:Y:S04]  /*39020*/  LDL.LU.64 R152, [R1+0x1b00] ;  /* 0x001b000001987983 */ /* 0x000ea80000300a00 */
[----:B------:R-:W2:Y:S04]  /*39030*/  LDL.LU.64 R154, [R1+0x1b08] ;  /* 0x001b0800019a7983 */ /* 0x000ea80000300a00 */
[----:B------:R-:W2:Y:S04]  /*39040*/  LDL.LU.64 R148, [R1+0x1b20] ;  /* 0x001b200001947983 */ /* 0x000ea80000300a00 */
[----:B------:R-:W2:Y:S04]  /*39050*/  LDL.LU.64 R150, [R1+0x1b28] ;  /* 0x001b280001967983 */ /* 0x000ea80000300a00 */
[----:B-1----:R-:W2:Y:S04]  /*39060*/  LDL.LU.64 R140, [R1+0x1b50] ;  /* 0x001b5000018c7983 */ /* 0x002ea80000300a00 */
[----:B------:R-:W2:Y:S01]  /*39070*/  LDL.LU.64 R142, [R1+0x1b58] ;  /* 0x001b5800018e7983 */ /* 0x000ea20000300a00 */
[C---:B------:R-:W-:Y:S08]  /*39080*/  HMMA.1688.F32.TF32 R180, R220.reuse, R48, R176 ;  /* 0x00000030dcb4723c */ /* 0x040ff000000810b0 */
[C---:B---3--:R-:W-:Y:S11]  /*39090*/  HMMA.1688.F32.TF32 R176, R220.reuse, R44, R172 ;  /* 0x0000002cdcb0723c */ /* 0x048ff600000810ac */
[----:B------:R-:W-:Y:S04]  /*390a0*/  @!UPT UIADD3 URZ, URZ, URZ, URZ ;  /* 0x0000003f3f3ff290 */ /* 0x000fe8000fffe03f */
[----:B------:R-:W-:Y:S04]  /*390b0*/  STL.64 [R1+0x1f0], R180 ;  /* 0x0001f0b401007387 */ /* 0x000fe80000100a00 */
[----:B------:R-:W-:Y:S04]  /*390c0*/  STL.64 [R1+0x1f8], R182 ;  /* 0x0001f8b601007387 */ /* 0x000fe80000100a00 */
[----:B------:R-:W-:Y:S04]  /*390d0*/  STL.64 [R1+0x1e0], R176 ;  /* 0x0001e0b001007387 */ /* 0x000fe80000100a00 */
[----:B------:R-:W-:Y:S01]  /*390e0*/  STL.64 [R1+0x1e8], R178 ;  /* 0x0001e8b201007387 */ /* 0x000fe20000100a00 */
[C---:B----4-:R-:W-:Y:S08]  /*390f0*/  HMMA.1688.F32.TF32 R172, R220.reuse, R40, R168 ;  /* 0x00000028dcac723c */ /* 0x050ff000000810a8 */
[C---:B------:R-:W-:Y:S11]  /*39100*/  HMMA.1688.F32.TF32 R168, R220.reuse, R36, R164 ;  /* 0x00000024dca8723c */ /* 0x040ff600000810a4 */
[----:B------:R-:W-:Y:S04]  /*39110*/  @!UPT UIADD3 URZ, URZ, URZ, URZ ;  /* 0x0000003f3f3ff290 */ /* 0x000fe8000fffe03f */
[----:B------:R-:W-:Y:S04]  /*39120*/  STL.64 [R1+0x140], R172 ;  /* 0x000140ac01007387 */ /* 0x000fe80000100a00 */
[----:B------:R-:W-:Y:S04]  /*39130*/  STL.64 [R1+0x148], R174 ;  /* 0x000148ae01007387 */ /* 0x000fe80000100a00 */
[----:B------:R-:W-:Y:S04]  /*39140*/  STL.64 [R1+0x100], R168 ;  /* 0x000100a801007387 */ /* 0x000fe80000100a00 */
[----:B------:R-:W-:Y:S01]  /*39150*/  STL.64 [R1+0x108], R170 ;  /* 0x000108aa01007387 */ /* 0x000fe20000100a00 */
        /* <DEDUP_REMOVED lines=12> */
[C---:B------:R-:W-:Y:S11]  /*39220*/  HMMA.1688.F32.TF32 R156, R220.reuse, R20, R156 ;  /* 0x00000014dc9c723c */ /* 0x040ff6000008109c */
[----:B------:R-:W-:Y:S04]  /*39230*/  @!UPT UIADD3 URZ, URZ, URZ, URZ ;  /* 0x0000003f3f3ff290 */ /* 0x000fe8000fffe03f */
[----:B------:R-:W-:Y:S04]  /*39240*/  STL.64 [R1+0xd0], R160 ;  /* 0x0000d0a001007387 */ /* 0x000fe80000100a00 */
[----:B------:R-:W-:Y:S01]  /*39250*/  STL.64 [R1+0xd8], R162 ;  /* 0x0000d8a201007387 */ /* 0x000fe20000100a00 */
[C---:B------:R-:W-:Y:S03]  /*39260*/  HMMA.1688.F32.TF32 R152, R220.reuse, R16, R152 ;  /* 0x00000010dc98723c */ /* 0x040fe60000081098 */
[----:B------:R-:W4:Y:S05]  /*39270*/  LDL.LU.64 R168, [R1+0x1ba0] ;  /* 0x001ba00001a87983 */ /* 0x000f2a0000300a00 */
[C---:B------:R-:W-:Y:S01]  /*39280*/  HMMA.1688.F32.TF32 R148, R220.reuse, R12, R148 ;  /* 0x0000000cdc94723c */ /* 0x040fe20000081094 */
[----:B------:R-:W-:Y:S04]  /*39290*/  STL.64 [R1+0xc0], R156 ;  /* 0x0000c09c01007387 */ /* 0x000fe80000100a00 */
[----:B------:R-:W-:Y:S04]  /*392a0*/  STL.64 [R1+0xc8], R158 ;  /* 0x0000c89e01007387 */ /* 0x000fe80000100a00 */
[----:B------:R-:W4:Y:S06]  /*392b0*/  LDL.LU.64 R170, [R1+0x1ba8] ;  /* 0x001ba80001aa7983 */ /* 0x000f2c0000300a00 */
[----:B------:R-:W-:Y:S04]  /*392c0*/  STL.64 [R1+0xb0], R152 ;  /* 0x0000b09801007387 */ /* 0x000fe80000100a00 */
[----:B------:R-:W-:Y:S04]  /*392d0*/  STL.64 [R1+0xb8], R154 ;  /* 0x0000b89a01007387 */ /* 0x000fe80000100a00 */
[----:B------:R-:W4:Y:S04]  /*392e0*/  LDL.LU.64 R164, [R1+0x1bd0] ;  /* 0x001bd00001a47983 */ /* 0x000f280000300a00 */
[----:B------:R1:W-:Y:S04]  /*392f0*/  STL.64 [R1+0xa0], R148 ;  /* 0x0000a09401007387 */ /* 0x0003e80000100a00 */
[----:B------:R1:W-:Y:S04]  /*39300*/  STL.64 [R1+0xa8], R150 ;  /* 0x0000a89601007387 */ /* 0x0003e80000100a00 */
[----:B------:R-:W4:Y:S04]  /*39310*/  LDL.LU.64 R166, [R1+0x1bd8] ;  /* 0x001bd80001a67983 */ /* 0x000f280000300a00 */
[----:B-1----:R-:W4:Y:S04]  /*39320*/  LDL.LU.64 R148, [R1+0x1be0] ;  /* 0x001be00001947983 */ /* 0x002f280000300a00 */
[----:B------:R-:W4:Y:S01]  /*39330*/  LDL.LU.64 R150, [R1+0x1be8] ;  /* 0x001be80001967983 */ /* 0x000f220000300a00 */
[C---:B------:R-:W-:Y:S03]  /*39340*/  HMMA.1688.F32.TF32 R216, R220.reuse, R8, R140 ;  /* 0x00000008dcd8723c */ /* 0x040fe6000008108c */
[----:B------:R-:W4:Y:S04]  /*39350*/  LDL.LU.64 R140, [R1+0x1bf0] ;  /* 0x001bf000018c7983 */ /* 0x000f280000300a00 */
[----:B------:R-:W4:Y:S04]  /*39360*/  LDL.LU.64 R142, [R1+0x1bf8] ;  /* 0x001bf800018e7983 */ /* 0x000f280000300a00 */
[----:B------:R-:W4:Y:S04]  /*39370*/  LDL.LU.64 R152, [R1+0x1c10] ;  /* 0x001c100001987983 */ /* 0x000f280000300a00 */
[----:B------:R-:W4:Y:S08]  /*39380*/  LDL.LU.64 R154, [R1+0x1c18] ;  /* 0x001c1800019a7983 */ /* 0x000f300000300a00 */
[----:B------:R1:W-:Y:S04]  /*39390*/  STL [R1+0x55ec], R216 ;  /* 0x0055ecd801007387 */ /* 0x0003e80000100800 */
[----:B------:R1:W-:Y:S04]  /*393a0*/  STL [R1+0x55e8], R217 ;  /* 0x0055e8d901007387 */ /* 0x0003e80000100800 */
[----:B------:R1:W-:Y:S04]  /*393b0*/  STL [R1+0x55e4], R218 ;  /* 0x0055e4da01007387 */ /* 0x0003e80000100800 */
[----:B------:R1:W-:Y:S01]  /*393c0*/  STL [R1+0x55e0], R219 ;  /* 0x0055e0db01007387 */ /* 0x0003e20000100800 */
[----:B---3--:R-:W-:Y:S03]  /*393d0*/  HMMA.1688.F32.TF32 R220, R220, R240, R144 ;  /* 0x000000f0dcdc723c */ /* 0x008fe60000081090 */
[----:B------:R-:W3:Y:S04]  /*393e0*/  LDL.LU.64 R144, [R1+0x26f0] ;  /* 0x0026f00001907983 */ /* 0x000ee80000300a00 */
[----:B------:R-:W3:Y:S04]  /*393f0*/  LDL.LU.64 R146, [R1+0x26f8] ;  /* 0x0026f80001927983 */ /* 0x000ee80000300a00 */
[----:B------:R-:W3:Y:S04]  /*39400*/  LDL.LU.64 R156, [R1+0x26e0] ;  /* 0x0026e000019c7983 */ /* 0x000ee80000300a00 */
[----:B------:R-:W3:Y:S04]  /*39410*/  LDL.LU.64 R158, [R1+0x26e8] ;  /* 0x0026e800019e7983 */ /* 0x000ee80000300a00 */
[----:B------:R-:W3:Y:S04]  /*39420*/  LDL.LU.64 R160, [R1+0x26d0] ;  /* 0x0026d00001a07983 */ /* 0x000ee80000300a00 */
[----:B------:R-:W3:Y:S04]  /*39430*/  LDL.LU.64 R162, [R1+0x26d8] ;  /* 0x0026d80001a27983 */ /* 0x000ee80000300a00 */
[----:B------:R-:W-:Y:S04]  /*39440*/  STL.64 [R1+0x5650], R222 ;  /* 0x005650de01007387 */ /* 0x000fe80000100a00 */
[----:B------:R-:W-:Y:S01]  /*39450*/  STL.64 [R1+0x5648], R220 ;  /* 0x005648dc01007387 */ /* 0x000fe20000100a00 */
[C---:B--2---:R-:W-:Y:S03]  /*39460*/  HMMA.1688.F32.TF32 R224, R132.reuse, R128, R136 ;  /* 0x0000008084e0723c */ /* 0x044fe60000081088 */
[----:B------:R-:W-:Y:S04]  /*39470*/  LDS R136, [R3+0x480] ;  /* 0x0004800003887984 */ /* 0x000fe80000000800 */
[----:B------:R-:W-:Y:S04]  /*39480*/  LDS R138, [R3+0x2480] ;  /* 0x00248000038a7984 */ /* 0x000fe80000000800 */
[----:B------:R-:W-:Y:S04]  /*39490*/  LDS R137, [R4+0x480] ;  /* 0x0004800004897984 */ /* 0x000fe80000000800 */
[----:B------:R-:W2:Y:S01]  /*394a0*/  LDS R139, [R4+0x2480] ;  /* 0x00248000048b7984 */ /* 0x000ea20000000800 */
[C---:B----4-:R-:W-:Y:S07]  /*394b0*/  HMMA.1688.F32.TF32 R168, R132.reuse, R124, R168 ;  /* 0x0000007c84a8723c */ /* 0x050fee00000810a8 */
[----:B------:R-:W-:Y:S11]  /*394c0*/  STL.64 [R1+0x5660], R226 ;  /* 0x005660e201007387 */ /* 0x000ff60000100a00 */
[----:B------:R-:W-:Y:S06]  /*394d0*/  @!UPT UIADD3 URZ, URZ, URZ, URZ ;  /* 0x0000003f3f3ff290 */ /* 0x000fec000fffe03f */
[----:B-1----:R-:W-:Y:S02]  /*394e0*/  IMAD.MOV.U32 R216, RZ, RZ, R168 ;  /* 0x000000ffffd87224 */ /* 0x002fe400078e00a8 */
[----:B------:R-:W-:Y:S02]  /*394f0*/  IMAD.MOV.U32 R217, RZ, RZ, R169 ;  /* 0x000000ffffd97224 */ /* 0x000fe400078e00a9 */
[----:B------:R-:W-:Y:S02]  /*39500*/  IMAD.MOV.U32 R218, RZ, RZ, R170 ;  /* 0x000000ffffda7224 */ /* 0x000fe400078e00aa */
[----:B------:R-:W-:Y:S02]  /*39510*/  IMAD.MOV.U32 R219, RZ, RZ, R171 ;  /* 0x000000ffffdb7224 */ /* 0x000fe400078e00ab */
[C---:B------:R-:W-:Y:S01]  /*39520*/  HMMA.1688.F32.TF32 R168, R132.reuse, R120, R164 ;  /* 0x0000007884a8723c */ /* 0x040fe200000810a4 */
[----:B------:R-:W-:Y:S04]  /*39530*/  STL.64 [R1+0x5658], R224 ;  /* 0x005658e001007387 */ /* 0x000fe80000100a00 */
[----:B------:R-:W-:Y:S03]  /*39540*/  STL.64 [R1+0x5670], R218 ;  /* 0x005670da01007387 */ /* 0x000fe60000100a00 */
[C---:B------:R-:W-:Y:S01]  /*39550*/  HMMA.1688.F32.TF32 R164, R132.reuse, R116, R148 ;  /* 0x0000007484a4723c */ /* 0x040fe20000081094 */
[----:B------:R-:W-:Y:S04]  /*39560*/  STL.64 [R1+0x5668], R216 ;  /* 0x005668d801007387 */ /* 0x000fe80000100a00 */
[----:B------:R-:W4:Y:S10]  /*39570*/  LDL.LU.64 R148, [R1+0x26c0] ;  /* 0x0026c00001947983 */ /* 0x000f340000300a00 */
[----:B------:R-:W-:Y:S04]  /*39580*/  STL.64 [R1+0xe00], R168 ;  /* 0x000e00a801007387 */ /* 0x000fe80000100a00 */
[----:B------:R-:W-:Y:S04]  /*39590*/  STL.64 [R1+0xe08], R170 ;  /* 0x000e08aa01007387 */ /* 0x000fe80000100a00 */
[----:B------:R-:W4:Y:S04]  /*395a0*/  LDL.LU.64 R150, [R1+0x26c8] ;  /* 0x0026c80001967983 */ /* 0x000f280000300a00 */
[----:B------:R-:W-:Y:S04]  /*395b0*/  STL.64 [R1+0xdf0], R164 ;  /* 0x000df0a401007387 */ /* 0x000fe80000100a00 */
[----:B------:R1:W-:Y:S02]  /*395c0*/  STL.64 [R1+0xdf8], R166 ;  /* 0x000df8a601007387 */ /* 0x0003e40000100a00 */
[C---:B-1----:R-:W-:Y:S02]  /*395d0*/  HMMA.1688.F32.TF32 R164, R132.reuse, R112, R140 ;  /* 0x0000007084a4723c */ /* 0x042fe4000008108c */
[----:B------:R-:W2:Y:S04]  /*395e0*/  LDL.LU.64 R140, [R1+0x26b0] ;  /* 0x0026b000018c7983 */ /* 0x000ea80000300a00 */
[----:B------:R-:W2:Y:S11]  /*395f0*/  LDL.LU.64 R142, [R1+0x26b8] ;  /* 0x0026b800018e7983 */ /* 0x000eb60000300a00 */
[----:B------:R-:W-:Y:S06]  /*39600*/  @!UPT UIADD3 URZ, URZ, URZ, URZ ;  /* 0x0000003f3f3ff290 */ /* 0x000fec000fffe03f */
        /* <DEDUP_REMOVED lines=27> */
[C---:B----4-:R-:W-:Y:S03]  /*397c0*/  HMMA.1688.F32.TF32 R168, R132.reuse, R92, R148 ;  /* 0x0000005c84a8723c */ /* 0x050fe60000081094 */
[----:B------:R-:W4:Y:S04]  /*397d0*/  LDL.LU.64 R148, [R1+0x2650] ;  /* 0x0026500001947983 */ /* 0x000f280000300a00 */
[----:B------:R-:W4:Y:S11]  /*397e0*/  LDL.LU.64 R150, [R1+0x2658] ;  /* 0x0026580001967983 */ /* 0x000f360000300a00 */
        /* <DEDUP_REMOVED lines=58> */
[----:B------:R1:W-:Y:S04]  /*39b90*/  STL.64 [R1+0xcf0], R164 ;  /* 0x000cf0a401007387 */ /* 0x0003e80000100a00 */
[----:B------:R1:W-:Y:S04]  /*39ba0*/  STL.64 [R1+0xcf8], R166 ;  /* 0x000cf8a601007387 */ /* 0x0003e80000100a00 */
[----:B-1----:R-:W3:Y:S01]  /*39bb0*/  LDL.LU.64 R164, [R1+0x25b0] ;  /* 0x0025b00001a47983 */ /* 0x002ee20000300a00 */
[C---:B------:R-:W-:Y:S03]  /*39bc0*/  HMMA.1688.F32.TF32 R156, R132.reuse, R48, R156 ;  /* 0x00000030849c723c */ /* 0x040fe6000008109c */
[----:B------:R-:W3:Y:S11]  /*39bd0*/  LDL.LU.64 R166, [R1+0x25b8] ;  /* 0x0025b80001a67983 */ /* 0x000ef60000300a00 */
[----:B------:R-:W-:Y:S09]  /*39be0*/  @!UPT UIADD3 URZ, URZ, URZ, URZ ;  /* 0x0000003f3f3ff290 */ /* 0x000ff2000fffe03f */
        /* <DEDUP_REMOVED lines=42> */
[----:B------:R1:W-:Y:S01]  /*39e90*/  STL.64 [R1+0xc78], R166 ;  /* 0x000c78a601007387 */ /* 0x0003e20000100a00 */
[C---:B------:R-:W-:Y:S03]  /*39ea0*/  HMMA.1688.F32.TF32 R160, R132.reuse, R16, R160 ;  /* 0x0000001084a0723c */ /* 0x040fe600000810a0 */
[----:B-1----:R-:W3:Y:S04]  /*39eb0*/  LDL.LU.64 R164, [R1+0x2550] ;  /* 0x0025500001a47983 */ /* 0x002ee80000300a00 */
        /* <DEDUP_REMOVED lines=16> */
[----:B------:R-:W-:Y:S03]  /*39fc0*/  HMMA.1688.F32.TF32 R132, R132, R240, R152 ;  /* 0x000000f08484723c */ /* 0x000fe60000081098 */
[----:B------:R-:W2:Y:S04]  /*39fd0*/  LDL.LU.64 R152, [R1+0x2520] ;  /* 0x0025200001987983 */ /* 0x000ea80000300a00 */
[----:B------:R-:W2:Y:S11]  /*39fe0*/  LDL.LU.64 R154, [R1+0x2528] ;  /* 0x00252800019a7983 */ /* 0x000eb60000300a00 */
        /* <DEDUP_REMOVED lines=22> */
[C---:B----4-:R-:W-:Y:S01]  /*3a150*/  HMMA.1688.F32.TF32 R164, R136.reuse, R116, R148 ;  /* 0x0000007488a4723c */ /* 0x050fe20000081094 */
[----:B------:R-:W4:Y:S11]  /*3a160*/  LDL.LU.64 R148, [R1+0x24e0] ;  /* 0x0024e00001947983 */ /* 0x000f360000300a00 */
[----:B------:R-:W-:Y:S03]  /*3a170*/  @!UPT UIADD3 URZ, URZ, URZ, URZ ;  /* 0x0000003f3f3ff290 */ /* 0x000fe6000fffe03f */
        /* <DEDUP_REMOVED lines=29> */
[----:B-1----:R-:W3:Y:S04]  /*3a350*/  LDL.LU.64 R164, [R1+0x2490] ;  /* 0x0024900001a47983 */ /* 0x002ee80000300a00 */
[----:B------:R-:W3:Y:S01]  /*3a360*/  LDL.LU.64 R166, [R1+0x2498] ;  /* 0x0024980001a67983 */ /* 0x000ee20000300a00 */
[C---:B------:R-:W-:Y:S11]  /*3a370*/  HMMA.1688.F32.TF32 R156, R136.reuse, R96, R156 ;  /* 0x00000060889c723c */ /* 0x040ff6000008109c */
[----:B------:R-:W-:Y:S11]  /*3a380*/  @!UPT UIADD3 URZ, URZ, URZ, URZ ;  /* 0x0000003f3f3ff290 */ /* 0x000ff6000fffe03f */
[----:B------:R-:W-:Y:S01]  /*3a390*/  @!UPT UIADD3 URZ, URZ, URZ, URZ ;  /* 0x0000003f3f3ff290 */ /* 0x000fe2000fffe03f */
        /* <DEDUP_REMOVED lines=116> */
[C---:B------:R-:W-:Y:S11]  /*3aae0*/  HMMA.1688.F32.TF32 R156, R136.reuse, R16, R156 ;  /* 0x00000010889c723c */ /* 0x040ff6000008109c */
[----:B------:R-:W-:Y:S11]  /*3aaf0*/  @!UPT UIADD3 URZ, URZ, URZ, URZ ;  /* 0x0000003f3f3ff290 */ /* 0x000ff6000fffe03f */
[----:B------:R-:W-:Y:S01]  /*3ab00*/  @!UPT UIADD3 URZ, URZ, URZ, URZ ;  /* 0x0000003f3f3ff290 */ /* 0x000fe2000fffe03f */
        /* <DEDUP_REMOVED lines=376> */
[----:B------:R-:W3:Y:S06]  /*3c290*/  LDL.LU.64 R164, [R1+0x690] ;  /* 0x0006900001a47983 */ /* 0x000eec0000300a00 */
[C---:B------:R-:W-:Y:S11]  /*3c2a0*/  HMMA.1688.F32.TF32 R160, R136.reuse, R20, R160 ;  /* 0x0000001488a0723c */ /* 0x040ff600000810a0 */
[----:B------:R-:W-:Y:S04]  /*3c2b0*/  @!UPT UIADD3 URZ, URZ, URZ, URZ ;  /* 0x0000003f3f3ff290 */ /* 0x000fe8000fffe03f */
        /* <DEDUP_REMOVED lines=21> */
[----:B------:R1:W-:Y:S04]  /*3c410*/  STL.64 [R1+0x6a0], R160 ;  /* 0x0006a0a001007387 */ /* 0x0003e80000100a00 */
[----:B------:R1:W-:Y:S04]  /*3c420*/  STL.64 [R1+0x6a8], R162 ;  /* 0x0006a8a201007387 */ /* 0x0003e80000100a00 */
[----:B-1----:R-:W2:Y:S01]  /*3c430*/  LDL.LU.64 R160, [R1+0x2aa0] ;  /* 0x002aa00001a07983 */ /* 0x002ea20000300a00 */
[----:B------:R-:W-:Y:S03]  /*3c440*/  HMMA.1688.F32.TF32 R136, R136, R240, R152 ;  /* 0x000000f08888723c */ /* 0x000fe60000081098 */
[----:B------:R-:W2:Y:S11]  /*3c450*/  LDL.LU.64 R162, [R1+0x2aa8] ;  /* 0x002aa80001a27983 */ /* 0x000eb60000300a00 */
[----:B------:R-:W-:Y:S09]  /*3c460*/  @!UPT UIADD3 URZ, URZ, URZ, URZ ;  /* 0x0000003f3f3ff290 */ /* 0x000ff2000fffe03f */
        /* <DEDUP_REMOVED lines=14> */
[C---:B------:R-:W-:Y:S11]  /*3c550*/  HMMA.1688.F32.TF32 R168, R132.reuse, R124, R164 ;  /* 0x0000007c84a8723c */ /* 0x040ff600000810a4 */
[----:B------:R-:W-:Y:S11]  /*3c560*/  @!UPT UIADD3 URZ, URZ, URZ, URZ ;  /* 0x0000003f3f3ff290 */ /* 0x000ff6000fffe03f */
[----:B------:R-:W-:Y:S01]  /*3c570*/  @!UPT UIADD3 URZ, URZ, URZ, URZ ;  /* 0x0000003f3f3ff290 */ /* 0x000fe2000fffe03f */
[----:B------:R-:W-:Y:S01]  /*3c580*/  STL.64 [R1+0x690], R168 ;  /* 0x000690a801007387 */ /* 0x000fe20000100a00 */
[C---:B------:R-:W-:Y:S03]  /*3c590*/  HMMA.1688.F32.TF32 R164, R132.reuse, R120, R156 ;  /* 0x0000007884a4723c */ /* 0x040fe6000008109c */
[----:B------:R-:W-:Y:S04]  /*3c5a0*/  STL.64 [R1+0x698], R170 ;  /* 0x000698aa01007387 */ /* 0x000fe80000100a00 */
[----:B------:R-:W3:Y:S11]  /*3c5b0*/  LDL.LU.64 R156, [R1+0x620] ;  /* 0x00062000019c7983 */ /* 0x000ef60000300a00 */
[----:B------:R-:W-:Y:S05]  /*3c5c0*/  @!UPT UIADD3 URZ, URZ, URZ, URZ ;  /* 0x0000003f3f3ff290 */ /* 0x000fea000fffe03f */
[----:B------:R-:W-:Y:S04]  /*3c5d0*/  STL.64 [R1+0x680], R164 ;  /* 0x000680a401007387 */ /* 0x000fe80000100a00 */
[----:B------:R-:W-:Y:S04]  /*3c5e0*/  STL.64 [R1+0x688], R166 ;  /* 0x000688a601007387 */ /* 0x000fe80000100a00 */
[----:B------:R-:W3:Y:S01]  /*3c5f0*/  LDL.LU.64 R158, [R1+0x628] ;  /* 0x00062800019e7983 */ /* 0x000ee20000300a00 */
[C---:B----4-:R-:W-:Y:S11]  /*3c600*/  HMMA.1688.F32.TF32 R148, R132.reuse, R116, R148 ;  /* 0x000000748494723c */ /* 0x050ff60000081094 */
[----:B------:R-:W-:Y:S11]  /*3c610*/  @!UPT UIADD3 URZ, URZ, URZ, URZ ;  /* 0x0000003f3f3ff290 */ /* 0x000ff6000fffe03f */
[----:B------:R-:W-:Y:S01]  /*3c620*/  @!UPT UIADD3 URZ, URZ, URZ, URZ ;  /* 0x0000003f3f3ff290 */ /* 0x000fe2000fffe03f */
[----:B------:R4:W-:Y:S04]  /*3c630*/  STL.64 [R1+0x670], R148 ;  /* 0x0006709401007387 */ /* 0x0009e80000100a00 */
[----:B------:R1:W-:Y:S04]  /*3c640*/  STL.64 [R1+0x678], R150 ;  /* 0x0006789601007387 */ /* 0x0003e80000100a00 */
[----:B----4-:R-:W4:Y:S04]  /*3c650*/  LDL.LU.64 R148, [R1+0x610] ;  /* 0x0006100001947983 */ /* 0x010f280000300a00 */
[----:B-1----:R-:W4:Y:S01]  /*3c660*/  LDL.LU.64 R150, [R1+0x618] ;  /* 0x0006180001967983 */ /* 0x002f220000300a00 */
[C---:B--2---:R-:W-:Y:S03]  /*3c670*/  HMMA.1688.F32.TF32 R164, R132.reuse, R112, R140 ;  /* 0x0000007084a4723c */ /* 0x044fe6000008108c */
[----:B------:R-:W2:Y:S04]  /*3c680*/  LDL.LU.64 R140, [R1+0x600] ;  /* 0x00060000018c7983 */ /* 0x000ea80000300a00 */
[----:B------:R-:W2:Y:S11]  /*3c690*/  LDL.LU.64 R142, [R1+0x608] ;  /* 0x00060800018e7983 */ /* 0x000eb60000300a00 */
[----:B------:R-:W-:Y:S05]  /*3c6a0*/  @!UPT UIADD3 URZ, URZ, URZ, URZ ;  /* 0x0000003f3f3ff290 */ /* 0x000fea000fffe03f */
[----:B------:R-:W-:Y:S04]  /*3c6b0*/  STL.64 [R1+0x660], R164 ;  /* 0x000660a401007387 */ /* 0x000fe80000100a00 */
[----:B------:R1:W-:Y:S02]  /*3c6c0*/  STL.64 [R1+0x668], R166 ;  /* 0x000668a601007387 */ /* 0x0003e40000100a00 */
[C---:B-1----:R-:W-:Y:S08]  /*3c6d0*/  HMMA.1688.F32.TF32 R164, R132.reuse, R108, R160 ;  /* 0x0000006c84a4723c */ /* 0x042ff000000810a0 */
[C---:B---3--:R-:W-:Y:S01]  /*3c6e0*/  HMMA.1688.F32.TF32 R160, R132.reuse, R104, R144 ;  /* 0x0000006884a0723c */ /* 0x048fe20000081090 */
[----:B------:R-:W3:Y:S11]  /*3c6f0*/  LDL.LU.64 R144, [R1+0x5f0] ;  /* 0x0005f00001907983 */ /* 0x000ef60000300a00 */
[----:B------:R-:W-:Y:S03]  /*3c700*/  @!UPT UIADD3 URZ, URZ, URZ, URZ ;  /* 0x0000003f3f3ff290 */ /* 0x000fe6000fffe03f */
[----:B------:R1:W-:Y:S04]  /*3c710*/  STL.64 [R1+0x650], R164 ;  /* 0x000650a401007387 */ /* 0x0003e80000100a00 */
[----:B------:R1:W-:Y:S04]  /*3c720*/  STL.64 [R1+0x658], R166 ;  /* 0x000658a601007387 */ /* 0x0003e80000100a00 */
[----:B------:R-:W3:Y:S01]  /*3c730*/  LDL.LU.64 R146, [R1+0x5f8] ;  /* 0x0005f80001927983 */ /* 0x000ee20000300a00 */
[C---:B------:R-:W-:Y:S03]  /*3c740*/  HMMA.1688.F32.TF32 R152, R132.reuse, R100, R152 ;  /* 0x000000648498723c */ /* 0x040fe60000081098 */
[----:B------:R-:W-:Y:S04]  /*3c750*/  STL.64 [R1+0x640], R160 ;  /* 0x000640a001007387 */ /* 0x000fe80000100a00 */
[----:B------:R-:W-:Y:S04]  /*3c760*/  STL.64 [R1+0x648], R162 ;  /* 0x000648a201007387 */ /* 0x000fe80000100a00 */
[----:B------:R-:W3:Y:S04]  /*3c770*/  LDL.LU.64 R172, [R1+0x5e0] ;  /* 0x0005e00001ac7983 */ /* 0x000ee80000300a00 */
[----:B------:R-:W3:Y:S08]  /*3c780*/  LDL.LU.64 R174, [R1+0x5e8] ;  /* 0x0005e80001ae7983 */ /* 0x000ef00000300a00 */
[----:B------:R1:W-:Y:S04]  /*3c790*/  STL.64 [R1+0x630], R152 ;  /* 0x0006309801007387 */ /* 0x0003e80000100a00 */
[----:B------:R1:W-:Y:S04]  /*3c7a0*/  STL.64 [R1+0x638], R154 ;  /* 0x0006389a01007387 */ /* 0x0003e80000100a00 */
[----:B------:R-:W3:Y:S04]  /*3c7b0*/  LDL.LU.64 R168, [R1+0x5d0] ;  /* 0x0005d00001a87983 */ /* 0x000ee80000300a00 */
[----:B------:R-:W3:Y:S04]  /*3c7c0*/  LDL.LU.64 R170, [R1+0x5d8] ;  /* 0x0005d80001aa7983 */ /* 0x000ee80000300a00 */
[----:B-1----:R-:W3:Y:S04]  /*3c7d0*/  LDL.LU.64 R164, [R1+0x5c0] ;  /* 0x0005c00001a47983 */ /* 0x002ee80000300a00 */
[----:B------:R-:W3:Y:S04]  /*3c7e0*/  LDL.LU.64 R166, [R1+0x5c8] ;  /* 0x0005c80001a67983 */ /* 0x000ee80000300a00 */
[----:B------:R-:W3:Y:S04]  /*3c7f0*/  LDL.LU.64 R152, [R1+0x5b0] ;  /* 0x0005b00001987983 */ /* 0x000ee80000300a00 */
[----:B------:R-:W3:Y:S01]  /*3c800*/  LDL.LU.64 R154, [R1+0x5b8] ;  /* 0x0005b800019a7983 */ /* 0x000ee20000300a00 */
[C---:B------:R-:W-:Y:S11]  /*3c810*/  HMMA.1688.F32.TF32 R156, R132.reuse, R96, R156 ;  /* 0x00000060849c723c */ /* 0x040ff6000008109c */
[----:B------:R-:W-:Y:S11]  /*3c820*/  @!UPT UIADD3 URZ, URZ, URZ, URZ ;  /* 0x0000003f3f3ff290 */ /* 0x000ff6000fffe03f */
[----:B------:R-:W-:Y:S01]  /*3c830*/  @!UPT UIADD3 URZ, URZ, URZ, URZ ;  /* 0x0000003f3f3ff290 */ /* 0x000fe2000fffe03f */
[----:B------:R4:W-:Y:S01]  /*3c840*/  STL [R1+0x620], R156 ;  /* 0x0006209c01007387 */ /* 0x0009e20000100800 */
[----:B------:R-:W-:Y:S01]  /*3c850*/  MOV R252, R157 ;  /* 0x0000009d00fc7202 */ /* 0x000fe20000000f00 */
[----:B------:R-:W-:Y:S02]  /*3c860*/  IMAD.MOV.U32 R2, RZ, RZ, R158 ;  /* 0x000000ffff027224 */ /* 0x000fe400078e009e */
[----:B------:R-:W-:Y:S02]  /*3c870*/  IMAD.MOV.U32 R0, RZ, RZ, R159 ;  /* 0x000000ffff007224 */ /* 0x000fe400078e009f */
[C---:B----4-:R-:W-:Y:S01]  /*3c880*/  HMMA.1688.F32.TF32 R156, R132.reuse, R92, R148 ;  /* 0x0000005c849c723c */ /* 0x050fe20000081094 */
[----:B------:R-:W4:Y:S04]  /*3c890*/  LDL.LU.64 R148, [R1+0x5a0] ;  /* 0x0005a00001947983 */ /* 0x000f280000300a00 */
[----:B------:R-:W4:Y:S11]  /*3c8a0*/  LDL.LU.64 R150, [R1+0x5a8] ;  /* 0x0005a80001967983 */ /* 0x000f360000300a00 */
[----:B------:R-:W-:Y:S07]  /*3c8b0*/  @!UPT UIADD3 URZ, URZ, URZ, URZ ;  /* 0x0000003f3f3ff290 */ /* 0x000fee000fffe03f */
        /* <DEDUP_REMOVED lines=8> */
[----:B------:R-:W2:Y:S04]  /*3c940*/  LDL.LU.64 R160, [R1+0x580] ;  /* 0x0005800001a07983 */ /* 0x000ea80000300a00 */
[----:B------:R-:W2:Y:S04]  /*3c950*/  LDL.LU.64 R162, [R1+0x588] ;  /* 0x0005880001a27983 */ /* 0x000ea80000300a00 */
[----:B-1----:R-:W2:Y:S04]  /*3c960*/  LDL.LU.64 R156, [R1+0x570] ;  /* 0x00057000019c7983 */ /* 0x002ea80000300a00 */
[----:B------:R-:W2:Y:S01]  /*3c970*/  LDL.LU.64 R158, [R1+0x578] ;  /* 0x00057800019e7983 */ /* 0x000ea20000300a00 */
[C---:B---3--:R-:W-:Y:S03]  /*3c980*/  HMMA.1688.F32.TF32 R176, R132.reuse, R84, R144 ;  /* 0x0000005484b0723c */ /* 0x048fe60000081090 */
[----:B------:R-:W3:Y:S04]  /*3c990*/  LDL.LU.64 R144, [R1+0x560] ;  /* 0x0005600001907983 */ /* 0x000ee80000300a00 */
[----:B------:R-:W3:Y:S11]  /*3c9a0*/  LDL.LU.64 R146, [R1+0x568] ;  /* 0x0005680001927983 */ /* 0x000ef60000300a00 */
[----:B------:R-:W-:Y:S05]  /*3c9b0*/  @!UPT UIADD3 URZ, URZ, URZ, URZ ;  /* 0x0000003f3f3ff290 */ /* 0x000fea000fffe03f */
[----:B------:R-:W-:Y:S04]  /*3c9c0*/  STL.64 [R1+0x5f0], R176 ;  /* 0x0005f0b001007387 */ /* 0x000fe80000100a00 */
[----:B------:R1:W-:Y:S02]  /*3c9d0*/  STL.64 [R1+0x5f8], R178 ;  /* 0x0005f8b201007387 */ /* 0x0003e40000100a00 */
[C---:B-1----:R-:W-:Y:S08]  /*3c9e0*/  HMMA.1688.F32.TF32 R176, R132.reuse, R80, R172 ;  /* 0x0000005084b0723c */ /* 0x042ff000000810ac */
[C---:B------:R-:W-:Y:S08]  /*3c9f0*/  HMMA.1688.F32.TF32 R172, R132.reuse, R76, R168 ;  /* 0x0000004c84ac723c */ /* 0x040ff000000810a8 */
[C---:B------:R-:W-:Y:S07]  /*3ca00*/  HMMA.1688.F32.TF32 R168, R132.reuse, R72, R164 ;  /* 0x0000004884a8723c */ /* 0x040fee00000810a4 */
        /* <DEDUP_REMOVED lines=20> */
[C---:B------:R-:W-:Y:S08]  /*3cb50*/  HMMA.1688.F32.TF32 R160, R132.reuse, R56, R160 ;  /* 0x0000003884a0723c */ /* 0x040ff000000810a0 */
[C---:B------:R-:W-:Y:S07]  /*3cb60*/  HMMA.1688.F32.TF32 R156, R132.reuse, R52, R156 ;  /* 0x00000034849c723c */ /* 0x040fee000008109c */
[----:B------:R1:W-:Y:S01]  /*3cb70*/  STL.64 [R1+0x590], R164 ;  /* 0x000590a401007387 */ /* 0x0003e20000100a00 */
[C---:B---3--:R-:W-:Y:S03]  /*3cb80*/  HMMA.1688.F32.TF32 R144, R132.reuse, R48, R144 ;  /* 0x000000308490723c */ /* 0x048fe60000081090 */
[----:B------:R3:W-:Y:S04]  /*3cb90*/  STL.64 [R1+0x598], R166 ;  /* 0x000598a601007387 */ /* 0x0007e80000100a00 */
[----:B------:R-:W2:Y:S04]  /*3cba0*/  LDL.LU.64 R172, [R1+0x520] ;  /* 0x0005200001ac7983 */ /* 0x000ea80000300a00 */
[----:B------:R-:W-:Y:S04]  /*3cbb0*/  STL.64 [R1+0x580], R160 ;  /* 0x000580a001007387 */ /* 0x000fe80000100a00 */
[----:B------:R-:W-:Y:S04]  /*3cbc0*/  STL.64 [R1+0x588], R162 ;  /* 0x000588a201007387 */ /* 0x000fe80000100a00 */
[----:B------:R-:W2:Y:S04]  /*3cbd0*/  LDL.LU.64 R174, [R1+0x528] ;  /* 0x0005280001ae7983 */ /* 0x000ea80000300a00 */
[----:B------:R-:W-:Y:S04]  /*3cbe0*/  STL.64 [R1+0x570], R156 ;  /* 0x0005709c01007387 */ /* 0x000fe80000100a00 */
[----:B------:R-:W-:Y:S04]  /*3cbf0*/  STL.64 [R1+0x578], R158 ;  /* 0x0005789e01007387 */ /* 0x000fe80000100a00 */
[----:B------:R-:W2:Y:S04]  /*3cc00*/  LDL.LU.64 R168, [R1+0x510] ;  /* 0x0005100001a87983 */ /* 0x000ea80000300a00 */
[----:B------:R-:W2:Y:S04]  /*3cc10*/  LDL.LU.64 R170, [R1+0x518] ;  /* 0x0005180001aa7983 */ /* 0x000ea80000300a00 */
[----:B------:R3:W-:Y:S04]  /*3cc20*/  STL.64 [R1+0x560], R144 ;  /* 0x0005609001007387 */ /* 0x0007e80000100a00 */
[----:B------:R3:W-:Y:S04]  /*3cc30*/  STL.64 [R1+0x568], R146 ;  /* 0x0005689201007387 */ /* 0x0007e80000100a00 */
[----:B-1----:R-:W2:Y:S04]  /*3cc40*/  LDL.LU.64 R164, [R1+0x500] ;  /* 0x0005000001a47983 */ /* 0x002ea80000300a00 */
[----:B---3--:R-:W3:Y:S04]  /*3cc50*/  LDL.LU.64 R166, [R1+0x508] ;  /* 0x0005080001a67983 */ /* 0x008ee80000300a00 */
[----:B------:R-:W3:Y:S04]  /*3cc60*/  LDL.LU.64 R144, [R1+0x4f0] ;  /* 0x0004f00001907983 */ /* 0x000ee80000300a00 */
[----:B------:R-:W3:Y:S04]  /*3cc70*/  LDL.LU.64 R146, [R1+0x4f8] ;  /* 0x0004f80001927983 */ /* 0x000ee80000300a00 */
[----:B------:R-:W3:Y:S04]  /*3cc80*/  LDL.LU.64 R156, [R1+0x4e0] ;  /* 0x0004e000019c7983 */ /* 0x000ee80000300a00 */
        /* <DEDUP_REMOVED lines=8> */
[C---:B----4-:R-:W-:Y:S11]  /*3cd10*/  HMMA.1688.F32.TF32 R148, R132.reuse, R40, R148 ;  /* 0x000000288494723c */ /* 0x050ff60000081094 */
[----:B------:R-:W-:Y:S11]  /*3cd20*/  @!UPT UIADD3 URZ, URZ, URZ, URZ ;  /* 0x0000003f3f3ff290 */ /* 0x000ff6000fffe03f */
[----:B------:R-:W-:Y:S01]  /*3cd30*/  @!UPT UIADD3 URZ, URZ, URZ, URZ ;  /* 0x0000003f3f3ff290 */ /* 0x000fe2000fffe03f */
        /* <DEDUP_REMOVED lines=11> */
[----:B----4-:R-:W4:Y:S01]  /*3cdf0*/  LDL.LU.64 R150, [R1+0x488] ;  /* 0x0004880001967983 */ /* 0x010f220000300a00 */
[C---:B------:R-:W-:Y:S08]  /*3ce00*/  HMMA.1688.F32.TF32 R176, R132.reuse, R32, R172 ;  /* 0x0000002084b0723c */ /* 0x040ff000000810ac */
        /* <DEDUP_REMOVED lines=27> */
[----:B------:R-:W2:Y:S02]  /*3cfc0*/  LDL.LU.64 R142, [R1+0x2a78] ;  /* 0x002a7800018e7983 */ /* 0x000ea40000300a00 */
[----:B------:R-:W-:Y:S08]  /*3cfd0*/  HMMA.1688.F32.TF32 R160, R132, R240, R160 ;  /* 0x000000f084a0723c */ /* 0x000ff000000810a0 */
[C---:B----4-:R-:W-:Y:S07]  /*3cfe0*/  HMMA.1688.F32.TF32 R132, R136.reuse, R128, R148 ;  /* 0x000000808884723c */ /* 0x050fee0000081094 */
[----:B------:R-:W-:Y:S04]  /*3cff0*/  STL.64 [R1+0x4c0], R164 ;  /* 0x0004c0a401007387 */ /* 0x000fe80000100a00 */
[----:B------:R-:W-:Y:S04]  /*3d000*/  STL.64 [R1+0x4c8], R166 ;  /* 0x0004c8a601007387 */ /* 0x000fe80000100a00 */
[----:B------:R-:W4:Y:S04]  /*3d010*/  LDL.LU.64 R148, [R1+0x2a60] ;  /* 0x002a600001947983 */ /* 0x000f280000300a00 */
[----:B------:R-:W-:Y:S04]  /*3d020*/  STL.64 [R1+0x150], R160 ;  /* 0x000150a001007387 */ /* 0x000fe80000100a00 */
[----:B------:R-:W-:Y:S04]  /*3d030*/  STL.64 [R1+0x158], R162 ;  /* 0x000158a201007387 */ /* 0x000fe80000100a00 */
[----:B------:R-:W4:Y:S04]  /*3d040*/  LDL.LU.64 R150, [R1+0x2a68] ;  /* 0x002a680001967983 */ /* 0x000f280000300a00 */
[----:B------:R-:W-:Y:S04]  /*3d050*/  STL.64 [R1+0x5528], R134 ;  /* 0x0055288601007387 */ /* 0x000fe80000100a00 */
[----:B------:R3:W-:Y:S04]  /*3d060*/  STL.64 [R1+0x5520], R132 ;  /* 0x0055208401007387 */ /* 0x0007e80000100a00 */
[----:B------:R-:W4:Y:S04]  /*3d070*/  LDL.LU.64 R168, [R1+0x2a50] ;  /* 0x002a500001a87983 */ /* 0x000f280000300a00 */
[----:B------:R-:W4:Y:S01]  /*3d080*/  LDL.LU.64 R170, [R1+0x2a58] ;  /* 0x002a580001aa7983 */ /* 0x000f220000300a00 */
[C---:B---3--:R-:W-:Y:S11]  /*3d090*/  HMMA.1688.F32.TF32 R132, R136.reuse, R124, R144 ;  /* 0x0000007c8884723c */ /* 0x048ff60000081090 */
[----:B------:R-:W-:Y:S11]  /*3d0a0*/  @!UPT UIADD3 URZ, URZ, URZ, URZ ;  /* 0x0000003f3f3ff290 */ /* 0x000ff6000fffe03f */
[----:B------:R-:W-:Y:S01]  /*3d0b0*/  @!UPT UIADD3 URZ, URZ, URZ, URZ ;  /* 0x0000003f3f3ff290 */ /* 0x000fe2000fffe03f */
[----:B------:R-:W-:Y:S04]  /*3d0c0*/  STL.64 [R1+0x4b0], R132 ;  /* 0x0004b08401007387 */ /* 0x000fe80000100a00 */
[----:B------:R1:W-:Y:S04]  /*3d0d0*/  STL.64 [R1+0x4b8], R134 ;  /* 0x0004b88601007387 */ /* 0x0003e80000100a00 */
[----:B------:R-:W3:Y:S04]  /*3d0e0*/  LDL.LU.64 R164, [R1+0x2a40] ;  /* 0x002a400001a47983 */ /* 0x000ee80000300a00 */
[----:B------:R-:W3:Y:S01]  /*3d0f0*/  LDL.LU.64 R166, [R1+0x2a48] ;  /* 0x002a480001a67983 */ /* 0x000ee20000300a00 */
[C---:B------:R-:W-:Y:S03]  /*3d100*/  HMMA.1688.F32.TF32 R156, R136.reuse, R120, R156 ;  /* 0x00000078889c723c */ /* 0x040fe6000008109c */
[----:B------:R-:W3:Y:S04]  /*3d110*/  LDL.LU.64 R144, [R1+0x2a30] ;  /* 0x002a300001907983 */ /* 0x000ee80000300a00 */
[----:B------:R-:W3:Y:S11]  /*3d120*/  LDL.LU.64 R146, [R1+0x2a38] ;  /* 0x002a380001927983 */ /* 0x000ef60000300a00 */
[----:B------:R-:W-:Y:S06]  /*3d130*/  @!UPT UIADD3 URZ, URZ, URZ, URZ ;  /* 0x0000003f3f3ff290 */ /* 0x000fec000fffe03f */
[----:B-1----:R-:W-:Y:S02]  /*3d140*/  IMAD.MOV.U32 R135, RZ, RZ, R156 ;  /* 0x000000ffff877224 */ /* 0x002fe400078e009c */
[----:B------:R-:W-:Y:S02]  /*3d150*/  IMAD.MOV.U32 R134, RZ, RZ, R157 ;  /* 0x000000ffff867224 */ /* 0x000fe400078e009d */
[----:B------:R-:W-:Y:S02]  /*3d160*/  IMAD.MOV.U32 R133, RZ, RZ, R158 ;  /* 0x000000ffff857224 */ /* 0x000fe400078e009e */
[----:B------:R-:W-:Y:S01]  /*3d170*/  IMAD.MOV.U32 R132, RZ, RZ, R159 ;  /* 0x000000ffff847224 */ /* 0x000fe200078e009f */
[----:B------:R-:W-:Y:S04]  /*3d180*/  STL.64 [R1+0x55a8], R134 ;  /* 0x0055a88601007387 */ /* 0x000fe80000100a00 */
[----:B------:R1:W-:Y:S04]  /*3d190*/  STL.64 [R1+0x55a0], R132 ;  /* 0x0055a08401007387 */ /* 0x0003e80000100a00 */
[----:B------:R-:W3:Y:S04]  /*3d1a0*/  LDL.LU.64 R160, [R1+0x2a20] ;  /* 0x002a200001a07983 */ /* 0x000ee80000300a00 */
[----:B------:R-:W3:Y:S01]  /*3d1b0*/  LDL.LU.64 R162, [R1+0x2a28] ;  /* 0x002a280001a27983 */ /* 0x000ee20000300a00 */
[C---:B-1----:R-:W-:Y:S11]  /*3d1c0*/  HMMA.1688.F32.TF32 R132, R136.reuse, R116, R152 ;  /* 0x000000748884723c */ /* 0x042ff60000081098 */
[----:B------:R-:W-:Y:S11]  /*3d1d0*/  @!UPT UIADD3 URZ, URZ, URZ, URZ ;  /* 0x0000003f3f3ff290 */ /* 0x000ff6000fffe03f */
        /* <DEDUP_REMOVED lines=13> */
[----:B-1----:R-:W2:Y:S04]  /*3d2b0*/  LDL.LU.64 R152, [R1+0x29e0] ;  /* 0x0029e00001987983 */ /* 0x002ea80000300a00 */
[----:B------:R-:W2:Y:S01]  /*3d2c0*/  LDL.LU.64 R154, [R1+0x29e8] ;  /* 0x0029e800019a7983 */ /* 0x000ea20000300a00 */
[C---:B----4-:R-:W-:Y:S03]  /*3d2d0*/  HMMA.1688.F32.TF32 R172, R136.reuse, R108, R148 ;  /* 0x0000006c88ac723c */ /* 0x050fe60000081094 */
        /* <DEDUP_REMOVED lines=31> */
[C---:B------:R-:W-:Y:S08]  /*3d4d0*/  HMMA.1688.F32.TF32 R156, R136.reuse, R80, R156 ;  /* 0x00000050889c723c */ /* 0x040ff0000008109c */
[C---:B------:R-:W-:Y:S07]  /*3d4e0*/  HMMA.1688.F32.TF32 R152, R136.reuse, R76, R152 ;  /* 0x0000004c8898723c */ /* 0x040fee0000081098 */
[----:B------:R-:W-:Y:S04]  /*3d4f0*/  STL.64 [R1+0x410], R160 ;  /* 0x000410a001007387 */ /* 0x000fe80000100a00 */
[----:B------:R-:W-:Y:S04]  /*3d500*/  STL.64 [R1+0x418], R162 ;  /* 0x000418a201007387 */ /* 0x000fe80000100a00 */
[----:B------:R-:W2:Y:S01]  /*3d510*/  LDL.LU.64 R168, [R1+0x2990] ;  /* 0x0029900001a87983 */ /* 0x000ea20000300a00 */
[C---:B----4-:R-:W-:Y:S03]  /*3d520*/  HMMA.1688.F32.TF32 R148, R136.reuse, R72, R148 ;  /* 0x000000488894723c */ /* 0x050fe60000081094 */
[----:B------:R-:W-:Y:S04]  /*3d530*/  STL.64 [R1+0x400], R156 ;  /* 0x0004009c01007387 */ /* 0x000fe80000100a00 */
[----:B------:R-:W-:Y:S04]  /*3d540*/  STL.64 [R1+0x408], R158 ;  /* 0x0004089e01007387 */ /* 0x000fe80000100a00 */
[----:B------:R-:W4:Y:S04]  /*3d550*/  LDL.LU.64 R170, [R1+0x2998] ;  /* 0x0029980001aa7983 */ /* 0x000f280000300a00 */
[----:B------:R1:W-:Y:S04]  /*3d560*/  STL.64 [R1+0x3f0], R152 ;  /* 0x0003f09801007387 */ /* 0x0003e80000100a00 */
[----:B------:R1:W-:Y:S04]  /*3d570*/  STL.64 [R1+0x3f8], R154 ;  /* 0x0003f89a01007387 */ /* 0x0003e80000100a00 */
        /* <DEDUP_REMOVED lines=15> */
[C---:B-1----:R-:W-:Y:S03]  /*3d670*/  HMMA.1688.F32.TF32 R144, R136.reuse, R64, R132 ;  /* 0x000000408890723c */ /* 0x042fe60000081084 */
[----:B------:R-:W3:Y:S04]  /*3d680*/  LDL.LU.64 R132, [R1+0x2940] ;  /* 0x0029400001847983 */ /* 0x000ee80000300a00 */
[----:B------:R-:W3:Y:S11]  /*3d690*/  LDL.LU.64 R134, [R1+0x2948] ;  /* 0x0029480001867983 */ /* 0x000ef60000300a00 */
[----:B------:R-:W-:Y:S05]  /*3d6a0*/  @!UPT UIADD3 URZ, URZ, URZ, URZ ;  /* 0x0000003f3f3ff290 */ /* 0x000fea000fffe03f */
        /* <DEDUP_REMOVED lines=9> */
[----:B------:R-:W3:Y:S04]  /*3d740*/  LDL.LU.64 R156, [R1+0x2920] ;  /* 0x00292000019c7983 */ /* 0x000ee80000300a00 */
[----:B------:R-:W3:Y:S04]  /*3d750*/  LDL.LU.64 R158, [R1+0x2928] ;  /* 0x00292800019e7983 */ /* 0x000ee80000300a00 */
[----:B-1----:R-:W3:Y:S04]  /*3d760*/  LDL.LU.64 R140, [R1+0x2910] ;  /* 0x00291000018c7983 */ /* 0x002ee80000300a00 */
[----:B--2---:R-:W2:Y:S01]  /*3d770*/  LDL.LU.64 R142, [R1+0x2918] ;  /* 0x00291800018e7983 */ /* 0x004ea20000300a00 */
[C---:B----4-:R-:W-:Y:S08]  /*3d780*/  HMMA.1688.F32.TF32 R172, R136.reuse, R56, R168 ;  /* 0x0000003888ac723c */ /* 0x050ff000000810a8 */
[C---:B------:R-:W-:Y:S08]  /*3d790*/  HMMA.1688.F32.TF32 R168, R136.reuse, R52, R164 ;  /* 0x0000003488a8723c */ /* 0x040ff000000810a4 */
[C---:B------:R-:W-:Y:S07]  /*3d7a0*/  HMMA.1688.F32.TF32 R164, R136.reuse, R48, R152 ;  /* 0x0000003088a4723c */ /* 0x040fee0000081098 */
        /* <DEDUP_REMOVED lines=8> */
[C---:B-1----:R-:W-:Y:S08]  /*3d830*/  HMMA.1688.F32.TF32 R164, R136.reuse, R44, R160 ;  /* 0x0000002c88a4723c */ /* 0x042ff000000810a0 */
[C---:B---3--:R-:W-:Y:S01]  /*3d840*/  HMMA.1688.F32.TF32 R160, R136.reuse, R40, R148 ;  /* 0x0000002888a0723c */ /* 0x048fe20000081094 */
        /* <DEDUP_REMOVED lines=18> */
[----:B------:R-:W-:Y:S04]  /*3d970*/  STL.64 [R1+0x348], R162 ;  /* 0x000348a201007387 */ /* 0x000fe80000100a00 */
[----:B------:R-:W3:Y:S01]  /*3d980*/  LDL.LU.64 R164, [R1+0x120] ;  /* 0x0001200001a47983 */ /* 0x000ee20000300a00 */
[C---:B------:R-:W-:Y:S08]  /*3d990*/  HMMA.1688.F32.TF32 R156, R136.reuse, R28, R156 ;  /* 0x0000001c889c723c */ /* 0x040ff0000008109c */
[C---:B--2---:R-:W-:Y:S11]  /*3d9a0*/  HMMA.1688.F32.TF32 R140, R136.reuse, R24, R140 ;  /* 0x00000018888c723c */ /* 0x044ff6000008108c */
[----:B------:R-:W-:Y:S04]  /*3d9b0*/  @!UPT UIADD3 URZ, URZ, URZ, URZ ;  /* 0x0000003f3f3ff290 */ /* 0x000fe8000fffe03f */
[----:B------:R-:W-:Y:S04]  /*3d9c0*/  STL.64 [R1+0x330], R156 ;  /* 0x0003309c01007387 */ /* 0x000fe80000100a00 */
[----:B------:R-:W-:Y:S04]  /*3d9d0*/  STL.64 [R1+0x338], R158 ;  /* 0x0003389e01007387 */ /* 0x000fe80000100a00 */
[----:B------:R-:W2:Y:S04]  /*3d9e0*/  LDL.LU.64 R166, [R1+0x128] ;  /* 0x0001280001a67983 */ /* 0x000ea80000300a00 */
[----:B------:R1:W-:Y:S04]  /*3d9f0*/  STL.64 [R1+0x320], R140 ;  /* 0x0003208c01007387 */ /* 0x0003e80000100a00 */
[----:B------:R1:W-:Y:S04]  /*3da00*/  STL.64 [R1+0x328], R142 ;  /* 0x0003288e01007387 */ /* 0x0003e80000100a00 */
[----:B-1----:R-:W2:Y:S04]  /*3da10*/  LDL.LU.64 R140, [R1+0x110] ;  /* 0x00011000018c7983 */ /* 0x002ea80000300a00 */
[----:B------:R-:W2:Y:S04]  /*3da20*/  LDL.LU.64 R142, [R1+0x118] ;  /* 0x00011800018e7983 */ /* 0x000ea80000300a00 */
[----:B------:R-:W2:Y:S04]  /*3da30*/  LDL.LU.64 R160, [R1+0x28c0] ;  /* 0x0028c00001a07983 */ /* 0x000ea80000300a00 */
[----:B------:R-:W2:Y:S01]  /*3da40*/  LDL.LU.64 R162, [R1+0x28c8] ;  /* 0x0028c80001a27983 */ /* 0x000ea20000300a00 */
[C---:B----4-:R-:W-:Y:S11]  /*3da50*/  HMMA.1688.F32.TF32 R152, R136.reuse, R20, R152 ;  /* 0x000000148898723c */ /* 0x050ff60000081098 */
[----:B------:R-:W-:Y:S11]  /*3da60*/  @!UPT UIADD3 URZ, URZ, URZ, URZ ;  /* 0x0000003f3f3ff290 */ /* 0x000ff6000fffe03f */
[----:B------:R-:W-:Y:S01]  /*3da70*/  @!UPT UIADD3 URZ, URZ, URZ, URZ ;  /* 0x0000003f3f3ff290 */ /* 0x000fe2000fffe03f */
[----:B------:R1:W-:Y:S04]  /*3da80*/  STL.64 [R1+0x310], R152 ;  /* 0x0003109801007387 */ /* 0x0003e80000100a00 */
[----:B------:R4:W-:Y:S04]  /*3da90*/  STL.64 [R1+0x318], R154 ;  /* 0x0003189a01007387 */ /* 0x0009e80000100a00 */
[----:B------:R-:W2:Y:S04]  /*3daa0*/  LDL.LU.64 R156, [R1+0x28b0] ;  /* 0x0028b000019c7983 */ /* 0x000ea80000300a00 */
[----:B------:R-:W2:Y:S04]  /*3dab0*/  LDL.LU.64 R158, [R1+0x28b8] ;  /* 0x0028b800019e7983 */ /* 0x000ea80000300a00 */
[----:B-1----:R-:W2:Y:S04]  /*3dac0*/  LDL.LU.64 R152, [R1+0x28a0] ;  /* 0x0028a00001987983 */ /* 0x002ea80000300a00 */
[----:B----4-:R-:W4:Y:S01]  /*3dad0*/  LDL.LU.64 R154, [R1+0x28a8] ;  /* 0x0028a800019a7983 */ /* 0x010f220000300a00 */
[C---:B---3--:R-:W-:Y:S11]  /*3dae0*/  HMMA.1688.F32.TF32 R148, R136.reuse, R16, R148 ;  /* 0x000000108894723c */ /* 0x048ff60000081094 */
[----:B------:R-:W-:Y:S11]  /*3daf0*/  @!UPT UIADD3 URZ, URZ, URZ, URZ ;  /* 0x0000003f3f3ff290 */ /* 0x000ff6000fffe03f */
[----:B------:R-:W-:Y:S01]  /*3db00*/  @!UPT UIADD3 URZ, URZ, URZ, URZ ;  /* 0x0000003f3f3ff290 */ /* 0x000fe2000fffe03f */
        /* <DEDUP_REMOVED lines=15> */
[----:B--2---:R-:W-:Y:S08]  /*3dc00*/  HMMA.1688.F32.TF32 R136, R136, R240, R164 ;  /* 0x000000f08888723c */ /* 0x004ff000000810a4 */
[C---:B------:R-:W-:Y:S08]  /*3dc10*/  HMMA.1688.F32.TF32 R140, R196.reuse, R128, R140 ;  /* 0x00000080c48c723c */ /* 0x040ff0000008108c */
[C---:B------:R-:W-:Y:S07]  /*3dc20*/  HMMA.1688.F32.TF32 R160, R196.reuse, R124, R160 ;  /* 0x0000007cc4a0723c */ /* 0x040fee00000810a0 */
[----:B------:R-:W-:Y:S04]  /*3dc30*/  STL.64 [R1+0x54c8], R138 ;  /* 0x0054c88a01007387 */ /* 0x000fe80000100a00 */
[----:B------:R1:W-:Y:S04]  /*3dc40*/  STL.64 [R1+0x54c0], R136 ;  /* 0x0054c08801007387 */ /* 0x0003e80000100a00 */
[----:B------:R-:W-:Y:S04]  /*3dc50*/  STL [R1+0x54b8], R141 ;  /* 0x0054b88d01007387 */ /* 0x000fe80000100800 */
[----:B------:R-:W-:Y:S04]  /*3dc60*/  STL [R1+0x54b4], R142 ;  /* 0x0054b48e01007387 */ /* 0x000fe80000100800 */
[----:B------:R-:W-:Y:S04]  /*3dc70*/  STL [R1+0x54b0], R143 ;  /* 0x0054b08f01007387 */ /* 0x000fe80000100800 */
[----:B-1----:R-:W2:Y:S04]  /*3dc80*/  LDL.LU.64 R136, [R1+0x2860] ;  /* 0x0028600001887983 */ /* 0x002ea80000300a00 */
[----:B------:R-:W-:Y:S04]  /*3dc90*/  STL.64 [R1+0x2d0], R160 ;  /* 0x0002d0a001007387 */ /* 0x000fe80000100a00 */
[----:B------:R-:W-:Y:S04]  /*3dca0*/  STL.64 [R1+0x2d8], R162 ;  /* 0x0002d8a201007387 */ /* 0x000fe80000100a00 */
[----:B------:R-:W2:Y:S01]  /*3dcb0*/  LDL.LU.64 R138, [R1+0x2868] ;  /* 0x00286800018a7983 */ /* 0x000ea20000300a00 */
        /* <DEDUP_REMOVED lines=15> */
[----:B------:R-:W-:Y:S01]  /*3ddb0*/  STL.64 [R1+0x2a0], R156 ;  /* 0x0002a09c01007387 */ /* 0x000fe20000100a00 */
[C---:B------:R-:W-:Y:S03]  /*3ddc0*/  HMMA.1688.F32.TF32 R148, R196.reuse, R108, R148 ;  /* 0x0000006cc494723c */ /* 0x040fe60000081094 */
[----:B------:R-:W-:Y:S04]  /*3ddd0*/  STL.64 [R1+0x2a8], R158 ;  /* 0x0002a89e01007387 */ /* 0x000fe80000100a00 */
[----:B------:R-:W3:Y:S04]  /*3dde0*/  LDL.LU.64 R164, [R1+0x2830] ;  /* 0x0028300001a47983 */ /* 0x000ee80000300a00 */
[----:B------:R-:W3:Y:S01]  /*3ddf0*/  LDL.LU.64 R166, [R1+0x2838] ;  /* 0x0028380001a67983 */ /* 0x000ee20000300a00 */
[C---:B------:R-:W-:Y:S11]  /*3de00*/  HMMA.1688.F32.TF32 R144, R196.reuse, R104, R144 ;  /* 0x00000068c490723c */ /* 0x040ff60000081090 */
[----:B------:R1:W-:Y:S04]  /*3de10*/  STL.64 [R1+0x290], R148 ;  /* 0x0002909401007387 */ /* 0x0003e80000100a00 */
[----:B------:R1:W-:Y:S04]  /*3de20*/  STL.64 [R1+0x298], R150 ;  /* 0x0002989601007387 */ /* 0x0003e80000100a00 */
[----:B------:R-:W3:Y:S04]  /*3de30*/  LDL.LU.64 R160, [R1+0x2820] ;  /* 0x0028200001a07983 */ /* 0x000ee80000300a00 */
[----:B------:R-:W3:Y:S04]  /*3de40*/  LDL.LU.64 R162, [R1+0x2828] ;  /* 0x0028280001a27983 */ /* 0x000ee80000300a00 */
[----:B------:R1:W-:Y:S04]  /*3de50*/  STL.64 [R1+0x280], R144 ;  /* 0x0002809001007387 */ /* 0x0003e80000100a00 */
[----:B------:R1:W-:Y:S04]  /*3de60*/  STL.64 [R1+0x288], R146 ;  /* 0x0002889201007387 */ /* 0x0003e80000100a00 */
[----:B-1----:R-:W3:Y:S04]  /*3de70*/  LDL.LU.64 R148, [R1+0x2810] ;  /* 0x0028100001947983 */ /* 0x002ee80000300a00 */
[----:B------:R-:W3:Y:S04]  /*3de80*/  LDL.LU.64 R150, [R1+0x2818] ;  /* 0x0028180001967983 */ /* 0x000ee80000300a00 */
[----:B------:R-:W3:Y:S04]  /*3de90*/  LDL.LU.64 R144, [R1+0x2800] ;  /* 0x0028000001907983 */ /* 0x000ee80000300a00 */
[----:B------:R-:W3:Y:S01]  /*3dea0*/  LDL.LU.64 R146, [R1+0x2808] ;  /* 0x0028080001927983 */ /* 0x000ee20000300a00 */
[C---:B--2---:R-:W-:Y:S11]  /*3deb0*/  HMMA.1688.F32.TF32 R156, R196.reuse, R100, R136 ;  /* 0x00000064c49c723c */ /* 0x044ff60000081088 */
[----:B------:R-:W-:Y:S11]  /*3dec0*/  @!UPT UIADD3 URZ, URZ, URZ, URZ ;  /* 0x0000003f3f3ff290 */ /* 0x000ff6000fffe03f */
[----:B------:R-:W-:Y:S02]  /*3ded0*/  @!UPT UIADD3 URZ, URZ, URZ, URZ ;  /* 0x0000003f3f3ff290 */ /* 0x000fe4000fffe03f */
[----:B------:R-:W-:Y:S01]  /*3dee0*/  MOV R139, R156 ;  /* 0x0000009c008b7202 */ /* 0x000fe20000000f00 */
[----:B------:R-:W-:Y:S02]  /*3def0*/  IMAD.MOV.U32 R136, RZ, RZ, R159 ;  /* 0x000000ffff887224 */ /* 0x000fe400078e009f */
[----:B------:R-:W-:Y:S02]  /*3df00*/  IMAD.MOV.U32 R138, RZ, RZ, R157 ;  /* 0x000000ffff8a7224 */ /* 0x000fe400078e009d */
[----:B------:R-:W-:Y:S01]  /*3df10*/  IMAD.MOV.U32 R137, RZ, RZ, R158 ;  /* 0x000000ffff897224 */ /* 0x000fe200078e009e */
[----:B------:R-:W-:Y:S04]  /*3df20*/  STL [R1+0x550c], R139 ;  /* 0x00550c8b01007387 */ /* 0x000fe80000100800 */
[----:B------:R-:W-:Y:S04]  /*3df30*/  STL [R1+0x5508], R136 ;  /* 0x0055088801007387 */ /* 0x000fe80000100800 */
[----:B------:R-:W-:Y:S04]  /*3df40*/  STL [R1+0x5504], R138 ;  /* 0x0055048a01007387 */ /* 0x000fe80000100800 */
[----:B------:R4:W-:Y:S02]  /*3df50*/  STL [R1+0x5500], R137 ;  /* 0x0055008901007387 */ /* 0x0009e40000100800 */
[C---:B----4-:R-:W-:Y:S02]  /*3df60*/  HMMA.1688.F32.TF32 R136, R196.reuse, R96, R152 ;  /* 0x00000060c488723c */ /* 0x050fe40000081098 */
[----:B------:R-:W2:Y:S04]  /*3df70*/  LDL.LU.64 R152, [R1+0x27f0] ;  /* 0x0027f00001987983 */ /* 0x000ea80000300a00 */
[----:B------:R-:W2:Y:S11]  /*3df80*/  LDL.LU.64 R154, [R1+0x27f8] ;  /* 0x0027f800019a7983 */ /* 0x000eb60000300a00 */
[----:B------:R-:W-:Y:S06]  /*3df90*/  @!UPT UIADD3 URZ, URZ, URZ, URZ ;  /* 0x0000003f3f3ff290 */ /* 0x000fec000fffe03f */
[----:B------:R-:W-:Y:S04]  /*3dfa0*/  STL.64 [R1+0x260], R136 ;  /* 0x0002608801007387 */ /* 0x000fe80000100a00 */
[----:B------:R-:W-:Y:S04]  /*3dfb0*/  STL.64 [R1+0x268], R138 ;  /* 0x0002688a01007387 */ /* 0x000fe80000100a00 */
[----:B------:R-:W4:Y:S04]  /*3dfc0*/  LDL.LU.64 R156, [R1+0x130] ;  /* 0x00013000019c7983 */ /* 0x000f280000300a00 */
[----:B------:R-:W4:Y:S01]  /*3dfd0*/  LDL.LU.64 R158, [R1+0x138] ;  /* 0x00013800019e7983 */ /* 0x000f220000300a00 */
[C---:B---3--:R-:W-:Y:S11]  /*3dfe0*/  HMMA.1688.F32.TF32 R132, R196.reuse, R92, R132 ;  /* 0x0000005cc484723c */ /* 0x048ff60000081084 */
[----:B------:R-:W-:Y:S11]  /*3dff0*/  @!UPT UIADD3 URZ, URZ, URZ, URZ ;  /* 0x0000003f3f3ff290 */ /* 0x000ff6000fffe03f */
[----:B------:R-:W-:Y:S01]  /*3e000*/  @!UPT UIADD3 URZ, URZ, URZ, URZ ;  /* 0x0000003f3f3ff290 */ /* 0x000fe2000fffe03f */
[----:B------:R1:W-:Y:S04]  /*3e010*/  STL.64 [R1+0x250], R132 ;  /* 0x0002508401007387 */ /* 0x0003e80000100a00 */
[----:B------:R3:W-:Y:S04]  /*3e020*/  STL.64 [R1+0x258], R134 ;  /* 0x0002588601007387 */ /* 0x0007e80000100a00 */
[----:B-1----:R-:W4:Y:S04]  /*3e030*/  LDL.LU.64 R132, [R1+0x27e0] ;  /* 0x0027e00001847983 */ /* 0x002f280000300a00 */
[----:B---3--:R-:W3:Y:S04]  /*3e040*/  LDL.LU.64 R134, [R1+0x27e8] ;  /* 0x0027e80001867983 */ /* 0x008ee80000300a00 */
[----:B------:R-:W3:Y:S01]  /*3e050*/  LDL.LU.64 R136, [R1+0x27d0] ;  /* 0x0027d00001887983 */ /* 0x000ee20000300a00 */
[C---:B------:R-:W-:Y:S03]  /*3e060*/  HMMA.1688.F32.TF32 R164, R196.reuse, R88, R164 ;  /* 0x00000058c4a4723c */ /* 0x040fe600000810a4 */
[----:B------:R-:W3:Y:S05]  /*3e070*/  LDL.LU.64 R138, [R1+0x27d8] ;  /* 0x0027d800018a7983 */ /* 0x000eea0000300a00 */
[C---:B------:R-:W-:Y:S11]  /*3e080*/  HMMA.1688.F32.TF32 R160, R196.reuse, R84, R160 ;  /* 0x00000054c4a0723c */ /* 0x040ff600000810a0 */
[----:B------:R-:W-:Y:S05]  /*3e090*/  @!UPT UIADD3 URZ, URZ, URZ, URZ ;  /* 0x0000003f3f3ff290 */ /* 0x000fea000fffe03f */
[----:B------:R-:W-:Y:S02]  /*3e0a0*/  IMAD.MOV.U32 R142, RZ, RZ, R165 ;  /* 0x000000ffff8e7224 */ /* 0x000fe400078e00a5 */
[----:B------:R-:W-:Y:S02]  /*3e0b0*/  IMAD.MOV.U32 R143, RZ, RZ, R166 ;  /* 0x000000ffff8f7224 */ /* 0x000fe400078e00a6 */
[----:B------:R-:W-:Y:S01]  /*3e0c0*/  IMAD.MOV.U32 R141, RZ, RZ, R164 ;  /* 0x000000ffff8d7224 */ /* 0x000fe200078e00a4 */
[C---:B------:R-:W-:Y:S01]  /*3e0d0*/  HMMA.1688.F32.TF32 R148, R196.reuse, R80, R148 ;  /* 0x00000050c494723c */ /* 0x040fe20000081094 */
[----:B------:R-:W-:Y:S04]  /*3e0e0*/  STL [R1+0x24c], R167 ;  /* 0x00024ca701007387 */ /* 0x000fe80000100800 */
[----:B------:R-:W-:Y:S04]  /*3e0f0*/  STL.64 [R1+0x54d8], R142 ;  /* 0x0054d88e01007387 */ /* 0x000fe80000100a00 */
[----:B------:R1:W-:Y:S04]  /*3e100*/  STL.64 [R1+0x54d0], R140 ;  /* 0x0054d08c01007387 */ /* 0x0003e80000100a00 */
[----:B------:R-:W-:Y:S04]  /*3e110*/  STL.64 [R1+0x230], R160 ;  /* 0x000230a001007387 */ /* 0x000fe80000100a00 */
[----:B------:R-:W-:Y:S01]  /*3e120*/  STL.64 [R1+0x238], R162 ;  /* 0x000238a201007387 */ /* 0x000fe20000100a00 */
[C---:B-1----:R-:W-:Y:S03]  /*3e130*/  HMMA.1688.F32.TF32 R140, R196.reuse, R76, R144 ;  /* 0x0000004cc48c723c */ /* 0x042fe60000081090 */
[----:B------:R-:W3:Y:S04]  /*3e140*/  LDL.LU.64 R144, [R1+0x27c0] ;  /* 0x0027c00001907983 */ /* 0x000ee80000300a00 */
[----:B------:R1:W-:Y:S04]  /*3e150*/  STL.64 [R1+0x220], R148 ;  /* 0x0002209401007387 */ /* 0x0003e80000100a00 */
[----:B------:R1:W-:Y:S04]  /*3e160*/  STL.64 [R1+0x228], R150 ;  /* 0x0002289601007387 */ /* 0x0003e80000100a00 */
[----:B------:R-:W3:Y:S08]  /*3e170*/  LDL.LU.64 R146, [R1+0x27c8] ;  /* 0x0027c80001927983 */ /* 0x000ef00000300a00 */
[----:B------:R-:W-:Y:S04]  /*3e180*/  STL.64 [R1+0x210], R140 ;  /* 0x0002108c01007387 */ /* 0x000fe80000100a00 */
        /* <DEDUP_REMOVED lines=8> */
[----:B------:R3:W-:Y:S01]  /*3e210*/  STL.64 [R1+0x208], R142 ;  /* 0x0002088e01007387 */ /* 0x0007e20000100a00 */
[C---:B----4-:R-:W-:Y:S08]  /*3e220*/  HMMA.1688.F32.TF32 R156, R196.reuse, R68, R156 ;  /* 0x00000044c49c723c */ /* 0x050ff0000008109c */
[C---:B---3--:R-:W-:Y:S01]  /*3e230*/  HMMA.1688.F32.TF32 R140, R196.reuse, R64, R132 ;  /* 0x00000040c48c723c */ /* 0x048fe20000081084 */
[----:B------:R-:W3:Y:S11]  /*3e240*/  LDL.LU.64 R132, [R1+0x2790] ;  /* 0x0027900001847983 */ /* 0x000ef60000300a00 */
[----:B------:R-:W-:Y:S03]  /*3e250*/  @!UPT UIADD3 URZ, URZ, URZ, URZ ;  /* 0x0000003f3f3ff290 */ /* 0x000fe6000fffe03f */
[----:B------:R-:W-:Y:S04]  /*3e260*/  STL.64 [R1+0x130], R156 ;  /* 0x0001309c01007387 */ /* 0x000fe80000100a00 */
[----:B------:R-:W-:Y:S04]  /*3e270*/  STL.64 [R1+0x138], R158 ;  /* 0x0001389e01007387 */ /* 0x000fe80000100a00 */
[----:B------:R-:W3:Y:S04]  /*3e280*/  LDL.LU.64 R134, [R1+0x2798] ;  /* 0x0027980001867983 */ /* 0x000ee80000300a00 */
[----:B------:R-:W-:Y:S04]  /*3e290*/  STL.64 [R1+0x120], R140 ;  /* 0x0001208c01007387 */ /* 0x000fe80000100a00 */
[----:B------:R1:W-:Y:S04]  /*3e2a0*/  STL.64 [R1+0x128], R142 ;  /* 0x0001288e01007387 */ /* 0x0003e80000100a00 */
[----:B------:R-:W4:Y:S04]  /*3e2b0*/  LDL.LU.64 R160, [R1+0x2780] ;  /* 0x0027800001a07983 */ /* 0x000f280000300a00 */
[----:B------:R-:W4:Y:S01]  /*3e2c0*/  LDL.LU.64 R162, [R1+0x2788] ;  /* 0x0027880001a27983 */ /* 0x000f220000300a00 */
[C---:B-1----:R-:W-:Y:S03]  /*3e2d0*/  HMMA.1688.F32.TF32 R140, R196.reuse, R60, R136 ;  /* 0x0000003cc48c723c */ /* 0x042fe60000081088 */
[----:B------:R-:W4:Y:S04]  /*3e2e0*/  LDL.LU.64 R164, [R1+0x2770] ;  /* 0x0027700001a47983 */ /* 0x000f280000300a00 */
[----:B------:R-:W4:Y:S11]  /*3e2f0*/  LDL.LU.64 R166, [R1+0x2778] ;  /* 0x0027780001a67983 */ /* 0x000f360000300a00 */
[----:B------:R-:W-:Y:S06]  /*3e300*/  @!UPT UIADD3 URZ, URZ, URZ, URZ ;  /* 0x0000003f3f3ff290 */ /* 0x000fec000fffe03f */
[----:B------:R-:W-:Y:S01]  /*3e310*/  MOV R139, R140 ;  /* 0x0000008c008b7202 */ /* 0x000fe20000000f00 */
[----:B------:R-:W-:Y:S02]  /*3e320*/  IMAD.MOV.U32 R138, RZ, RZ, R142 ;  /* 0x000000ffff8a7224 */ /* 0x000fe400078e008e */
[----:B------:R-:W-:Y:S02]  /*3e330*/  IMAD.MOV.U32 R136, RZ, RZ, R141 ;  /* 0x000000ffff887224 */ /* 0x000fe400078e008d */
[----:B------:R-:W-:Y:S01]  /*3e340*/  IMAD.MOV.U32 R137, RZ, RZ, R143 ;  /* 0x000000ffff897224 */ /* 0x000fe200078e008f */
[----:B------:R-:W4:Y:S04]  /*3e350*/  LDL.LU.64 R140, [R1+0x2760] ;  /* 0x00276000018c7983 */ /* 0x000f280000300a00 */
[----:B------:R-:W4:Y:S01]  /*3e360*/  LDL.LU.64 R142, [R1+0x2768] ;  /* 0x00276800018e7983 */ /* 0x000f220000300a00 */
[C---:B------:R-:W-:Y:S03]  /*3e370*/  HMMA.1688.F32.TF32 R144, R196.reuse, R56, R144 ;  /* 0x00000038c490723c */ /* 0x040fe60000081090 */
[----:B------:R-:W-:Y:S04]  /*3e380*/  STL.64 [R1+0x5518], R138 ;  /* 0x0055188a01007387 */ /* 0x000fe80000100a00 */
[----:B------:R1:W-:Y:S04]  /*3e390*/  STL.64 [R1+0x5510], R136 ;  /* 0x0055108801007387 */ /* 0x0003e80000100a00 */
[----:B------:R-:W4:Y:S04]  /*3e3a0*/  LDL.LU.64 R172, [R1+0x2750] ;  /* 0x0027500001ac7983 */ /* 0x000f280000300a00 */
[----:B------:R-:W4:Y:S08]  /*3e3b0*/  LDL.LU.64 R174, [R1+0x2758] ;  /* 0x0027580001ae7983 */ /* 0x000f300000300a00 */
[----:B------:R-:W-:Y:S04]  /*3e3c0*/  STL.64 [R1+0x5438], R146 ;  /* 0x0054389201007387 */ /* 0x000fe80000100a00 */
[----:B------:R1:W-:Y:S01]  /*3e3d0*/  STL.64 [R1+0x5430], R144 ;  /* 0x0054309001007387 */ /* 0x0003e20000100a00 */
[C---:B------:R-:W-:Y:S03]  /*3e3e0*/  HMMA.1688.F32.TF32 R148, R196.reuse, R52, R148 ;  /* 0x00000034c494723c */ /* 0x040fe60000081094 */
[----:B------:R-:W4:Y:S04]  /*3e3f0*/  LDL.LU.64 R176, [R1+0x2740] ;  /* 0x0027400001b07983 */ /* 0x000f280000300a00 */
[----:B------:R-:W4:Y:S04]  /*3e400*/  LDL.LU.64 R178, [R1+0x2748] ;  /* 0x0027480001b27983 */ /* 0x000f280000300a00 */
[----:B------:R-:W4:Y:S04]  /*3e410*/  LDL.LU.64 R180, [R1+0x2730] ;  /* 0x0027300001b47983 */ /* 0x000f280000300a00 */
[----:B------:R-:W4:Y:S08]  /*3e420*/  LDL.LU.64 R182, [R1+0x2738] ;  /* 0x0027380001b67983 */ /* 0x000f300000300a00 */
[----:B------:R-:W-:Y:S04]  /*3e430*/  STL.64 [R1+0x5448], R150 ;  /* 0x0054489601007387 */ /* 0x000fe80000100a00 */
[----:B------:R-:W-:Y:S04]  /*3e440*/  STL.64 [R1+0x5440], R148 ;  /* 0x0054409401007387 */ /* 0x000fe80000100a00 */
[----:B-1----:R-:W4:Y:S04]  /*3e450*/  LDL.LU.64 R136, [R1+0x2720] ;  /* 0x0027200001887983 */ /* 0x002f280000300a00 */
[----:B------:R-:W4:Y:S01]  /*3e460*/  LDL.LU.64 R138, [R1+0x2728] ;  /* 0x00272800018a7983 */ /* 0x000f220000300a00 */
[C---:B--2---:R-:W-:Y:S11]  /*3e470*/  HMMA.1688.F32.TF32 R152, R196.reuse, R48, R152 ;  /* 0x00000030c498723c */ /* 0x044ff60000081098 */
[----:B------:R-:W-:Y:S11]  /*3e480*/  @!UPT UIADD3 URZ, URZ, URZ, URZ ;  /* 0x0000003f3f3ff290 */ /* 0x000ff6000fffe03f */
[----:B------:R-:W-:Y:S01]  /*3e490*/  @!UPT UIADD3 URZ, URZ, URZ, URZ ;  /* 0x0000003f3f3ff290 */ /* 0x000fe2000fffe03f */
[----:B------:R-:W-:Y:S04]  /*3e4a0*/  STL.64 [R1+0x5458], R154 ;  /* 0x0054589a01007387 */ /* 0x000fe80000100a00 */
[----:B------:R1:W-:Y:S01]  /*3e4b0*/  STL.64 [R1+0x5450], R152 ;  /* 0x0054509801007387 */ /* 0x0003e20000100a00 */
[C---:B---3--:R-:W-:Y:S03]  /*3e4c0*/  HMMA.1688.F32.TF32 R156, R196.reuse, R44, R132 ;  /* 0x0000002cc49c723c */ /* 0x048fe60000081084 */
[----:B------:R-:W2:Y:S04]  /*3e4d0*/  LDL.LU.64 R132, [R1+0x2710] ;  /* 0x0027100001847983 */ /* 0x000ea80000300a00 */
[----:B------:R-:W2:Y:S01]  /*3e4e0*/  LDL.LU.64 R134, [R1+0x2718] ;  /* 0x0027180001867983 */ /* 0x000ea20000300a00 */
[C---:B----4-:R-:W-:Y:S08]  /*3e4f0*/  HMMA.1688.F32.TF32 R160, R196.reuse, R40, R160 ;  /* 0x00000028c4a0723c */ /* 0x050ff000000810a0 */
[C---:B------:R-:W-:Y:S07]  /*3e500*/  HMMA.1688.F32.TF32 R164, R196.reuse, R36, R164 ;  /* 0x00000024c4a4723c */ /* 0x040fee00000810a4 */
[----:B------:R-:W-:Y:S04]  /*3e510*/  STL.64 [R1+0x5468], R158 ;  /* 0x0054689e01007387 */ /* 0x000fe80000100a00 */
[----:B------:R-:W-:Y:S04]  /*3e520*/  STL.64 [R1+0x5460], R156 ;  /* 0x0054609c01007387 */ /* 0x000fe80000100a00 */
[----:B------:R-:W-:Y:S01]  /*3e530*/  STL.64 [R1+0x5478], R162 ;  /* 0x005478a201007387 */ /* 0x000fe20000100a00 */
[C---:B------:R-:W-:Y:S03]  /*3e540*/  HMMA.1688.F32.TF32 R168, R196.reuse, R32, R140 ;  /* 0x00000020c4a8723c */ /* 0x040fe6000008108c */
[----:B------:R-:W-:Y:S04]  /*3e550*/  STL.64 [R1+0x5470], R160 ;  /* 0x005470a001007387 */ /* 0x000fe80000100a00 */
[----:B------:R-:W3:Y:S04]  /*3e560*/  LDL.LU.64 R144, [R1+0x2700] ;  /* 0x0027000001907983 */ /* 0x000ee80000300a00 */
[----:B------:R-:W3:Y:S04]  /*3e570*/  LDL.LU.64 R146, [R1+0x2708] ;  /* 0x0027080001927983 */ /* 0x000ee80000300a00 */
[----:B------:R-:W-:Y:S01]  /*3e580*/  STL.64 [R1+0x5488], R166 ;  /* 0x005488a601007387 */ /* 0x000fe20000100a00 */
[C---:B------:R-:W-:Y:S03]  /*3e590*/  HMMA.1688.F32.TF32 R172, R196.reuse, R28, R172 ;  /* 0x0000001cc4ac723c */ /* 0x040fe600000810ac */
[----:B------:R-:W-:Y:S04]  /*3e5a0*/  STL.64 [R1+0x5480], R164 ;  /* 0x005480a401007387 */ /* 0x000fe80000100a00 */
[----:B------:R-:W4:Y:S04]  /*3e5b0*/  LDL.LU.64 R140, [R1+0x2070] ;  /* 0x00207000018c7983 */ /* 0x000f280000300a00 */
[----:B------:R-:W4:Y:S01]  /*3e5c0*/  LDL.LU.64 R142, [R1+0x2078] ;  /* 0x00207800018e7983 */ /* 0x000f220000300a00 */
[C---:B------:R-:W-:Y:S08]  /*3e5d0*/  HMMA.1688.F32.TF32 R176, R196.reuse, R24, R176 ;  /* 0x00000018c4b0723c */ /* 0x040ff000000810b0 */
[C---:B------:R-:W-:Y:S01]  /*3e5e0*/  HMMA.1688.F32.TF32 R180, R196.reuse, R20, R180 ;  /* 0x00000014c4b4723c */ /* 0x040fe200000810b4 */
[----:B------:R-:W-:Y:S04]  /*3e5f0*/  STL.64 [R1+0x5498], R170 ;  /* 0x005498aa01007387 */ /* 0x000fe80000100a00 */
[----:B------:R-:W-:Y:S04]  /*3e600*/  STL.64 [R1+0x5490], R168 ;  /* 0x005490a801007387 */ /* 0x000fe80000100a00 */
[----:B------:R-:W-:Y:S04]  /*3e610*/  STL.64 [R1+0x54a8], R174 ;  /* 0x0054a8ae01007387 */ /* 0x000fe80000100a00 */
[----:B------:R-:W-:Y:S04]  /*3e620*/  STL.64 [R1+0x54a0], R172 ;  /* 0x0054a0ac01007387 */ /* 0x000fe80000100a00 */
[----:B------:R-:W-:Y:S04]  /*3e630*/  STL.64 [R1+0x54e8], R178 ;  /* 0x0054e8b201007387 */ /* 0x000fe80000100a00 */
[----:B------:R-:W-:Y:S01]  /*3e640*/  STL.64 [R1+0x54e0], R176 ;  /* 0x0054e0b001007387 */ /* 0x000fe20000100a00 */
[C---:B------:R-:W-:Y:S03]  /*3e650*/  HMMA.1688.F32.TF32 R184, R196.reuse, R16, R136 ;  /* 0x00000010c4b8723c */ /* 0x040fe60000081088 */
[----:B-1----:R-:W4:Y:S04]  /*3e660*/  LDL.LU.64 R152, [R1+0x2020] ;  /* 0x0020200001987983 */ /* 0x002f280000300a00 */
[----:B------:R-:W4:Y:S04]  /*3e670*/  LDL.LU.64 R154, [R1+0x2028] ;  /* 0x00202800019a7983 */ /* 0x000f280000300a00 */
[----:B------:R-:W-:Y:S04]  /*3e680*/  STL.64 [R1+0x54f8], R182 ;  /* 0x0054f8b601007387 */ /* 0x000fe80000100a00 */
[----:B------:R-:W-:Y:S04]  /*3e690*/  STL.64 [R1+0x54f0], R180 ;  /* 0x0054f0b401007387 */ /* 0x000fe80000100a00 */
[----:B------:R-:W4:Y:S04]  /*3e6a0*/  LDL.LU.64 R136, [R1+0x2010] ;  /* 0x0020100001887983 */ /* 0x000f280000300a00 */
[----:B------:R-:W4:Y:S04]  /*3e6b0*/  LDL.LU.64 R138, [R1+0x2018] ;  /* 0x00201800018a7983 */ /* 0x000f280000300a00 */
[----:B------:R-:W-:Y:S04]  /*3e6c0*/  STL.64 [R1+0x5538], R186 ;  /* 0x005538ba01007387 */ /* 0x000fe80000100a00 */
[----:B------:R-:W-:Y:S01]  /*3e6d0*/  STL.64 [R1+0x5530], R184 ;  /* 0x005530b801007387 */ /* 0x000fe20000100a00 */
[C---:B--2---:R-:W-:Y:S03]  /*3e6e0*/  HMMA.1688.F32.TF32 R188, R196.reuse, R12, R132 ;  /* 0x0000000cc4bc723c */ /* 0x044fe60000081084 */
[----:B------:R-:W2:Y:S04]  /*3e6f0*/  LDL.LU.64 R132, [R1+0x2000] ;  /* 0x0020000001847983 */ /* 0x000ea80000300a00 */
[----:B------:R-:W2:Y:S11]  /*3e700*/  LDL.LU.64 R134, [R1+0x2008] ;  /* 0x0020080001867983 */ /* 0x000eb60000300a00 */
[----:B------:R-:W-:Y:S05]  /*3e710*/  @!UPT UIADD3 URZ, URZ, URZ, URZ ;  /* 0x0000003f3f3ff290 */ /* 0x000fea000fffe03f */
[----:B------:R-:W-:Y:S04]  /*3e720*/  STL [R1+0x5398], R188 ;  /* 0x005398bc01007387 */ /* 0x000fe80000100800 */
[----:B------:R-:W-:Y:S04]  /*3e730*/  STL [R1+0x5394], R189 ;  /* 0x005394bd01007387 */ /* 0x000fe80000100800 */
[----:B------:R-:W-:Y:S04]  /*3e740*/  STL [R1+0x5390], R190 ;  /* 0x005390be01007387 */ /* 0x000fe80000100800 */
[----:B------:R-:W-:Y:S04]  /*3e750*/  STL [R1+0x538c], R191 ;  /* 0x00538cbf01007387 */ /* 0x000fe80000100800 */
[----:B------:R-:W2:Y:S04]  /*3e760*/  LDL.LU.64 R148, [R1+0x1ff0] ;  /* 0x001ff00001947983 */ /* 0x000ea80000300a00 */
[----:B------:R-:W2:Y:S01]  /*3e770*/  LDL.LU.64 R150, [R1+0x1ff8] ;  /* 0x001ff80001967983 */ /* 0x000ea20000300a00 */
[C---:B---3--:R-:W-:Y:S08]  /*3e780*/  HMMA.1688.F32.TF32 R192, R196.reuse, R8, R144 ;  /* 0x00000008c4c0723c */ /* 0x048ff00000081090 */
[----:B----4-:R-:W-:Y:S11]  /*3e790*/  HMMA.1688.F32.TF32 R196, R196, R240, R140 ;  /* 0x000000f0c4c4723c */ /* 0x010ff6000008108c */
[----:B------:R-:W-:Y:S04]  /*3e7a0*/  @!UPT UIADD3 URZ, URZ, URZ, URZ ;  /* 0x0000003f3f3ff290 */ /* 0x000fe8000fffe03f */
[----:B------:R-:W-:Y:S04]  /*3e7b0*/  STL [R1+0x53a8], R192 ;  /* 0x0053a8c001007387 */ /* 0x000fe80000100800 */
[----:B------:R-:W-:Y:S04]  /*3e7c0*/  STL [R1+0x53a4], R193 ;  /* 0x0053a4c101007387 */ /* 0x000fe80000100800 */
[----:B------:R-:W-:Y:S04]  /*3e7d0*/  STL [R1+0x53a0], R194 ;  /* 0x0053a0c201007387 */ /* 0x000fe80000100800 */
[----:B------:R-:W-:Y:S04]  /*3e7e0*/  STL [R1+0x539c], R195 ;  /* 0x00539cc301007387 */ /* 0x000fe80000100800 */
[----:B------:R-:W3:Y:S04]  /*3e7f0*/  LDL.LU.64 R144, [R1+0x1fe0] ;  /* 0x001fe00001907983 */ /* 0x000ee80000300a00 */
[----:B------:R-:W3:Y:S04]  /*3e800*/  LDL.LU.64 R146, [R1+0x1fe8] ;  /* 0x001fe80001927983 */ /* 0x000ee80000300a00 */
[----:B------:R-:W4:Y:S04]  /*3e810*/  LDL.LU.64 R140, [R1+0x1fd0] ;  /* 0x001fd000018c7983 */ /* 0x000f280000300a00 */
[----:B------:R-:W4:Y:S01]  /*3e820*/  LDL.LU.64 R142, [R1+0x1fd8] ;  /* 0x001fd800018e7983 */ /* 0x000f220000300a00 */
[C---:B------:R-:W-:Y:S03]  /*3e830*/  HMMA.1688.F32.TF32 R200, R232.reuse, R128, R152 ;  /* 0x00000080e8c8723c */ /* 0x040fe60000081098 */
[----:B------:R-:W-:Y:S05]  /*3e840*/  STL [R1+0x53b4], R196 ;  /* 0x0053b4c401007387 */ /* 0x000fea0000100800 */
[C---:B------:R-:W-:Y:S01]  /*3e850*/  HMMA.1688.F32.TF32 R204, R232.reuse, R124, R136 ;  /* 0x0000007ce8cc723c */ /* 0x040fe20000081088 */
[----:B------:R-:W-:Y:S04]  /*3e860*/  STL [R1+0x53b0], R197 ;  /* 0x0053b0c501007387 */ /* 0x000fe80000100800 */
[----:B------:R-:W-:Y:S04]  /*3e870*/  STL [R1+0x53ac], R198 ;  /* 0x0053acc601007387 */ /* 0x000fe80000100800 */
[----:B------:R-:W-:Y:S06]  /*3e880*/  STL [R1+0x5388], R199 ;  /* 0x005388c701007387 */ /* 0x000fec0000100800 */
        /* <DEDUP_REMOVED lines=8> */
[----:B------:R-:W4:Y:S04]  /*3e910*/  LDL.LU.64 R136, [R1+0x1fc0] ;  /* 0x001fc00001887983 */ /* 0x000f280000300a00 */
[----:B------:R-:W4:Y:S01]  /*3e920*/  LDL.LU.64 R138, [R1+0x1fc8] ;  /* 0x001fc800018a7983 */ /* 0x000f220000300a00 */
[C---:B--2---:R-:W-:Y:S03]  /*3e930*/  HMMA.1688.F32.TF32 R208, R232.reuse, R120, R132 ;  /* 0x00000078e8d0723c */ /* 0x044fe60000081084 */
[----:B------:R-:W4:Y:S04]  /*3e940*/  LDL.LU.64 R132, [R1+0x1230] ;  /* 0x0012300001847983 */ /* 0x000f280000300a00 */
[----:B------:R-:W4:Y:S01]  /*3e950*/  LDL.LU.64 R134, [R1+0x1238] ;  /* 0x0012380001867983 */ /* 0x000f220000300a00 */
[C---:B------:R-:W-:Y:S11]  /*3e960*/  HMMA.1688.F32.TF32 R212, R232.reuse, R116, R148 ;  /* 0x00000074e8d4723c */ /* 0x040ff60000081094 */
[----:B------:R-:W-:Y:S04]  /*3e970*/  @!UPT UIADD3 URZ, URZ, URZ, URZ ;  /* 0x0000003f3f3ff290 */ /* 0x000fe8000fffe03f */
[----:B------:R1:W-:Y:S04]  /*3e980*/  STL [R1+0x53d8], R208 ;  /* 0x0053d8d001007387 */ /* 0x0003e80000100800 */
[----:B------:R-:W-:Y:S04]  /*3e990*/  STL [R1+0x53d4], R209 ;  /* 0x0053d4d101007387 */ /* 0x000fe80000100800 */
[----:B------:R-:W-:Y:S04]  /*3e9a0*/  STL [R1+0x53d0], R210 ;  /* 0x0053d0d201007387 */ /* 0x000fe80000100800 */
[----:B------:R-:W-:Y:S04]  /*3e9b0*/  STL [R1+0x53cc], R211 ;  /* 0x0053ccd301007387 */ /* 0x000fe80000100800 */
[----:B------:R-:W-:Y:S04]  /*3e9c0*/  STL [R1+0x53e8], R212 ;  /* 0x0053e8d401007387 */ /* 0x000fe80000100800 */
[----:B------:R-:W-:Y:S04]  /*3e9d0*/  STL [R1+0x53e4], R213 ;  /* 0x0053e4d501007387 */ /* 0x000fe80000100800 */
[----:B------:R-:W-:Y:S04]  /*3e9e0*/  STL [R1+0x53e0], R214 ;  /* 0x0053e0d601007387 */ /* 0x000fe80000100800 */
[----:B------:R1:W-:Y:S01]  /*3e9f0*/  STL [R1+0x53dc], R215 ;  /* 0x0053dcd701007387 */ /* 0x0003e20000100800 */
[C---:B---3--:R-:W-:Y:S08]  /*3ea00*/  HMMA.1688.F32.TF32 R144, R232.reuse, R112, R144 ;  /* 0x00000070e890723c */ /* 0x048ff00000081090 */
[----:B----4-:R-:W-:Y:S11]  /*3ea10*/  HMMA.1688.F32.TF32 R140, R232, R108, R140 ;  /* 0x0000006ce88c723c */ /* 0x010ff6000008108c */
[----:B------:R-:W-:Y:S05]  /*3ea20*/  @!UPT UIADD3 URZ, URZ, URZ, URZ ;  /* 0x0000003f3f3ff290 */ /* 0x000fea000fffe03f */
[----:B-1----:R-:W-:Y:S01]  /*3ea30*/  IMAD.MOV.U32 R208, RZ, RZ, R147 ;  /* 0x000000ffffd07224 */ /* 0x002fe200078e0093 */
[----:B------:R1:W-:Y:S04]  /*3ea40*/  STL.64 [R1+0x11e0], R144 ;  /* 0x0011e09001007387 */ /* 0x0003e80000100a00 */
[----:B------:R3:W-:Y:S04]  /*3ea50*/  STL [R1+0x11e8], R146 ;  /* 0x0011e89201007387 */ /* 0x0007e80000100800 */
[----:B------:R4:W-:Y:S01]  /*3ea60*/  STL [R1+0x53ec], R208 ;  /* 0x0053ecd001007387 */ /* 0x0009e20000100800 */
[----:B------:R-:W-:-:S03]  /*3ea70*/  IMAD.MOV.U32 R215, RZ, RZ, R143 ;  /* 0x000000ffffd77224 */ /* 0x000fc600078e008f */
[----:B-1----:R-:W2:Y:S01]  /*3ea80*/  LDL.LU.64 R144, [R1+0x1fb0] ;  /* 0x001fb00001907983 */ /* 0x002ea20000300a00 */
[----:B------:R-:W-:-:S03]  /*3ea90*/  MOV R214, R142 ;  /* 0x0000008e00d67202 */ /* 0x000fc60000000f00 */
[----:B---3--:R-:W2:Y:S01]  /*3eaa0*/  LDL.LU.64 R146, [R1+0x1fb8] ;  /* 0x001fb80001927983 */ /* 0x008ea20000300a00 */
[----:B------:R-:W-:Y:S02]  /*3eab0*/  IMAD.MOV.U32 R212, RZ, RZ, R140 ;  /* 0x000000ffffd47224 */ /* 0x000fe400078e008c */
[----:B------:R-:W-:Y:S02]  /*3eac0*/  IMAD.MOV.U32 R213, RZ, RZ, R141 ;  /* 0x000000ffffd57224 */ /* 0x000fe400078e008d */
[----:B------:R-:W3:Y:S04]  /*3ead0*/  LDL.LU.64 R140, [R1+0x1fa0] ;  /* 0x001fa000018c7983 */ /* 0x000ee80000300a00 */
[----:B------:R-:W3:Y:S04]  /*3eae0*/  LDL.LU.64 R142, [R1+0x1fa8] ;  /* 0x001fa800018e7983 */ /* 0x000ee80000300a00 */
[----:B------:R-:W-:Y:S04]  /*3eaf0*/  STL [R1+0x53fc], R215 ;  /* 0x0053fcd701007387 */ /* 0x000fe80000100800 */
[----:B------:R-:W-:Y:S04]  /*3eb00*/  STL [R1+0x53f8], R214 ;  /* 0x0053f8d601007387 */ /* 0x000fe80000100800 */
[----:B------:R-:W-:Y:S04]  /*3eb10*/  STL [R1+0x53f4], R212 ;  /* 0x0053f4d401007387 */ /* 0x000fe80000100800 */
[----:B------:R-:W-:Y:S01]  /*3eb20*/  STL [R1+0x53f0], R213 ;  /* 0x0053f0d501007387 */ /* 0x000fe20000100800 */
[C---:B------:R-:W-:Y:S11]  /*3eb30*/  HMMA.1688.F32.TF32 R136, R232.reuse, R104, R136 ;  /* 0x00000068e888723c */ /* 0x040ff60000081088 */
[----:B------:R-:W-:Y:S11]  /*3eb40*/  @!UPT UIADD3 URZ, URZ, URZ, URZ ;  /* 0x0000003f3f3ff290 */ /* 0x000ff6000fffe03f */
[----:B------:R-:W-:Y:S02]  /*3eb50*/  @!UPT UIADD3 URZ, URZ, URZ, URZ ;  /* 0x0000003f3f3ff290 */ /* 0x000fe4000fffe03f */
[----:B----4-:R-:W-:Y:S01]  /*3eb60*/  IMAD.MOV.U32 R208, RZ, RZ, R139 ;  /* 0x000000ffffd07224 */ /* 0x010fe200078e008b */
[----:B------:R1:W-:Y:S04]  /*3eb70*/  STL.64 [R1+0x1220], R136 ;  /* 0x0012208801007387 */ /* 0x0003e80000100a00 */
[----:B------:R4:W-:Y:S04]  /*3eb80*/  STL [R1+0x1228], R138 ;  /* 0x0012288a01007387 */ /* 0x0009e80000100800 */
[----:B------:R-:W-:Y:S04]  /*3eb90*/  STL [R1+0x5400], R208 ;  /* 0x005400d001007387 */ /* 0x000fe80000100800 */
[----:B-1----:R-:W3:Y:S04]  /*3eba0*/  LDL.LU.64 R136, [R1+0x1f90] ;  /* 0x001f900001887983 */ /* 0x002ee80000300a00 */
[----:B----4-:R-:W4:Y:S01]  /*3ebb0*/  LDL.LU.64 R138, [R1+0x1f98] ;  /* 0x001f9800018a7983 */ /* 0x010f220000300a00 */
[C---:B------:R-:W-:Y:S11]  /*3ebc0*/  HMMA.1688.F32.TF32 R132, R232.reuse, R100, R132 ;  /* 0x00000064e884723c */ /* 0x040ff60000081084 */
[----:B------:R-:W-:Y:S11]  /*3ebd0*/  @!UPT UIADD3 URZ, URZ, URZ, URZ ;  /* 0x0000003f3f3ff290 */ /* 0x000ff6000fffe03f */
[----:B------:R-:W-:Y:S02]  /*3ebe0*/  @!UPT UIADD3 URZ, URZ, URZ, URZ ;  /* 0x0000003f3f3ff290 */ /* 0x000fe4000fffe03f */
[----:B------:R-:W-:Y:S02]  /*3ebf0*/  IMAD.MOV.U32 R204, RZ, RZ, R135 ;  /* 0x000000ffffcc7224 */ /* 0x000fe400078e0087 */
[----:B------:R-:W-:Y:S02]  /*3ec00*/  IMAD.MOV.U32 R211, RZ, RZ, R134 ;  /* 0x000000ffffd37224 */ /* 0x000fe400078e0086 */
[----:B------:R-:W-:Y:S02]  /*3ec10*/  IMAD.MOV.U32 R209, RZ, RZ, R132 ;  /* 0x000000ffffd17224 */ /* 0x000fe400078e0084 */
[----:B------:R-:W-:Y:S02]  /*3ec20*/  IMAD.MOV.U32 R210, RZ, RZ, R133 ;  /* 0x000000ffffd27224 */ /* 0x000fe400078e0085 */
[----:B------:R-:W4:Y:S04]  /*3ec30*/  LDL.LU.64 R132, [R1+0x1f80] ;  /* 0x001f800001847983 */ /* 0x000f280000300a00 */
[----:B------:R-:W4:Y:S04]  /*3ec40*/  LDL.LU.64 R134, [R1+0x1f88] ;  /* 0x001f880001867983 */ /* 0x000f280000300a00 */
[----:B------:R-:W-:Y:S04]  /*3ec50*/  STL [R1+0x5410], R204 ;  /* 0x005410cc01007387 */ /* 0x000fe80000100800 */
[----:B------:R1:W-:Y:S04]  /*3ec60*/  STL [R1+0x540c], R211 ;  /* 0x00540cd301007387 */ /* 0x0003e80000100800 */
[----:B------:R-:W-:Y:S04]  /*3ec70*/  STL [R1+0x5408], R210 ;  /* 0x005408d201007387 */ /* 0x000fe80000100800 */
[----:B------:R1:W-:Y:S04]  /*3ec80*/  STL [R1+0x5404], R209 ;  /* 0x005404d101007387 */ /* 0x0003e80000100800 */
[----:B------:R-:W4:Y:S04]  /*3ec90*/  LDL.LU.64 R148, [R1+0x1f70] ;  /* 0x001f700001947983 */ /* 0x000f280000300a00 */
[----:B------:R-:W4:Y:S01]  /*3eca0*/  LDL.LU.64 R150, [R1+0x1f78] ;  /* 0x001f780001967983 */ /* 0x000f220000300a00 */
[C---:B--2---:R-:W-:Y:S08]  /*3ecb0*/  HMMA.1688.F32.TF32 R144, R232.reuse, R96, R144 ;  /* 0x00000060e890723c */ /* 0x044ff00000081090 */
[----:B---3--:R-:W-:Y:S11]  /*3ecc0*/  HMMA.1688.F32.TF32 R140, R232, R92, R140 ;  /* 0x0000005ce88c723c */ /* 0x008ff6000008108c */
[----:B------:R-:W-:Y:S05]  /*3ecd0*/  @!UPT UIADD3 URZ, URZ, URZ, URZ ;  /* 0x0000003f3f3ff290 */ /* 0x000fea000fffe03f */
[----:B------:R-:W-:Y:S02]  /*3ece0*/  IMAD.MOV.U32 R213, RZ, RZ, R147 ;  /* 0x000000ffffd57224 */ /* 0x000fe400078e0093 */
[----:B------:R-:W-:Y:S01]  /*3ecf0*/  IMAD.MOV.U32 R212, RZ, RZ, R146 ;  /* 0x000000ffffd47224 */ /* 0x000fe200078e0092 */
[----:B------:R-:W-:Y:S01]  /*3ed00*/  MOV R215, R144 ;  /* 0x0000009000d77202 */ /* 0x000fe20000000f00 */
[----:B------:R-:W-:Y:S01]  /*3ed10*/  IMAD.MOV.U32 R214, RZ, RZ, R145 ;  /* 0x000000ffffd67224 */ /* 0x000fe200078e0091 */
[----:B------:R-:W-:Y:S04]  /*3ed20*/  STL [R1+0x5420], R213 ;  /* 0x005420d501007387 */ /* 0x000fe80000100800 */
[----:B------:R-:W-:Y:S01]  /*3ed30*/  STL [R1+0x541c], R212 ;  /* 0x00541cd401007387 */ /* 0x000fe20000100800 */
[----:B------:R-:W-:-:S03]  /*3ed40*/  IMAD.MOV.U32 R201, RZ, RZ, R142 ;  /* 0x000000ffffc97224 */ /* 0x000fc600078e008e */
[----:B------:R2:W-:Y:S01]  /*3ed50*/  STL [R1+0x5418], R214 ;  /* 0x005418d601007387 */ /* 0x0005e20000100800 */
[----:B------:R-:W-:-:S03]  /*3ed60*/  IMAD.MOV.U32 R200, RZ, RZ, R141 ;  /* 0x000000ffffc87224 */ /* 0x000fc600078e008d */
[----:B------:R3:W-:Y:S01]  /*3ed70*/  STL [R1+0x5414], R215 ;  /* 0x005414d701007387 */ /* 0x0007e20000100800 */
[----:B------:R-:W-:Y:S01]  /*3ed80*/  IMAD.MOV.U32 R205, RZ, RZ, R140 ;  /* 0x000000ffffcd7224 */ /* 0x000fe200078e008c */
[----:B------:R-:W-:Y:S02]  /*3ed90*/  MOV R202, R143 ;  /* 0x0000008f00ca7202 */ /* 0x000fe40000000f00 */
[----:B------:R-:W2:Y:S04]  /*3eda0*/  LDL.LU.64 R144, [R1+0x1f60] ;  /* 0x001f600001907983 */ /* 0x000ea80000300a00 */
[----:B------:R-:W2:Y:S04]  /*3edb0*/  LDL.LU.64 R146, [R1+0x1f68] ;  /* 0x001f680001927983 */ /* 0x000ea80000300a00 */
[----:B------:R-:W3:Y:S04]  /*3edc0*/  LDL.LU.64 R140, [R1+0x1f50] ;  /* 0x001f5000018c7983 */ /* 0x000ee80000300a00 */
[----:B------:R-:W3:Y:S04]  /*3edd0*/  LDL.LU.64 R142, [R1+0x1f58] ;  /* 0x001f5800018e7983 */ /* 0x000ee80000300a00 */
[----:B------:R1:W-:Y:S04]  /*3ede0*/  STL [R1+0x542c], R201 ;  /* 0x00542cc901007387 */ /* 0x0003e80000100800 */
[----:B------:R1:W-:Y:S04]  /*3edf0*/  STL [R1+0x5428], R200 ;  /* 0x005428c801007387 */ /* 0x0003e80000100800 */
[----:B------:R1:W-:Y:S01]  /*3ee00*/  STL [R1+0x5424], R205 ;  /* 0x005424cd01007387 */ /* 0x0003e20000100800 */
[----:B----4-:R-:W-:Y:S11]  /*3ee10*/  HMMA.1688.F32.TF32 R136, R232, R88, R136 ;  /* 0x00000058e888723c */ /* 0x010ff60000081088 */
[----:B------:R-:W-:Y:S11]  /*3ee20*/  @!UPT UIADD3 URZ, URZ, URZ, URZ ;  /* 0x0000003f3f3ff290 */ /* 0x000ff6000fffe03f */
[----:B------:R-:W-:Y:S02]  /*3ee30*/  @!UPT UIADD3 URZ, URZ, URZ, URZ ;  /* 0x0000003f3f3ff290 */ /* 0x000fe4000fffe03f */
[----:B------:R-:W-:Y:S02]  /*3ee40*/  IMAD.MOV.U32 R196, RZ, RZ, R136 ;  /* 0x000000ffffc47224 */ /* 0x000fe400078e0088 */
[----:B------:R-:W-:Y:S02]  /*3ee50*/  IMAD.MOV.U32 R197, RZ, RZ, R137 ;  /* 0x000000ffffc57224 */ /* 0x000fe400078e0089 */
[----:B------:R-:W-:Y:S01]  /*3ee60*/  IMAD.MOV.U32 R198, RZ, RZ, R138 ;  /* 0x000000ffffc67224 */ /* 0x000fe200078e008a */
[----:B------:R-:W4:Y:S01]  /*3ee70*/  LDL.LU.64 R136, [R1+0x1f40] ;  /* 0x001f400001887983 */ /* 0x000f220000300a00 */
[----:B------:R-:W-:-:S03]  /*3ee80*/  IMAD.MOV.U32 R192, RZ, RZ, R139 ;  /* 0x000000ffffc07224 */ /* 0x000fc600078e008b */
[----:B------:R-:W4:Y:S01]  /*3ee90*/  LDL.LU.64 R138, [R1+0x1f48] ;  /* 0x001f4800018a7983 */ /* 0x000f220000300a00 */
[----:B------:R-:W-:Y:S02]  /*3eea0*/  IMAD.MOV.U32 R236, RZ, RZ, R123 ;  /* 0x000000ffffec7224 */ /* 0x000fe400078e007b */
[----:B------:R-:W-:Y:S02]  /*3eeb0*/  IMAD.MOV.U32 R237, RZ, RZ, R122 ;  /* 0x000000ffffed7224 */ /* 0x000fe400078e007a */
[----:B------:R-:W-:Y:S02]  /*3eec0*/  IMAD.MOV.U32 R238, RZ, RZ, R119 ;  /* 0x000000ffffee7224 */ /* 0x000fe400078e0077 */
[----:B------:R-:W-:Y:S02]  /*3eed0*/  IMAD.MOV.U32 R239, RZ, RZ, R110 ;  /* 0x000000ffffef7224 */ /* 0x000fe400078e006e */
[----:B------:R-:W-:Y:S01]  /*3eee0*/  IMAD.MOV.U32 R248, RZ, RZ, R118 ;  /* 0x000000fffff87224 */ /* 0x000fe200078e0076 */
[----:B------:R-:W-:Y:S01]  /*3eef0*/  MOV R250, R114 ;  /* 0x0000007200fa7202 */ /* 0x000fe20000000f00 */
[----:B------:R-:W-:Y:S01]  /*3ef00*/  IMAD.MOV.U32 R249, RZ, RZ, R115 ;  /* 0x000000fffff97224 */ /* 0x000fe200078e0073 */
[C---:B------:R-:W-:Y:S08]  /*3ef10*/  HMMA.1688.F32.TF32 R132, R232.reuse, R84, R132 ;  /* 0x00000054e884723c */ /* 0x040ff00000081084 */
[----:B------:R-:W-:Y:S11]  /*3ef20*/  HMMA.1688.F32.TF32 R148, R232, R80, R148 ;  /* 0x00000050e894723c */ /* 0x000ff60000081094 */
[----:B------:R-:W-:Y:S05]  /*3ef30*/  @!UPT UIADD3 URZ, URZ, URZ, URZ ;  /* 0x0000003f3f3ff290 */ /* 0x000fea000fffe03f */
[----:B-1----:R-:W-:Y:S01]  /*3ef40*/  IMAD.MOV.U32 R211, RZ, RZ, R132 ;  /* 0x000000ffffd37224 */ /* 0x002fe200078e0084 */
[----:B------:R-:W-:Y:S01]  /*3ef50*/  MOV R209, R134 ;  /* 0x0000008600d17202 */ /* 0x000fe20000000f00 */
[----:B------:R-:W-:Y:S02]  /*3ef60*/  IMAD.MOV.U32 R210, RZ, RZ, R133 ;  /* 0x000000ffffd27224 */ /* 0x000fe400078e0085 */
[----:B------:R-:W-:Y:S01]  /*3ef70*/  IMAD.MOV.U32 R208, RZ, RZ, R135 ;  /* 0x000000ffffd07224 */ /* 0x000fe200078e0087 */
[----:B------:R-:W4:Y:S04]  /*3ef80*/  LDL.LU.64 R132, [R1+0x1f30] ;  /* 0x001f300001847983 */ /* 0x000f280000300a00 */
[----:B------:R-:W4:Y:S04]  /*3ef90*/  LDL.LU.64 R134, [R1+0x1f38] ;  /* 0x001f380001867983 */ /* 0x000f280000300a00 */
[----:B------:R-:W-:Y:S04]  /*3efa0*/  STL.64 [R1+0x5548], R210 ;  /* 0x005548d201007387 */ /* 0x000fe80000100a00 */
[----:B------:R-:W-:Y:S01]  /*3efb0*/  STL.64 [R1+0x5540], R208 ;  /* 0x005540d001007387 */ /* 0x000fe20000100a00 */
[----:B------:R-:W-:-:S02]  /*3efc0*/  IMAD.MOV.U32 R194, RZ, RZ, R149 ;  /* 0x000000ffffc27224 */ /* 0x000fc400078e0095 */
[----:B------:R-:W-:Y:S02]  /*3efd0*/  IMAD.MOV.U32 R195, RZ, RZ, R150 ;  /* 0x000000ffffc37224 */ /* 0x000fe400078e0096 */
[----:B------:R-:W-:Y:S02]  /*3efe0*/  IMAD.MOV.U32 R193, RZ, RZ, R148 ;  /* 0x000000ffffc17224 */ /* 0x000fe400078e0094 */
[----:B------:R-:W-:Y:S01]  /*3eff0*/  IMAD.MOV.U32 R188, RZ, RZ, R151 ;  /* 0x000000ffffbc7224 */ /* 0x000fe200078e0097 */
[----:B------:R-:W-:Y:S04]  /*3f000*/  STL.64 [R1+0x5558], R194 ;  /* 0x005558c201007387 */ /* 0x000fe80000100a00 */
[----:B------:R1:W-:Y:S01]  /*3f010*/  STL.64 [R1+0x5550], R192 ;  /* 0x005550c001007387 */ /* 0x0003e20000100a00 */
[----:B------:R-:W-:Y:S01]  /*3f020*/  IMAD.MOV.U32 R251, RZ, RZ, R111 ;  /* 0x000000fffffb7224 */ /* 0x000fe200078e006f */
[C---:B--2---:R-:W-:Y:S08]  /*3f030*/  HMMA.1688.F32.TF32 R144, R232.reuse, R76, R144 ;  /* 0x0000004ce890723c */ /* 0x044ff00000081090 */
[----:B---3--:R-:W-:Y:S11]  /*3f040*/  HMMA.1688.F32.TF32 R140, R232, R72, R140 ;  /* 0x00000048e88c723c */ /* 0x008ff6000008108c */
[----:B------:R-:W-:Y:S05]  /*3f050*/  @!UPT UIADD3 URZ, URZ, URZ, URZ ;  /* 0x0000003f3f3ff290 */ /* 0x000fea000fffe03f */
[----:B------:R-:W-:Y:S01]  /*3f060*/  MOV R214, R145 ;  /* 0x0000009100d67202 */ /* 0x000fe20000000f00 */
[----:B------:R-:W-:Y:S02]  /*3f070*/  IMAD.MOV.U32 R215, RZ, RZ, R146 ;  /* 0x000000ffffd77224 */ /* 0x000fe400078e0092 */
[----:B------:R-:W-:-:S05]  /*3f080*/  IMAD.MOV.U32 R212, RZ, RZ, R144 ;  /* 0x000000ffffd47224 */ /* 0x000fca00078e0090 */
[----:B------:R-:W-:Y:S02]  /*3f090*/  IMAD.MOV.U32 R199, RZ, RZ, R143 ;  /* 0x000000ffffc77224 */ /* 0x000fe400078e008f */
[----:B------:R-:W-:Y:S02]  /*3f0a0*/  IMAD.MOV.U32 R190, RZ, RZ, R141 ;  /* 0x000000ffffbe7224 */ /* 0x000fe400078e008d */
[----:B------:R-:W-:Y:S02]  /*3f0b0*/  IMAD.MOV.U32 R191, RZ, RZ, R142 ;  /* 0x000000ffffbf7224 */ /* 0x000fe400078e008e */
[----:B------:R-:W-:Y:S01]  /*3f0c0*/  IMAD.MOV.U32 R189, RZ, RZ, R140 ;  /* 0x000000ffffbd7224 */ /* 0x000fe200078e008c */
[----:B------:R-:W-:Y:S04]  /*3f0d0*/  STL.64 [R1+0x5578], R198 ;  /* 0x005578c601007387 */ /* 0x000fe80000100a00 */
[----:B------:R-:W-:Y:S04]  /*3f0e0*/  STL.64 [R1+0x5570], R196 ;  /* 0x005570c401007387 */ /* 0x000fe80000100a00 */
[----:B------:R-:W-:Y:S04]  /*3f0f0*/  STL.64 [R1+0x5568], R190 ;  /* 0x005568be01007387 */ /* 0x000fe80000100a00 */
[----:B------:R2:W-:Y:S01]  /*3f100*/  STL.64 [R1+0x5560], R188 ;  /* 0x005560bc01007387 */ /* 0x0005e20000100a00 */
[----:B----4-:R-:W-:Y:S03]  /*3f110*/  HMMA.1688.F32.TF32 R136, R232, R68, R136 ;  /* 0x00000044e888723c */ /* 0x010fe60000081088 */
[----:B------:R-:W-:Y:S11]  /*3f120*/  STL.64 [R1+0x5588], R214 ;  /* 0x005588d601007387 */ /* 0x000ff60000100a00 */
[----:B------:R-:W-:Y:S10]  /*3f130*/  @!UPT UIADD3 URZ, URZ, URZ, URZ ;  /* 0x0000003f3f3ff290 */ /* 0x000ff4000fffe03f */
[----:B------:R-:W-:-:S05]  /*3f140*/  IMAD.MOV.U32 R213, RZ, RZ, R139 ;  /* 0x000000ffffd57224 */ /* 0x000fca00078e008b */
[----:B------:R-:W-:Y:S04]  /*3f150*/  STL.64 [R1+0x5580], R212 ;  /* 0x005580d401007387 */ /* 0x000fe80000100a00 */
[----:B------:R-:W3:Y:S04]  /*3f160*/  LDL.LU R123, [R1+0x5894] ;  /* 0x00589400017b7983 */ /* 0x000ee80000300800 */
[----:B------:R-:W4:Y:S04]  /*3f170*/  LDL.LU R122, [R1+0x5890] ;  /* 0x00589000017a7983 */ /* 0x000f280000300800 */
[----:B------:R-:W2:Y:S04]  /*3f180*/  LDL.LU R119, [R1+0x588c] ;  /* 0x00588c0001777983 */ /* 0x000ea80000300800 */
[----:B------:R-:W2:Y:S04]  /*3f190*/  LDL.LU R110, [R1+0x5888] ;  /* 0x00588800016e7983 */ /* 0x000ea80000300800 */
[----:B------:R-:W4:Y:S04]  /*3f1a0*/  LDL.LU R118, [R1+0x5884] ;  /* 0x0058840001767983 */ /* 0x000f280000300800 */
[----:B------:R-:W4:Y:S04]  /*3f1b0*/  LDL.LU R115, [R1+0x5880] ;  /* 0x0058800001737983 */ /* 0x000f280000300800 */
[----:B------:R-:W4:Y:S04]  /*3f1c0*/  LDL.LU R114, [R1+0x587c] ;  /* 0x00587c0001727983 */ /* 0x000f280000300800 */
[----:B------:R-:W4:Y:S04]  /*3f1d0*/  LDL.LU R111, [R1+0x5878] ;  /* 0x00587800016f7983 */ /* 0x000f280000300800 */
[----:B------:R-:W4:Y:S04]  /*3f1e0*/  LDL.LU R224, [R1+0x2ef0] ;  /* 0x002ef00001e07983 */ /* 0x000f280000300800 */
[----:B------:R-:W4:Y:S04]  /*3f1f0*/  LDL.LU R225, [R1+0x2ef4] ;  /* 0x002ef40001e17983 */ /* 0x000f280000300800 */
[----:B------:R-:W4:Y:S01]  /*3f200*/  LDL.LU R226, [R1+0x2ef8] ;  /* 0x002ef80001e27983 */ /* 0x000f220000300800 */
[----:B------:R-:W-:Y:S01]  /*3f210*/  HMMA.1688.F32.TF32 R132, R232, R64, R132 ;  /* 0x00000040e884723c */ /* 0x000fe20000081084 */
[----:B------:R-:W-:-:S02]  /*3f220*/  IMAD.MOV.U32 R223, RZ, RZ, R126 ;  /* 0x000000ffffdf7224 */ /* 0x000fc400078e007e */
[----:B------:R-:W-:Y:S11]  /*3f230*/  IMAD.MOV.U32 R244, RZ, RZ, R127 ;  /* 0x000000fffff47224 */ /* 0x000ff600078e007f */
[----:B------:R-:W-:Y:S10]  /*3f240*/  @!UPT UIADD3 URZ, URZ, URZ, URZ ;  /* 0x0000003f3f3ff290 */ /* 0x000ff4000fffe03f */
[----:B------:R-:W-:Y:S02]  /*3f250*/  IMAD.MOV.U32 R203, RZ, RZ, R132 ;  /* 0x000000ffffcb7224 */ /* 0x000fe400078e0084 */
[----:B------:R-:W-:Y:S01]  /*3f260*/  IMAD.MOV.U32 R206, RZ, RZ, R133 ;  /* 0x000000ffffce7224 */ /* 0x000fe200078e0085 */
[----:B------:R-:W-:Y:S01]  /*3f270*/  MOV R5, R135 ;  /* 0x0000008700057202 */ /* 0x000fe20000000f00 */
[----:B------:R-:W-:Y:S02]  /*3f280*/  IMAD.MOV.U32 R207, RZ, RZ, R134 ;  /* 0x000000ffffcf7224 */ /* 0x000fe400078e0086 */
[----:B------:R-:W-:Y:S02]  /*3f290*/  IMAD.MOV.U32 R245, RZ, RZ, R130 ;  /* 0x000000fffff57224 */ /* 0x000fe400078e0082 */
[----:B------:R-:W-:Y:S02]  /*3f2a0*/  IMAD.MOV.U32 R246, RZ, RZ, R131 ;  /* 0x000000fffff67224 */ /* 0x000fe400078e0083 */
[----:B------:R-:W-:Y:S01]  /*3f2b0*/  IMAD.MOV.U32 R204, RZ, RZ, R147 ;  /* 0x000000ffffcc7224 */ /* 0x000fe200078e0093 */
[----:B------:R-:W-:Y:S01]  /*3f2c0*/  MOV R201, R136 ;  /* 0x0000008800c97202 */ /* 0x000fe20000000f00 */
[----:B------:R-:W-:-:S02]  /*3f2d0*/  IMAD.MOV.U32 R200, RZ, RZ, R137 ;  /* 0x000000ffffc87224 */ /* 0x000fc400078e0089 */
[----:B------:R-:W-:Y:S02]  /*3f2e0*/  IMAD.MOV.U32 R205, RZ, RZ, R138 ;  /* 0x000000ffffcd7224 */ /* 0x000fe400078e008a */
[----:B---3--:R-:W-:Y:S02]  /*3f2f0*/  IMAD.MOV.U32 R222, RZ, RZ, R123 ;  /* 0x000000ffffde7224 */ /* 0x008fe400078e007b */
[----:B--2---:R-:W-:Y:S02]  /*3f300*/  IMAD.MOV.U32 R227, RZ, RZ, R110 ;  /* 0x000000ffffe37224 */ /* 0x004fe400078e006e */
[----:B------:R-:W2:Y:S04]  /*3f310*/  LDL.LU R110, [R1+0x5874] ;  /* 0x00587400016e7983 */ /* 0x000ea80000300800 */
[----:B------:R-:W3:Y:S04]  /*3f320*/  LDL.LU R132, [R1+0x2ea0] ;  /* 0x002ea00001847983 */ /* 0x000ee80000300800 */
[----:B------:R-:W3:Y:S01]  /*3f330*/  LDL.LU R133, [R1+0x2ea4] ;  /* 0x002ea40001857983 */ /* 0x000ee20000300800 */
[----:B----4-:R-:W-:-:S03]  /*3f340*/  IMAD.MOV.U32 R218, RZ, RZ, R115 ;  /* 0x000000ffffda7224 */ /* 0x010fc600078e0073 */
[----:B------:R-:W3:Y:S01]  /*3f350*/  LDL.LU R134, [R1+0x2ea8] ;  /* 0x002ea80001867983 */ /* 0x000ee20000300800 */
[----:B------:R-:W-:Y:S02]  /*3f360*/  IMAD.MOV.U32 R217, RZ, RZ, R114 ;  /* 0x000000ffffd97224 */ /* 0x000fe400078e0072 */
[----:B------:R-:W-:Y:S01]  /*3f370*/  IMAD.MOV.U32 R216, RZ, RZ, R111 ;  /* 0x000000ffffd87224 */ /* 0x000fe200078e006f */
[----:B------:R-:W3:Y:S01]  /*3f380*/  LDL.LU R135, [R1+0x2eac] ;  /* 0x002eac0001877983 */ /* 0x000ee20000300800 */
[----:B------:R-:W-:-:S03]  /*3f390*/  IMAD.MOV.U32 R219, RZ, RZ, R118 ;  /* 0x000000ffffdb7224 */ /* 0x000fc600078e0076 */
[----:B------:R-:W2:Y:S01]  /*3f3a0*/  LDL.LU R111, [R1+0x5870] ;  /* 0x00587000016f7983 */ /* 0x000ea20000300800 */
[----:B------:R-:W-:-:S03]  /*3f3b0*/  MOV R220, R119 ;  /* 0x0000007700dc7202 */ /* 0x000fc60000000f00 */
[----:B------:R-:W4:Y:S01]  /*3f3c0*/  LDL.LU R114, [R1+0x586c] ;  /* 0x00586c0001727983 */ /* 0x000f220000300800 */
[----:B------:R-:W-:-:S03]  /*3f3d0*/  IMAD.MOV.U32 R221, RZ, RZ, R122 ;  /* 0x000000ffffdd7224 */ /* 0x000fc600078e007a */
[----:B------:R-:W4:Y:S04]  /*3f3e0*/  LDL.LU R115, [R1+0x5868] ;  /* 0x0058680001737983 */ /* 0x000f280000300800 */
[----:B------:R-:W2:Y:S04]  /*3f3f0*/  LDL.LU R118, [R1+0x5864] ;  /* 0x0058640001767983 */ /* 0x000ea80000300800 */
[----:B------:R-:W2:Y:S04]  /*3f400*/  LDL.LU R119, [R1+0x5860] ;  /* 0x0058600001777983 */ /* 0x000ea80000300800 */
[----:B------:R-:W2:Y:S04]  /*3f410*/  LDL.LU R122, [R1+0x585c] ;  /* 0x00585c00017a7983 */ /* 0x000ea80000300800 */
[----:B------:R-:W2:Y:S04]  /*3f420*/  LDL.LU R123, [R1+0x5858] ;  /* 0x00585800017b7983 */ /* 0x000ea80000300800 */
[----:B------:R-:W2:Y:S04]  /*3f430*/  LDL.LU R126, [R1+0x5854] ;  /* 0x00585400017e7983 */ /* 0x000ea80000300800 */
[----:B-1----:R-:W2:Y:S04]  /*3f440*/  LDL.LU.64 R192, [R1+0x1f20] ;  /* 0x001f200001c07983 */ /* 0x002ea80000300a00 */
[----:B------:R-:W2:Y:S04]  /*3f450*/  LDL.LU.64 R194, [R1+0x1f28] ;  /* 0x001f280001c27983 */ /* 0x000ea80000300a00 */
[----:B------:R-:W3:Y:S04]  /*3f460*/  LDL.LU.64 R188, [R1+0x1f10] ;  /* 0x001f100001bc7983 */ /* 0x000ee80000300a00 */
[----:B------:R-:W3:Y:S04]  /*3f470*/  LDL.LU.64 R190, [R1+0x1f18] ;  /* 0x001f180001be7983 */ /* 0x000ee80000300a00 */
[----:B------:R-:W4:Y:S04]  /*3f480*/  LDL.LU.64 R184, [R1+0x1f00] ;  /* 0x001f000001b87983 */ /* 0x000f280000300a00 */
[----:B------:R-:W4:Y:S04]  /*3f490*/  LDL.LU.64 R186, [R1+0x1f08] ;  /* 0x001f080001ba7983 */ /* 0x000f280000300a00 */
[----:B------:R-:W4:Y:S04]  /*3f4a0*/  LDL.LU.64 R180, [R1+0x1ef0] ;  /* 0x001ef00001b47983 */ /* 0x000f280000300a00 */
[----:B------:R-:W4:Y:S04]  /*3f4b0*/  LDL.LU.64 R182, [R1+0x1ef8] ;  /* 0x001ef80001b67983 */ /* 0x000f280000300a00 */
[----:B------:R-:W4:Y:S04]  /*3f4c0*/  LDL.LU R127, [R1+0x5850] ;  /* 0x00585000017f7983 */ /* 0x000f280000300800 */
[----:B------:R-:W4:Y:S04]  /*3f4d0*/  LDL.LU R130, [R1+0x584c] ;  /* 0x00584c0001827983 */ /* 0x000f280000300800 */
[----:B------:R-:W4:Y:S04]  /*3f4e0*/  LDL.LU R131, [R1+0x5848] ;  /* 0x0058480001837983 */ /* 0x000f280000300800 */
[----:B------:R-:W4:Y:S04]  /*3f4f0*/  LDL.LU.64 R176, [R1+0x1ee0] ;  /* 0x001ee00001b07983 */ /* 0x000f280000300a00 */
        /* <DEDUP_REMOVED lines=21> */
[----:B------:R-:W-:Y:S04]  /*3f650*/  STL.64 [R1+0x55b8], R206 ;  /* 0x0055b8ce01007387 */ /* 0x000fe80000100a00 */
[----:B------:R-:W-:Y:S04]  /*3f660*/  STL.64 [R1+0x55b0], R204 ;  /* 0x0055b0cc01007387 */ /* 0x000fe80000100a00 */
[----:B------:R-:W-:Y:S04]  /*3f670*/  STL.64 [R1+0x5598], R202 ;  /* 0x005598ca01007387 */ /* 0x000fe80000100a00 */
[----:B------:R-:W-:Y:S01]  /*3f680*/  STL.64 [R1+0x5590], R200 ;  /* 0x005590c801007387 */ /* 0x000fe20000100a00 */
[----:B------:R-:W-:Y:S01]  /*3f690*/  MOV R247, R6 ;  /* 0x0000000600f77202 */ /* 0x000fe20000000f00 */
[C---:B--2---:R-:W-:Y:S08]  /*3f6a0*/  HMMA.1688.F32.TF32 R192, R232.reuse, R60, R192 ;  /* 0x0000003ce8c0723c */ /* 0x044ff000000810c0 */
[C---:B---3--:R-:W-:Y:S08]  /*3f6b0*/  HMMA.1688.F32.TF32 R188, R232.reuse, R56, R188 ;  /* 0x00000038e8bc723c */ /* 0x048ff000000810bc */
[C---:B----4-:R-:W-:Y:S08]  /*3f6c0*/  HMMA.1688.F32.TF32 R184, R232.reuse, R52, R184 ;  /* 0x00000034e8b8723c */ /* 0x050ff000000810b8 */
[C---:B------:R-:W-:Y:S01]  /*3f6d0*/  HMMA.1688.F32.TF32 R180, R232.reuse, R48, R180 ;  /* 0x00000030e8b4723c */ /* 0x040fe200000810b4 */
[----:B------:R-:W-:Y:S07]  /*3f6e0*/  STL.64 [R1+0x14a0], R192 ;  /* 0x0014a0c001007387 */ /* 0x000fee0000100a00 */
[C---:B------:R-:W-:Y:S08]  /*3f6f0*/  HMMA.1688.F32.TF32 R176, R232.reuse, R44, R176 ;  /* 0x0000002ce8b0723c */ /* 0x040ff000000810b0 */
[C---:B------:R-:W-:Y:S08]  /*3f700*/  HMMA.1688.F32.TF32 R172, R232.reuse, R40, R172 ;  /* 0x00000028e8ac723c */ /* 0x040ff000000810ac */
[C---:B------:R-:W-:Y:S08]  /*3f710*/  HMMA.1688.F32.TF32 R168, R232.reuse, R36, R168 ;  /* 0x00000024e8a8723c */ /* 0x040ff000000810a8 */
[C---:B------:R-:W-:Y:S08]  /*3f720*/  HMMA.1688.F32.TF32 R164, R232.reuse, R32, R164 ;  /* 0x00000020e8a4723c */ /* 0x040ff000000810a4 */
[C---:B------:R-:W-:Y:S01]  /*3f730*/  HMMA.1688.F32.TF32 R160, R232.reuse, R28, R160 ;  /* 0x0000001ce8a0723c */ /* 0x040fe200000810a0 */
[----:B------:R-:W-:Y:S07]  /*3f740*/  STL.64 [R1+0x14a8], R194 ;  /* 0x0014a8c201007387 */ /* 0x000fee0000100a00 */
[C---:B------:R-:W-:Y:S01]  /*3f750*/  HMMA.1688.F32.TF32 R156, R232.reuse, R24, R156 ;  /* 0x00000018e89c723c */ /* 0x040fe2000008109c */
[----:B------:R-:W-:Y:S07]  /*3f760*/  STL.64 [R1+0x14d0], R188 ;  /* 0x0014d0bc01007387 */ /* 0x000fee0000100a00 */
[C---:B------:R-:W-:Y:S01]  /*3f770*/  HMMA.1688.F32.TF32 R152, R232.reuse, R20, R152 ;  /* 0x00000014e898723c */ /* 0x040fe20000081098 */
[----:B------:R-:W-:Y:S07]  /*3f780*/  STL.64 [R1+0x14d8], R190 ;  /* 0x0014d8be01007387 */ /* 0x000fee0000100a00 */
[C---:B------:R-:W-:Y:S01]  /*3f790*/  HMMA.1688.F32.TF32 R148, R232.reuse, R16, R148 ;  /* 0x00000010e894723c */ /* 0x040fe20000081094 */
[----:B------:R-:W-:Y:S07]  /*3f7a0*/  STL.64 [R1+0x1520], R184 ;  /* 0x001520b801007387 */ /* 0x000fee0000100a00 */
[C---:B------:R-:W-:Y:S01]  /*3f7b0*/  HMMA.1688.F32.TF32 R144, R232.reuse, R12, R144 ;  /* 0x0000000ce890723c */ /* 0x040fe20000081090 */
[----:B------:R-:W-:Y:S04]  /*3f7c0*/  STL.64 [R1+0x1528], R186 ;  /* 0x001528ba01007387 */ /* 0x000fe80000100a00 */
[----:B------:R-:W-:Y:S03]  /*3f7d0*/  STL.64 [R1+0x1530], R180 ;  /* 0x001530b401007387 */ /* 0x000fe60000100a00 */
[C---:B------:R-:W-:Y:S01]  /*3f7e0*/  HMMA.1688.F32.TF32 R140, R232.reuse, R8, R140 ;  /* 0x00000008e88c723c */ /* 0x040fe2000008108c */
[----:B------:R-:W-:Y:S04]  /*3f7f0*/  STL.64 [R1+0x1538], R182 ;  /* 0x001538b601007387 */ /* 0x000fe80000100a00 */
[----:B------:R-:W-:Y:S03]  /*3f800*/  STL.64 [R1+0x1550], R176 ;  /* 0x001550b001007387 */ /* 0x000fe60000100a00 */
[----:B------:R-:W-:Y:S01]  /*3f810*/  HMMA.1688.F32.TF32 R136, R232, R240, R136 ;  /* 0x000000f0e888723c */ /* 0x000fe20000081088 */
[----:B------:R-:W-:Y:S04]  /*3f820*/  STL.64 [R1+0x1558], R178 ;  /* 0x001558b201007387 */ /* 0x000fe80000100a00 */
[----:B------:R-:W-:Y:S03]  /*3f830*/  STL.64 [R1+0x1590], R172 ;  /* 0x001590ac01007387 */ /* 0x000fe60000100a00 */
[C---:B------:R-:W-:Y:S01]  /*3f840*/  HMMA.1688.F32.TF32 R132, R228.reuse, R130, R132 ;  /* 0x00000082e484723c */ /* 0x040fe20000081084 */
        /* <DEDUP_REMOVED lines=17> */
[----:B------:R-:W-:Y:S04]  /*3f960*/  STL.64 [R1+0x1740], R136 ;  /* 0x0017408801007387 */ /* 0x000fe80000100a00 */
[----:B------:R2:W-:Y:S04]  /*3f970*/  STL.64 [R1+0x1748], R138 ;  /* 0x0017488a01007387 */ /* 0x0005e80000100a00 */
[----:B------:R-:W-:Y:S01]  /*3f980*/  STL.64 [R1+0x17b0], R132 ;  /* 0x0017b08401007387 */ /* 0x000fe20000100a00 */
[C---:B-1----:R-:W-:Y:S03]  /*3f990*/  HMMA.1688.F32.TF32 R140, R228.reuse, R126, R216 ;  /* 0x0000007ee48c723c */ /* 0x042fe600000810d8 */
[----:B------:R1:W-:Y:S04]  /*3f9a0*/  STL.64 [R1+0x17b8], R134 ;  /* 0x0017b88601007387 */ /* 0x0003e80000100a00 */
[----:B------:R-:W-:Y:S01]  /*3f9b0*/  LDS R232, [R3+0x4080] ;  /* 0x0040800003e87984 */ /* 0x000fe20000000800 */
[C---:B--2---:R-:W-:Y:S03]  /*3f9c0*/  HMMA.1688.F32.TF32 R136, R228.reuse, R122, R224 ;  /* 0x0000007ae488723c */ /* 0x044fe600000810e0 */
[----:B------:R-:W-:Y:S04]  /*3f9d0*/  LDS R234, [R3+0x6080] ;  /* 0x0060800003ea7984 */ /* 0x000fe80000000800 */
[----:B------:R-:W-:Y:S01]  /*3f9e0*/  LDS R233, [R4+0x4080] ;  /* 0x0040800004e97984 */ /* 0x000fe20000000800 */
[----:B-1----:R-:W-:Y:S03]  /*3f9f0*/  HMMA.1688.F32.TF32 R132, R228, R118, R220 ;  /* 0x00000076e484723c */ /* 0x002fe600000810dc */
[----:B------:R-:W1:Y:S04]  /*3fa00*/  LDS R235, [R4+0x6080] ;  /* 0x0060800004eb7984 */ /* 0x000e680000000800 */
[----:B------:R-:W-:Y:S04]  /*3fa10*/  STL.64 [R1+0x17d0], R140 ;  /* 0x0017d08c01007387 */ /* 0x000fe80000100a00 */
[----:B------:R-:W-:Y:S11]  /*3fa20*/  STL.64 [R1+0x17d8], R142 ;  /* 0x0017d88e01007387 */ /* 0x000ff60000100a00 */
[----:B------:R-:W-:Y:S01]  /*3fa30*/  @!UPT UIADD3 URZ, URZ, URZ, URZ ;  /* 0x0000003f3f3ff290 */ /* 0x000fe2000fffe03f */
[----:B------:R-:W-:Y:S01]  /*3fa40*/  STL.64 [R1+0x1850], R132 ;  /* 0x0018508401007387 */ /* 0x000fe20000100a00 */
[----:B------:R-:W-:-:S03]  /*3fa50*/  IMAD.MOV.U32 R241, RZ, RZ, R135 ;  /* 0x000000fffff17224 */ /* 0x000fc600078e0087 */
[----:B------:R-:W-:Y:S04]  /*3fa60*/  STL.64 [R1+0x17f0], R136 ;  /* 0x0017f08801007387 */ /* 0x000fe80000100a00 */
[----:B------:R2:W-:Y:S04]  /*3fa70*/  STL.64 [R1+0x17f8], R138 ;  /* 0x0017f88a01007387 */ /* 0x0005e80000100a00 */
[----:B------:R3:W-:Y:S01]  /*3fa80*/  STL [R1+0x1858], R134 ;  /* 0x0018588601007387 */ /* 0x0007e20000100800 */
[C---:B--2---:R-:W-:Y:S08]  /*3fa90*/  HMMA.1688.F32.TF32 R136, R228.reuse, R114, R248 ;  /* 0x00000072e488723c */ /* 0x044ff000000810f8 */
[----:B---3--:R-:W-:Y:S01]  /*3faa0*/  HMMA.1688.F32.TF32 R132, R228, R110, R236 ;  /* 0x0000006ee484723c */ /* 0x008fe200000810ec */
[----:B------:R-:W-:-:S06]  /*3fab0*/  IMAD.MOV.U32 R220, RZ, RZ, R43 ;  /* 0x000000ffffdc7224 */ /* 0x000fcc00078e002b */
[----:B------:R-:W-:Y:S01]  /*3fac0*/  MOV R236, R59 ;  /* 0x0000003b00ec7202 */ /* 0x000fe20000000f00 */
[----:B------:R-:W-:-:S07]  /*3fad0*/  IMAD.MOV.U32 R237, RZ, RZ, R38 ;  /* 0x000000ffffed7224 */ /* 0x000fce00078e0026 */
[----:B------:R2:W-:Y:S04]  /*3fae0*/  STL.64 [R1+0x1870], R136 ;  /* 0x0018708801007387 */ /* 0x0005e80000100a00 */
[----:B------:R3:W-:Y:S05]  /*3faf0*/  STL.64 [R1+0x1878], R138 ;  /* 0x0018788a01007387 */ /* 0x0007ea0000100a00 */
[----:B------:R-:W-:Y:S02]  /*3fb00*/  IMAD.MOV.U32 R240, RZ, RZ, R132 ;  /* 0x000000fffff07224 */ /* 0x000fe400078e0084 */
[----:B------:R-:W-:-:S02]  /*3fb10*/  IMAD.MOV.U32 R129, RZ, RZ, R133 ;  /* 0x000000ffff817224 */ /* 0x000fc400078e0085 */
[----:B------:R-:W-:Y:S02]  /*3fb20*/  IMAD.MOV.U32 R128, RZ, RZ, R134 ;  /* 0x000000ffff807224 */ /* 0x000fe400078e0086 */
[----:B------:R-:W-:Y:S02]  /*3fb30*/  IMAD.MOV.U32 R6, RZ, RZ, R135 ;  /* 0x000000ffff067224 */ /* 0x000fe400078e0087 */
[----:B------:R-:W-:Y:S01]  /*3fb40*/  HMMA.1688.F32.TF32 R132, R228, R106, R244 ;  /* 0x0000006ae484723c */ /* 0x000fe200000810f4 */
[----:B------:R-:W-:-:S06]  /*3fb50*/  IMAD.MOV.U32 R238, RZ, RZ, R39 ;  /* 0x000000ffffee7224 */ /* 0x000fcc00078e0027 */
[----:B------:R-:W-:Y:S02]  /*3fb60*/  IMAD.MOV.U32 R244, RZ, RZ, R83 ;  /* 0x000000fffff47224 */ /* 0x000fe400078e0053 */
[----:B------:R-:W4:Y:S01]  /*3fb70*/  LDL.LU R83, [R1+0x5844] ;  /* 0x0058440001537983 */ /* 0x000f220000300800 */
[----:B------:R-:W-:Y:S02]  /*3fb80*/  IMAD.MOV.U32 R245, RZ, RZ, R46 ;  /* 0x000000fffff57224 */ /* 0x000fe400078e002e */
[----:B------:R-:W-:Y:S01]  /*3fb90*/  IMAD.MOV.U32 R246, RZ, RZ, R47 ;  /* 0x000000fffff67224 */ /* 0x000fe200078e002f */
[----:B------:R-:W4:Y:S01]  /*3fba0*/  LDL.LU R46, [R1+0x5840] ;  /* 0x00584000012e7983 */ /* 0x000f220000300800 */
[----:B------:R-:W-:-:S03]  /*3fbb0*/  IMAD.MOV.U32 R247, RZ, RZ, R50 ;  /* 0x000000fffff77224 */ /* 0x000fc600078e0032 */
[----:B------:R-:W4:Y:S01]  /*3fbc0*/  LDL.LU R47, [R1+0x583c] ;  /* 0x00583c00012f7983 */ /* 0x000f220000300800 */
[----:B------:R-:W-:-:S03]  /*3fbd0*/  IMAD.MOV.U32 R239, RZ, RZ, R42 ;  /* 0x000000ffffef7224 */ /* 0x000fc600078e002a */
[----:B------:R-:W4:Y:S04]  /*3fbe0*/  LDL.LU R50, [R1+0x5838] ;  /* 0x0058380001327983 */ /* 0x000f280000300800 */
[----:B------:R-:W4:Y:S01]  /*3fbf0*/  LDL.LU R59, [R1+0x5834] ;  /* 0x00583400013b7983 */ /* 0x000f220000300800 */
[----:B------:R-:W-:-:S03]  /*3fc00*/  IMAD.MOV.U32 R221, RZ, RZ, R26 ;  /* 0x000000ffffdd7224 */ /* 0x000fc600078e001a */
[----:B------:R-:W4:Y:S01]  /*3fc10*/  LDL.LU R38, [R1+0x5830] ;  /* 0x0058300001267983 */ /* 0x000f220000300800 */
[----:B------:R-:W-:-:S03]  /*3fc20*/  IMAD.MOV.U32 R222, RZ, RZ, R23 ;  /* 0x000000ffffde7224 */ /* 0x000fc600078e0017 */
[----:B------:R-:W4:Y:S01]  /*3fc30*/  LDL.LU R39, [R1+0x582c] ;  /* 0x00582c0001277983 */ /* 0x000f220000300800 */
[----:B------:R-:W-:-:S03]  /*3fc40*/  MOV R223, R22 ;  /* 0x0000001600df7202 */ /* 0x000fc60000000f00 */
[----:B------:R-:W4:Y:S01]  /*3fc50*/  LDL.LU R42, [R1+0x5828] ;  /* 0x00582800012a7983 */ /* 0x000f220000300800 */
[----:B------:R-:W-:-:S03]  /*3fc60*/  IMAD.MOV.U32 R224, RZ, RZ, R35 ;  /* 0x000000ffffe07224 */ /* 0x000fc600078e0023 */
[----:B------:R-:W4:Y:S04]  /*3fc70*/  LDL.LU R43, [R1+0x5824] ;  /* 0x00582400012b7983 */ /* 0x000f280000300800 */
[----:B------:R-:W4:Y:S04]  /*3fc80*/  LDL.LU R26, [R1+0x5820] ;  /* 0x00582000011a7983 */ /* 0x000f280000300800 */
[----:B------:R-:W4:Y:S04]  /*3fc90*/  LDL.LU R23, [R1+0x581c] ;  /* 0x00581c0001177983 */ /* 0x000f280000300800 */
[----:B------:R-:W4:Y:S04]  /*3fca0*/  LDL.LU R22, [R1+0x5818] ;  /* 0x0058180001167983 */ /* 0x000f280000300800 */
[----:B------:R-:W4:Y:S01]  /*3fcb0*/  LDL.LU R35, [R1+0x5814] ;  /* 0x0058140001237983 */ /* 0x000f220000300800 */
[----:B------:R-:W-:-:S02]  /*3fcc0*/  IMAD.MOV.U32 R225, RZ, RZ, R82 ;  /* 0x000000ffffe17224 */ /* 0x000fc400078e0052 */
[----:B------:R-:W-:Y:S01]  /*3fcd0*/  IMAD.MOV.U32 R226, RZ, RZ, R79 ;  /* 0x000000ffffe27224 */ /* 0x000fe200078e004f */
[----:B------:R-:W4:Y:S01]  /*3fce0*/  LDL.LU R82, [R1+0x5810] ;  /* 0x0058100001527983 */ /* 0x000f220000300800 */
[----:B------:R-:W-:Y:S02]  /*3fcf0*/  IMAD.MOV.U32 R227, RZ, RZ, R78 ;  /* 0x000000ffffe37224 */ /* 0x000fe400078e004e */
[----:B------:R-:W-:Y:S01]  /*3fd00*/  IMAD.MOV.U32 R216, RZ, RZ, R75 ;  /* 0x000000ffffd87224 */ /* 0x000fe200078e004b */
[----:B------:R-:W4:Y:S01]  /*3fd10*/  LDL.LU R79, [R1+0x580c] ;  /* 0x00580c00014f7983 */ /* 0x000f220000300800 */
[----:B------:R-:W-:Y:S01]  /*3fd20*/  IMAD.MOV.U32 R217, RZ, RZ, R34 ;  /* 0x000000ffffd97224 */ /* 0x000fe200078e0022 */
[----:B------:R-:W-:Y:S02]  /*3fd30*/  MOV R218, R31 ;  /* 0x0000001f00da7202 */ /* 0x000fe40000000f00 */
[----:B------:R-:W4:Y:S01]  /*3fd40*/  LDL.LU R78, [R1+0x5808] ;  /* 0x00580800014e7983 */ /* 0x000f220000300800 */
[----:B------:R-:W-:-:S03]  /*3fd50*/  IMAD.MOV.U32 R219, RZ, RZ, R30 ;  /* 0x000000ffffdb7224 */ /* 0x000fc600078e001e */
        /* <DEDUP_REMOVED lines=9> */
[----:B--2---:R-:W-:-:S03]  /*3fdf0*/  IMAD.MOV.U32 R136, RZ, RZ, R51 ;  /* 0x000000ffff887224 */ /* 0x004fc600078e0033 */
[----:B------:R-:W2:Y:S01]  /*3fe00*/  LDL.LU R58, [R1+0x57f0] ;  /* 0x0057f000013a7983 */ /* 0x000ea20000300800 */
[----:B------:R-:W-:-:S03]  /*3fe10*/  MOV R137, R74 ;  /* 0x0000004a00897202 */ /* 0x000fc60000000f00 */
[----:B------:R-:W2:Y:S01]  /*3fe20*/  LDL.LU R55, [R1+0x57ec] ;  /* 0x0057ec0001377983 */ /* 0x000ea20000300800 */
[----:B---3--:R-:W-:-:S03]  /*3fe30*/  IMAD.MOV.U32 R138, RZ, RZ, R71 ;  /* 0x000000ffff8a7224 */ /* 0x008fc600078e0047 */
[----:B------:R-:W3:Y:S01]  /*3fe40*/  LDL.LU R54, [R1+0x57e8] ;  /* 0x0057e80001367983 */ /* 0x000ee20000300800 */
[----:B------:R-:W-:-:S03]  /*3fe50*/  IMAD.MOV.U32 R139, RZ, RZ, R70 ;  /* 0x000000ffff8b7224 */ /* 0x000fc600078e0046 */
[----:B------:R-:W2:Y:S01]  /*3fe60*/  LDL.LU R51, [R1+0x57e4] ;  /* 0x0057e40001337983 */ /* 0x000ea20000300800 */
[----:B------:R-:W-:-:S03]  /*3fe70*/  IMAD.MOV.U32 R144, RZ, RZ, R67 ;  /* 0x000000ffff907224 */ /* 0x000fc600078e0043 */
[----:B------:R-:W2:Y:S01]  /*3fe80*/  LDL.LU R74, [R1+0x57e0] ;  /* 0x0057e000014a7983 */ /* 0x000ea20000300800 */
[----:B------:R-:W-:-:S03]  /*3fe90*/  IMAD.MOV.U32 R145, RZ, RZ, R66 ;  /* 0x000000ffff917224 */ /* 0x000fc600078e0042 */
[----:B------:R-:W2:Y:S01]  /*3fea0*/  LDL.LU R71, [R1+0x57dc] ;  /* 0x0057dc0001477983 */ /* 0x000ea20000300800 */
[----:B------:R-:W-:-:S03]  /*3feb0*/  IMAD.MOV.U32 R146, RZ, RZ, R63 ;  /* 0x000000ffff927224 */ /* 0x000fc600078e003f */
[----:B------:R-:W2:Y:S01]  /*3fec0*/  LDL.LU R70, [R1+0x57d8] ;  /* 0x0057d80001467983 */ /* 0x000ea20000300800 */
[----:B------:R-:W-:-:S03]  /*3fed0*/  IMAD.MOV.U32 R147, RZ, RZ, R62 ;  /* 0x000000ffff937224 */ /* 0x000fc600078e003e */
[----:B------:R-:W2:Y:S04]  /*3fee0*/  LDL.LU R67, [R1+0x57d4] ;  /* 0x0057d40001437983 */ /* 0x000ea80000300800 */
[----:B------:R-:W2:Y:S04]  /*3fef0*/  LDL.LU R66, [R1+0x57d0] ;  /* 0x0057d00001427983 */ /* 0x000ea80000300800 */
[----:B------:R-:W2:Y:S04]  /*3ff00*/  LDL.LU R63, [R1+0x57cc] ;  /* 0x0057cc00013f7983 */ /* 0x000ea80000300800 */
[----:B------:R-:W2:Y:S01]  /*3ff10*/  LDL.LU R62, [R1+0x57c8] ;  /* 0x0057c800013e7983 */ /* 0x000ea20000300800 */
[----:B----4-:R-:W-:-:S02]  /*3ff20*/  IMAD.MOV.U32 R155, RZ, RZ, R46 ;  /* 0x000000ffff9b7224 */ /* 0x010fc400078e002e */
[----:B------:R-:W-:Y:S02]  /*3ff30*/  IMAD.MOV.U32 R154, RZ, RZ, R47 ;  /* 0x000000ffff9a7224 */ /* 0x000fe400078e002f */
[----:B------:R-:W-:Y:S01]  /*3ff40*/  IMAD.MOV.U32 R153, RZ, RZ, R50 ;  /* 0x000000ffff997224 */ /* 0x000fe200078e0032 */
[----:B------:R-:W-:Y:S02]  /*3ff50*/  MOV R152, R59 ;  /* 0x0000003b00987202 */ /* 0x000fe40000000f00 */
[----:B------:R-:W4:Y:S04]  /*3ff60*/  LDL.LU R59, [R1+0x57c4] ;  /* 0x0057c400013b7983 */ /* 0x000f280000300800 */
[----:B------:R-:W4:Y:S04]  /*3ff70*/  LDL.LU R50, [R1+0x57c0] ;  /* 0x0057c00001327983 */ /* 0x000f280000300800 */
[----:B------:R-:W4:Y:S01]  /*3ff80*/  LDL.LU R47, [R1+0x57bc] ;  /* 0x0057bc00012f7983 */ /* 0x000f220000300800 */
[----:B------:R-:W-:-:S02]  /*3ff90*/  IMAD.MOV.U32 R158, RZ, RZ, R39 ;  /* 0x000000ffff9e7224 */ /* 0x000fc400078e0027 */
[----:B------:R-:W-:Y:S01]  /*3ffa0*/  IMAD.MOV.U32 R157, RZ, RZ, R42 ;  /* 0x000000ffff9d7224 */ /* 0x000fe200078e002a */
[----:B------:R-:W4:Y:S01]  /*3ffb0*/  LDL.LU R46, [R1+0x57b8] ;  /* 0x0057b800012e7983 */ /* 0x000f220000300800 */
[----:B------:R-:W-:-:S03]  /*3ffc0*/  IMAD.MOV.U32 R156, RZ, RZ, R43 ;  /* 0x000000ffff9c7224 */ /* 0x000fc600078e002b */
[----:B------:R-:W4:Y:S01]  /*3ffd0*/  LDL.LU R43, [R1+0x57b4] ;  /* 0x0057b400012b7983 */ /* 0x000f220000300800 */
[----:B------:R-:W-:-:S03]  /*3ffe0*/  MOV R159, R38 ;  /* 0x00000026009f7202 */ /* 0x000fc60000000f00 */
[----:B------:R-:W4:Y:S04]  /*3fff0*/  LDL.LU R42, [R1+0x57b0] ;  /* 0x0057b000012a7983 */ /* 0x000f280000300800 */
[----:B------:R-:W4:Y:S04]  /*40000*/  LDL.LU R39, [R1+0x57ac] ;  /* 0x0057ac0001277983 */ /* 0x000f280000300800 */
[----:B------:R-:W4:Y:S01]  /*40010*/  LDL.LU R38, [R1+0x57a8] ;  /* 0x0057a80001267983 */ /* 0x000f220000300800 */
[----:B------:R-:W-:-:S03]  /*40020*/  IMAD.MOV.U32 R160, RZ, RZ, R35 ;  /* 0x000000ffffa07224 */ /* 0x000fc600078e0023 */
[----:B------:R-:W4:Y:S01]  /*40030*/  LDL.LU R35, [R1+0x57a4] ;  /* 0x0057a40001237983 */ /* 0x000f220000300800 */
[----:B------:R-:W-:Y:S02]  /*40040*/  IMAD.MOV.U32 R161, RZ, RZ, R22 ;  /* 0x000000ffffa17224 */ /* 0x000fe400078e0016 */
[----:B------:R-:W-:Y:S01]  /*40050*/  IMAD.MOV.U32 R162, RZ, RZ, R23 ;  /* 0x000000ffffa27224 */ /* 0x000fe200078e0017 */
[----:B------:R-:W4:Y:S01]  /*40060*/  LDL.LU R22, [R1+0x57a0] ;  /* 0x0057a00001167983 */ /* 0x000f220000300800 */
[----:B------:R-:W-:-:S03]  /*40070*/  IMAD.MOV.U32 R163, RZ, RZ, R26 ;  /* 0x000000ffffa37224 */ /* 0x000fc600078e001a */
[----:B------:R-:W4:Y:S04]  /*40080*/  LDL.LU R23, [R1+0x579c] ;  /* 0x00579c0001177983 */ /* 0x000f280000300800 */
[----:B------:R-:W4:Y:S01]  /*40090*/  LDL.LU R26, [R1+0x5798] ;  /* 0x00579800011a7983 */ /* 0x000f220000300800 */
[----:B------:R-:W-:Y:S01]  /*400a0*/  IMAD.MOV.U32 R171, RZ, RZ, R34 ;  /* 0x000000ffffab7224 */ /* 0x000fe200078e0022 */
[----:B------:R-:W-:Y:S01]  /*400b0*/  MOV R170, R31 ;  /* 0x0000001f00aa7202 */ /* 0x000fe20000000f00 */
[----:B------:R-:W-:Y:S02]  /*400c0*/  IMAD.MOV.U32 R169, RZ, RZ, R30 ;  /* 0x000000ffffa97224 */ /* 0x000fe400078e001e */
[----:B------:R-:W-:Y:S02]  /*400d0*/  IMAD.MOV.U32 R168, RZ, RZ, R27 ;  /* 0x000000ffffa87224 */ /* 0x000fe400078e001b */
[----:B------:R-:W4:Y:S04]  /*400e0*/  LDL.LU R27, [R1+0x5794] ;  /* 0x00579400011b7983 */ /* 0x000f280000300800 */
[----:B------:R-:W4:Y:S04]  /*400f0*/  LDL.LU R30, [R1+0x5790] ;  /* 0x00579000011e7983 */ /* 0x000f280000300800 */
[----:B------:R-:W4:Y:S04]  /*40100*/  LDL.LU R31, [R1+0x578c] ;  /* 0x00578c00011f7983 */ /* 0x000f280000300800 */
[----:B------:R-:W4:Y:S01]  /*40110*/  LDL.LU R34, [R1+0x5788] ;  /* 0x0057880001227983 */ /* 0x000f220000300800 */
[----:B---3--:R-:W-:-:S02]  /*40120*/  IMAD.MOV.U32 R173, RZ, RZ, R54 ;  /* 0x000000ffffad7224 */ /* 0x008fc400078e0036 */
[----:B--2---:R-:W-:Y:S02]  /*40130*/  IMAD.MOV.U32 R172, RZ, RZ, R51 ;  /* 0x000000ffffac7224 */ /* 0x004fe400078e0033 */
[----:B------:R-:W-:Y:S02]  /*40140*/  IMAD.MOV.U32 R174, RZ, RZ, R55 ;  /* 0x000000ffffae7224 */ /* 0x000fe400078e0037 */
[----:B------:R-:W-:Y:S01]  /*40150*/  IMAD.MOV.U32 R175, RZ, RZ, R58 ;  /* 0x000000ffffaf7224 */ /* 0x000fe200078e003a */
[----:B------:R-:W-:Y:S01]  /*40160*/  MOV R179, R74 ;  /* 0x0000004a00b37202 */ /* 0x000fe20000000f00 */
[----:B------:R-:W-:Y:S02]  /*40170*/  IMAD.MOV.U32 R178, RZ, RZ, R71 ;  /* 0x000000ffffb27224 */ /* 0x000fe400078e0047 */
[----:B------:R-:W-:Y:S02]  /*40180*/  IMAD.MOV.U32 R177, RZ, RZ, R70 ;  /* 0x000000ffffb17224 */ /* 0x000fe400078e0046 */
[----:B------:R-:W-:-:S02]  /*40190*/  IMAD.MOV.U32 R176, RZ, RZ, R67 ;  /* 0x000000ffffb07224 */ /* 0x000fc400078e0043 */
[----:B------:R-:W-:Y:S02]  /*401a0*/  IMAD.MOV.U32 R183, RZ, RZ, R66 ;  /* 0x000000ffffb77224 */ /* 0x000fe400078e0042 */
[----:B------:R-:W-:Y:S02]  /*401b0*/  IMAD.MOV.U32 R182, RZ, RZ, R63 ;  /* 0x000000ffffb67224 */ /* 0x000fe400078e003f */
[----:B------:R-:W-:Y:S02]  /*401c0*/  IMAD.MOV.U32 R181, RZ, RZ, R62 ;  /* 0x000000ffffb57224 */ /* 0x000fe400078e003e */
[----:B------:R-:W-:Y:S02]  /*401d0*/  IMAD.MOV.U32 R164, RZ, RZ, R75 ;  /* 0x000000ffffa47224 */ /* 0x000fe400078e004b */
[----:B------:R-:W-:Y:S02]  /*401e0*/  IMAD.MOV.U32 R165, RZ, RZ, R78 ;  /* 0x000000ffffa57224 */ /* 0x000fe400078e004e */
[----:B------:R-:W-:-:S02]  /*401f0*/  IMAD.MOV.U32 R166, RZ, RZ, R79 ;  /* 0x000000ffffa67224 */ /* 0x000fc400078e004f */
[----:B------:R-:W-:Y:S02]  /*40200*/  IMAD.MOV.U32 R167, RZ, RZ, R82 ;  /* 0x000000ffffa77224 */ /* 0x000fe400078e0052 */
[----:B------:R-:W-:Y:S01]  /*40210*/  IMAD.MOV.U32 R148, RZ, RZ, R83 ;  /* 0x000000ffff947224 */ /* 0x000fe200078e0053 */
[----:B------:R-:W-:Y:S01]  /*40220*/  MOV R150, R87 ;  /* 0x0000005700967202 */ /* 0x000fe20000000f00 */
        /* <DEDUP_REMOVED lines=9> */
[----:B------:R-:W-:Y:S01]  /*402c0*/  IMAD.MOV.U32 R135, RZ, RZ, R98 ;  /* 0x000000ffff877224 */ /* 0x000fe200078e0062 */
[----:B------:R-:W-:Y:S01]  /*402d0*/  MOV R249, R94 ;  /* 0x0000005e00f97202 */ /* 0x000fe20000000f00 */
[----:B------:R-:W-:-:S02]  /*402e0*/  IMAD.MOV.U32 R248, RZ, RZ, R99 ;  /* 0x000000fffff87224 */ /* 0x000fc400078e0063 */
[----:B------:R-:W-:Y:S02]  /*402f0*/  IMAD.MOV.U32 R250, RZ, RZ, R95 ;  /* 0x000000fffffa7224 */ /* 0x000fe400078e005f */
[----:B----4-:R-:W-:Y:S02]  /*40300*/  IMAD.MOV.U32 R187, RZ, RZ, R50 ;  /* 0x000000ffffbb7224 */ /* 0x010fe400078e0032 */
[----:B------:R-:W-:Y:S01]  /*40310*/  IMAD.MOV.U32 R186, RZ, RZ, R47 ;  /* 0x000000ffffba7224 */ /* 0x000fe200078e002f */
[----:B------:R-:W-:Y:S01]  /*40320*/  MOV R185, R46 ;  /* 0x0000002e00b97202 */ /* 0x000fe20000000f00 */
[----:B------:R-:W-:Y:S02]  /*40330*/  IMAD.MOV.U32 R184, RZ, RZ, R43 ;  /* 0x000000ffffb87224 */ /* 0x000fe400078e002b */
[----:B------:R-:W-:Y:S02]  /*40340*/  IMAD.MOV.U32 R211, RZ, RZ, R42 ;  /* 0x000000ffffd37224 */ /* 0x000fe400078e002a */
[----:B------:R-:W-:-:S02]  /*40350*/  IMAD.MOV.U32 R210, RZ, RZ, R39 ;  /* 0x000000ffffd27224 */ /* 0x000fc400078e0027 */
[----:B------:R-:W-:Y:S02]  /*40360*/  IMAD.MOV.U32 R209, RZ, RZ, R38 ;  /* 0x000000ffffd17224 */ /* 0x000fe400078e0026 */
[----:B------:R-:W-:Y:S02]  /*40370*/  IMAD.MOV.U32 R208, RZ, RZ, R35 ;  /* 0x000000ffffd07224 */ /* 0x000fe400078e0023 */
[----:B------:R-:W2:Y:S04]  /*40380*/  LDL.LU R35, [R1+0x5784] ;  /* 0x0057840001237983 */ /* 0x000ea80000300800 */
[----:B------:R-:W3:Y:S04]  /*40390*/  LDL.LU R38, [R1+0x5780] ;  /* 0x0057800001267983 */ /* 0x000ee80000300800 */
[----:B------:R-:W3:Y:S04]  /*403a0*/  LDL.LU R39, [R1+0x577c] ;  /* 0x00577c0001277983 */ /* 0x000ee80000300800 */
[----:B------:R-:W4:Y:S04]  /*403b0*/  LDL.LU R42, [R1+0x5778] ;  /* 0x00577800012a7983 */ /* 0x000f280000300800 */
[----:B------:R-:W4:Y:S04]  /*403c0*/  LDL.LU R43, [R1+0x5774] ;  /* 0x00577400012b7983 */ /* 0x000f280000300800 */
[----:B------:R-:W2:Y:S04]  /*403d0*/  LDL.LU R46, [R1+0x5770] ;  /* 0x00577000012e7983 */ /* 0x000ea80000300800 */
[----:B------:R-:W2:Y:S04]  /*403e0*/  LDL.LU R47, [R1+0x576c] ;  /* 0x00576c00012f7983 */ /* 0x000ea80000300800 */
[----:B------:R-:W2:Y:S01]  /*403f0*/  LDL.LU R50, [R1+0x5768] ;  /* 0x0057680001327983 */ /* 0x000ea20000300800 */
[----:B------:R-:W-:-:S03]  /*40400*/  MOV R180, R59 ;  /* 0x0000003b00b47202 */ /* 0x000fc60000000f00 */
[----:B------:R-:W2:Y:S04]  /*40410*/  LDL.LU R51, [R1+0x5764] ;  /* 0x0057640001337983 */ /* 0x000ea80000300800 */
[----:B------:R-:W3:Y:S04]  /*40420*/  LDL.LU R54, [R1+0x5760] ;  /* 0x0057600001367983 */ /* 0x000ee80000300800 */
        /* <DEDUP_REMOVED lines=24> */
[----:B------:R-:W3:Y:S01]  /*405b0*/  LDL.LU R95, [R1+0x56fc] ;  /* 0x0056fc00015f7983 */ /* 0x000ee20000300800 */
[----:B------:R-:W-:Y:S01]  /*405c0*/  IMAD.MOV.U32 R251, RZ, RZ, R7 ;  /* 0x000000fffffb7224 */ /* 0x000fe200078e0007 */
[C---:B--2---:R-:W-:Y:S08]  /*405d0*/  HMMA.1688.F32.TF32 R140, R228.reuse, R50, R140 ;  /* 0x00000032e48c723c */ /* 0x044ff0000008108c */
[C---:B---3--:R-:W-:Y:S11]  /*405e0*/  HMMA.1688.F32.TF32 R180, R228.reuse, R94, R180 ;  /* 0x0000005ee4b4723c */ /* 0x048ff600000810b4 */
[----:B------:R-:W-:Y:S11]  /*405f0*/  @!UPT UIADD3 URZ, URZ, URZ, URZ ;  /* 0x0000003f3f3ff290 */ /* 0x000ff6000fffe03f */
[----:B------:R-:W-:Y:S02]  /*40600*/  @!UPT UIADD3 URZ, URZ, URZ, URZ ;  /* 0x0000003f3f3ff290 */ /* 0x000fe4000fffe03f */
[----:B------:R-:W-:Y:S01]  /*40610*/  IMAD.MOV.U32 R125, RZ, RZ, R180 ;  /* 0x000000ffff7d7224 */ /* 0x000fe200078e00b4 */
[----:B------:R-:W-:Y:S01]  /*40620*/  MOV R120, R183 ;  /* 0x000000b700787202 */ /* 0x000fe20000000f00 */
[----:B------:R-:W-:Y:S02]  /*40630*/  IMAD.MOV.U32 R124, RZ, RZ, R181 ;  /* 0x000000ffff7c7224 */ /* 0x000fe400078e00b5 */
[----:B------:R-:W-:Y:S02]  /*40640*/  IMAD.MOV.U32 R121, RZ, RZ, R182 ;  /* 0x000000ffff797224 */ /* 0x000fe400078e00b6 */
[C---:B------:R-:W-:Y:S08]  /*40650*/  HMMA.1688.F32.TF32 R180, R228.reuse, R90, R176 ;  /* 0x0000005ae4b4723c */ /* 0x040ff000000810b0 */
[C---:B------:R-:W-:Y:S08]  /*40660*/  HMMA.1688.F32.TF32 R176, R228.reuse, R86, R172 ;  /* 0x00000056e4b0723c */ /* 0x040ff000000810ac */
[C---:B------:R-:W-:Y:S08]  /*40670*/  HMMA.1688.F32.TF32 R172, R228.reuse, R82, R168 ;  /* 0x00000052e4ac723c */ /* 0x040ff000000810a8 */
        /* <DEDUP_REMOVED lines=13> */
[C---:B----4-:R-:W-:Y:S01]  /*40750*/  HMMA.1688.F32.TF32 R132, R228.reuse, R42, R216 ;  /* 0x0000002ae484723c */ /* 0x050fe200000810d8 */
        /* <DEDUP_REMOVED lines=18> */
[----:B------:R3:W-:Y:S01]  /*40880*/  STL.64 [R1+0x2eb8], R138 ;  /* 0x002eb88a01007387 */ /* 0x0007e20000100a00 */
[C---:B--2---:R-:W-:Y:S03]  /*40890*/  HMMA.1688.F32.TF32 R140, R228.reuse, R38, R224 ;  /* 0x00000026e48c723c */ /* 0x044fe600000810e0 */
[----:B------:R-:W-:Y:S04]  /*408a0*/  STL.64 [R1+0x2ea0], R132 ;  /* 0x002ea08401007387 */ /* 0x000fe80000100a00 */
[----:B------:R2:W-:Y:S01]  /*408b0*/  STL.64 [R1+0x2ea8], R134 ;  /* 0x002ea88601007387 */ /* 0x0005e20000100a00 */
[C---:B---3--:R-:W-:Y:S08]  /*408c0*/  HMMA.1688.F32.TF32 R136, R228.reuse, R34, R220 ;  /* 0x00000022e488723c */ /* 0x048ff000000810dc */
[----:B--2---:R-:W-:Y:S07]  /*408d0*/  HMMA.1688.F32.TF32 R132, R228, R30, R248 ;  /* 0x0000001ee484723c */ /* 0x004fee00000810f8 */
        /* <DEDUP_REMOVED lines=8> */
[C---:B--2---:R-:W-:Y:S03]  /*40960*/  HMMA.1688.F32.TF32 R136, R228.reuse, R26, R236 ;  /* 0x0000001ae488723c */ /* 0x044fe600000810ec */
[----:B------:R-:W2:Y:S05]  /*40970*/  LDL.LU R236, [R1+0x2bd0] ;  /* 0x002bd00001ec7983 */ /* 0x000eaa0000300800 */
[----:B---3--:R-:W-:Y:S01]  /*40980*/  HMMA.1688.F32.TF32 R132, R228, R22, R244 ;  /* 0x00000016e484723c */ /* 0x008fe200000810f4 */
[----:B------:R-:W-:-:S02]  /*40990*/  IMAD.MOV.U32 R237, RZ, RZ, R14 ;  /* 0x000000ffffed7224 */ /* 0x000fc400078e000e */
[----:B------:R-:W-:Y:S02]  /*409a0*/  IMAD.MOV.U32 R238, RZ, RZ, R10 ;  /* 0x000000ffffee7224 */ /* 0x000fe400078e000a */
[----:B------:R-:W-:-:S10]  /*409b0*/  IMAD.MOV.U32 R239, RZ, RZ, R242 ;  /* 0x000000ffffef7224 */ /* 0x000fd400078e00f2 */
[----:B------:R-:W-:Y:S04]  /*409c0*/  STL.64 [R1+0x2e60], R136 ;  /* 0x002e608801007387 */ /* 0x000fe80000100a00 */
[----:B------:R-:W-:Y:S04]  /*409d0*/  STL.64 [R1+0x2e68], R138 ;  /* 0x002e688a01007387 */ /* 0x000fe80000100a00 */
[----:B------:R3:W-:Y:S04]  /*409e0*/  STL.64 [R1+0x2e50], R132 ;  /* 0x002e508401007387 */ /* 0x0007e80000100a00 */
[----:B------:R4:W-:Y:S04]  /*409f0*/  STL.64 [R1+0x2e58], R134 ;  /* 0x002e588601007387 */ /* 0x0009e80000100a00 */
[----:B------:R-:W2:Y:S04]  /*40a00*/  LDL.LU R14, [R1+0x56f8] ;  /* 0x0056f800010e7983 */ /* 0x000ea80000300800 */
[----:B------:R-:W3:Y:S04]  /*40a10*/  LDL.LU R10, [R1+0x56f4] ;  /* 0x0056f400010a7983 */ /* 0x000ee80000300800 */
[----:B------:R-:W4:Y:S01]  /*40a20*/  LDL.LU R242, [R1+0x56f0] ;  /* 0x0056f00001f27983 */ /* 0x000f220000300800 */
[----:B------:R-:W-:Y:S01]  /*40a30*/  IMAD.MOV.U32 R248, RZ, RZ, R11 ;  /* 0x000000fffff87224 */ /* 0x000fe200078e000b */
[----:B------:R-:W-:Y:S01]  /*40a40*/  MOV R250, R18 ;  /* 0x0000001200fa7202 */ /* 0x000fe20000000f00 */
[----:B------:R-:W-:Y:S01]  /*40a50*/  IMAD.MOV.U32 R249, RZ, RZ, R19 ;  /* 0x000000fffff97224 */ /* 0x000fe200078e0013 */
[----:B------:R-:W4:Y:S01]  /*40a60*/  LDL.LU R11, [R1+0x56ec] ;  /* 0x0056ec00010b7983 */ /* 0x000f220000300800 */
[----:B------:R-:W-:-:S03]  /*40a70*/  IMAD.MOV.U32 R251, RZ, RZ, R15 ;  /* 0x000000fffffb7224 */ /* 0x000fc600078e000f */
[----:B------:R-:W4:Y:S04]  /*40a80*/  LDL.LU R19, [R1+0x56e8] ;  /* 0x0056e80001137983 */ /* 0x000f280000300800 */
[----:B------:R-:W4:Y:S04]  /*40a90*/  LDL.LU R18, [R1+0x56e4] ;  /* 0x0056e40001127983 */ /* 0x000f280000300800 */
[----:B------:R-:W4:Y:S04]  /*40aa0*/  LDL.LU R15, [R1+0x56e0] ;  /* 0x0056e000010f7983 */ /* 0x000f280000300800 */
[----:B------:R-:W4:Y:S01]  /*40ab0*/  LDL.LU R220, [R1+0x2bf0] ;  /* 0x002bf00001dc7983 */ /* 0x000f220000300800 */
[----:B--2---:R-:W-:-:S02]  /*40ac0*/  IMAD.MOV.U32 R223, RZ, RZ, R14 ;  /* 0x000000ffffdf7224 */ /* 0x004fc400078e000e */
[----:B---3--:R-:W-:Y:S02]  /*40ad0*/  IMAD.MOV.U32 R222, RZ, RZ, R10 ;  /* 0x000000ffffde7224 */ /* 0x008fe400078e000a */
[----:B----4-:R-:W-:Y:S02]  /*40ae0*/  IMAD.MOV.U32 R221, RZ, RZ, R242 ;  /* 0x000000ffffdd7224 */ /* 0x010fe400078e00f2 */
[----:B------:R-:W2:Y:S04]  /*40af0*/  LDL.LU R242, [R1+0x56dc] ;  /* 0x0056dc0001f27983 */ /* 0x000ea80000300800 */
[----:B------:R-:W3:Y:S04]  /*40b00*/  LDL.LU R10, [R1+0x56d8] ;  /* 0x0056d800010a7983 */ /* 0x000ee80000300800 */
[----:B------:R-:W4:Y:S04]  /*40b10*/  LDL.LU R14, [R1+0x56d4] ;  /* 0x0056d400010e7983 */ /* 0x000f280000300800 */
[----:B------:R-:W4:Y:S04]  /*40b20*/  LDL.LU R216, [R1+0x2c10] ;  /* 0x002c100001d87983 */ /* 0x000f280000300800 */
[----:B------:R-:W4:Y:S04]  /*40b30*/  LDL.LU R217, [R1+0x2c14] ;  /* 0x002c140001d97983 */ /* 0x000f280000300800 */
[----:B------:R-:W4:Y:S04]  /*40b40*/  LDL.LU R218, [R1+0x2c18] ;  /* 0x002c180001da7983 */ /* 0x000f280000300800 */
[----:B------:R-:W4:Y:S04]  /*40b50*/  LDL.LU R219, [R1+0x2c1c] ;  /* 0x002c1c0001db7983 */ /* 0x000f280000300800 */
[----:B------:R-:W1:Y:S01]  /*40b60*/  LDL.LU R132, [R1+0x2c20] ;  /* 0x002c200001847983 */ /* 0x000e620000300800 */
[C---:B------:R-:W-:Y:S08]  /*40b70*/  HMMA.1688.F32.TF32 R188, R228.reuse, R102, R208 ;  /* 0x00000066e4bc723c */ /* 0x040ff000000810d0 */
[----:B------:R-:W-:Y:S01]  /*40b80*/  HMMA.1688.F32.TF32 R184, R228, R98, R184 ;  /* 0x00000062e4b8723c */ /* 0x000fe200000810b8 */
[----:B--2---:R-:W-:Y:S01]  /*40b90*/  MOV R135, R242 ;  /* 0x000000f200877202 */ /* 0x004fe20000000f00 */
[----:B---3--:R-:W-:-:S02]  /*40ba0*/  IMAD.MOV.U32 R134, RZ, RZ, R10 ;  /* 0x000000ffff867224 */ /* 0x008fc400078e000a */
        /* <DEDUP_REMOVED lines=56> */
[----:B------:R-:W-:-:S03]  /*40f30*/  MOV R117, R184 ;  /* 0x000000b800757202 */ /* 0x000fc60000000f00 */
        /* <DEDUP_REMOVED lines=25> */
[----:B------:R-:W-:Y:S02]  /*410d0*/  IMAD.MOV.U32 R225, RZ, RZ, R18 ;  /* 0x000000ffffe17224 */ /* 0x000fe400078e0012 */
[----:B------:R-:W-:Y:S02]  /*410e0*/  IMAD.MOV.U32 R226, RZ, RZ, R19 ;  /* 0x000000ffffe27224 */ /* 0x000fe400078e0013 */
[----:B--2---:R-:W-:Y:S02]  /*410f0*/  IMAD.MOV.U32 R139, RZ, RZ, R14 ;  /* 0x000000ffff8b7224 */ /* 0x004fe400078e000e */
[----:B---3--:R-:W-:Y:S02]  /*41100*/  IMAD.MOV.U32 R138, RZ, RZ, R10 ;  /* 0x000000ffff8a7224 */ /* 0x008fe400078e000a */
[----:B----4-:R-:W-:Y:S02]  /*41110*/  IMAD.MOV.U32 R137, RZ, RZ, R242 ;  /* 0x000000ffff897224 */ /* 0x010fe400078e00f2 */
[----:B------:R-:W2:Y:S04]  /*41120*/  LDL.LU R242, [R1+0x56c4] ;  /* 0x0056c40001f27983 */ /* 0x000ea80000300800 */
[----:B------:R-:W3:Y:S04]  /*41130*/  LDL.LU R10, [R1+0x56c0] ;  /* 0x0056c000010a7983 */ /* 0x000ee80000300800 */
[----:B------:R-:W4:Y:S04]  /*41140*/  LDL.LU R14, [R1+0x56bc] ;  /* 0x0056bc00010e7983 */ /* 0x000f280000300800 */
[----:B------:R-:W4:Y:S04]  /*41150*/  LDL.LU R15, [R1+0x56b8] ;  /* 0x0056b800010f7983 */ /* 0x000f280000300800 */
[----:B------:R-:W2:Y:S04]  /*41160*/  LDL.LU R18, [R1+0x56b4] ;  /* 0x0056b40001127983 */ /* 0x000ea80000300800 */
[----:B------:R-:W2:Y:S01]  /*41170*/  LDL.LU R19, [R1+0x56b0] ;  /* 0x0056b00001137983 */ /* 0x000ea20000300800 */
[----:B------:R-:W-:Y:S01]  /*41180*/  MOV R227, R11 ;  /* 0x0000000b00e37202 */ /* 0x000fe20000000f00 */
[----:B------:R-:W-:-:S02]  /*41190*/  IMAD.MOV.U32 R244, RZ, RZ, R243 ;  /* 0x000000fffff47224 */ /* 0x000fc400078e00f3 */
[----:B------:R-:W3:Y:S04]  /*411a0*/  LDL.LU R11, [R1+0x56ac] ;  /* 0x0056ac00010b7983 */ /* 0x000ee80000300800 */
[----:B------:R-:W3:Y:S04]  /*411b0*/  LDL.LU R243, [R1+0x56a8] ;  /* 0x0056a80001f37983 */ /* 0x000ee80000300800 */
[----:B------:R-:W3:Y:S04]  /*411c0*/  LDL.LU R245, [R1+0x2bc4] ;  /* 0x002bc40001f57983 */ /* 0x000ee80000300800 */
[----:B------:R-:W3:Y:S04]  /*411d0*/  LDL.LU R246, [R1+0x2bc8] ;  /* 0x002bc80001f67983 */ /* 0x000ee80000300800 */
[----:B------:R-:W3:Y:S01]  /*411e0*/  LDL.LU R247, [R1+0x2bcc] ;  /* 0x002bcc0001f77983 */ /* 0x000ee20000300800 */
[C---:B-1----:R-:W-:Y:S08]  /*411f0*/  HMMA.1688.F32.TF32 R132, R232.reuse, R74, R132 ;  /* 0x0000004ae884723c */ /* 0x042ff00000081084 */
[C---:B------:R-:W-:Y:S08]  /*41200*/  HMMA.1688.F32.TF32 R172, R232.reuse, R114, R172 ;  /* 0x00000072e8ac723c */ /* 0x040ff000000810ac */
[C---:B------:R-:W-:Y:S11]  /*41210*/  HMMA.1688.F32.TF32 R176, R232.reuse, R118, R176 ;  /* 0x00000076e8b0723c */ /* 0x040ff600000810b0 */
[----:B------:R-:W-:Y:S05]  /*41220*/  @!UPT UIADD3 URZ, URZ, URZ, URZ ;  /* 0x0000003f3f3ff290 */ /* 0x000fea000fffe03f */
[----:B------:R-:W-:Y:S02]  /*41230*/  IMAD.MOV.U32 R17, RZ, RZ, R174 ;  /* 0x000000ffff117224 */ /* 0x000fe400078e00ae */
[----:B------:R-:W-:Y:S01]  /*41240*/  IMAD.MOV.U32 R16, RZ, RZ, R175 ;  /* 0x000000ffff107224 */ /* 0x000fe200078e00af */
[C---:B------:R-:W-:Y:S08]  /*41250*/  HMMA.1688.F32.TF32 R184, R232.reuse, R126, R184 ;  /* 0x0000007ee8b8723c */ /* 0x040ff000000810b8 */
[----:B------:R-:W-:Y:S08]  /*41260*/  HMMA.1688.F32.TF32 R180, R232, R122, R180 ;  /* 0x0000007ae8b4723c */ /* 0x000ff000000810b4 */
[C---:B----4-:R-:W-:Y:S08]  /*41270*/  HMMA.1688.F32.TF32 R188, R228.reuse, R14, R188 ;  /* 0x0000000ee4bc723c */ /* 0x050ff000000810bc */
[C---:B--2---:R-:W-:Y:S08]  /*41280*/  HMMA.1688.F32.TF32 R200, R228.reuse, R18, R212 ;  /* 0x00000012e4c8723c */ /* 0x044ff000000810d4 */
[C---:B---3--:R-:W-:Y:S08]  /*41290*/  HMMA.1688.F32.TF32 R196, R228.reuse, R10, R196 ;  /* 0x0000000ae4c4723c */ /* 0x048ff000000810c4 */
[----:B------:R-:W-:Y:S01]  /*412a0*/  HMMA.1688.F32.TF32 R192, R228, R242, R192 ;  /* 0x000000f2e4c0723c */ /* 0x000fe200000810c0 */
[----:B------:R-:W-:Y:S04]  /*412b0*/  LDS R228, [R3+0x4100] ;  /* 0x0041000003e47984 */ /* 0x000fe80000000800 */
[----:B------:R-:W-:Y:S04]  /*412c0*/  LDS R230, [R3+0x6100] ;  /* 0x0061000003e67984 */ /* 0x000fe80000000800 */
[----:B------:R-:W-:Y:S04]  /*412d0*/  STL.64 [R1+0x2e40], R200 ;  /* 0x002e40c801007387 */ /* 0x000fe80000100a00 */
[----:B------:R-:W-:Y:S04]  /*412e0*/  STL.64 [R1+0x2e48], R202 ;  /* 0x002e48ca01007387 */ /* 0x000fe80000100a00 */
[----:B------:R-:W-:Y:S04]  /*412f0*/  STL.64 [R1+0x2e30], R188 ;  /* 0x002e30bc01007387 */ /* 0x000fe80000100a00 */
[----:B------:R1:W-:Y:S04]  /*41300*/  STL.64 [R1+0x2e38], R190 ;  /* 0x002e38be01007387 */ /* 0x0003e80000100a00 */
[----:B------:R-:W-:Y:S04]  /*41310*/  LDS R229, [R4+0x4100] ;  /* 0x0041000004e57984 */ /* 0x000fe80000000800 */
[----:B------:R-:W2:Y:S01]  /*41320*/  LDS R231, [R4+0x6100] ;  /* 0x0061000004e77984 */ /* 0x000ea20000000800 */
[C---:B-1----:R-:W-:Y:S03]  /*41330*/  HMMA.1688.F32.TF32 R188, R232.reuse, R130, R208 ;  /* 0x00000082e8bc723c */ /* 0x042fe600000810d0 */
[----:B------:R-:W-:Y:S04]  /*41340*/  STL.64 [R1+0x2e20], R196 ;  /* 0x002e20c401007387 */ /* 0x000fe80000100a00 */
[----:B------:R-:W-:Y:S04]  /*41350*/  STL.64 [R1+0x2e28], R198 ;  /* 0x002e28c601007387 */ /* 0x000fe80000100a00 */
[----:B------:R-:W-:Y:S04]  /*41360*/  STL.64 [R1+0x1ea0], R192 ;  /* 0x001ea0c001007387 */ /* 0x000fe80000100a00 */
[----:B------:R-:W-:Y:S08]  /*41370*/  STL.64 [R1+0x1ea8], R194 ;  /* 0x001ea8c201007387 */ /* 0x000ff00000100a00 */
        /* <DEDUP_REMOVED lines=8> */
[----:B------:R1:W-:Y:S02]  /*41400*/  STL.64 [R1+0x2de0], R172 ;  /* 0x002de0ac01007387 */ /* 0x0003e40000100a00 */
[C---:B-1----:R-:W-:Y:S08]  /*41410*/  HMMA.1688.F32.TF32 R172, R232.reuse, R110, R168 ;  /* 0x0000006ee8ac723c */ /* 0x042ff000000810a8 */
        /* <DEDUP_REMOVED lines=20> */
[C---:B------:R-:W-:Y:S03]  /*41560*/  HMMA.1688.F32.TF32 R140, R232.reuse, R70, R216 ;  /* 0x00000046e88c723c */ /* 0x040fe600000810d8 */
        /* <DEDUP_REMOVED lines=8> */
[C---:B-1----:R-:W-:Y:S08]  /*415f0*/  HMMA.1688.F32.TF32 R136, R232.reuse, R66, R224 ;  /* 0x00000042e888723c */ /* 0x042ff000000810e0 */
[C---:B---3--:R-:W-:Y:S01]  /*41600*/  HMMA.1688.F32.TF32 R132, R232.reuse, R62, R220 ;  /* 0x0000003ee884723c */ /* 0x048fe200000810dc */
[----:B------:R-:W-:Y:S04]  /*41610*/  STL.64 [R1+0x2d30], R140 ;  /* 0x002d308c01007387 */ /* 0x000fe80000100a00 */
[----:B------:R1:W-:Y:S10]  /*41620*/  STL.64 [R1+0x2d38], R142 ;  /* 0x002d388e01007387 */ /* 0x0003f40000100a00 */
[----:B------:R-:W-:Y:S01]  /*41630*/  STL.64 [R1+0x2d20], R136 ;  /* 0x002d208801007387 */ /* 0x000fe20000100a00 */
[C---:B-1----:R-:W-:Y:S03]  /*41640*/  HMMA.1688.F32.TF32 R140, R232.reuse, R58, R248 ;  /* 0x0000003ae88c723c */ /* 0x042fe600000810f8 */
[----:B------:R1:W-:Y:S04]  /*41650*/  STL.64 [R1+0x2d28], R138 ;  /* 0x002d288a01007387 */ /* 0x0003e80000100a00 */
[----:B------:R-:W-:Y:S04]  /*41660*/  STL.64 [R1+0x2d10], R132 ;  /* 0x002d108401007387 */ /* 0x000fe80000100a00 */
[----:B------:R3:W-:Y:S01]  /*41670*/  STL.64 [R1+0x2d18], R134 ;  /* 0x002d188601007387 */ /* 0x0007e20000100a00 */
[C---:B-1----:R-:W-:Y:S08]  /*41680*/  HMMA.1688.F32.TF32 R136, R232.reuse, R54, R236 ;  /* 0x00000036e888723c */ /* 0x042ff000000810ec */
[----:B---3--:R-:W-:Y:S03]  /*41690*/  HMMA.1688.F32.TF32 R132, R232, R50, R244 ;  /* 0x00000032e884723c */ /* 0x008fe600000810f4 */
[----:B------:R-:W-:Y:S04]  /*416a0*/  STL.64 [R1+0x2d00], R140 ;  /* 0x002d008c01007387 */ /* 0x000fe80000100a00 */
[----:B------:R-:W-:Y:S04]  /*416b0*/  STL.64 [R1+0x2d08], R142 ;  /* 0x002d088e01007387 */ /* 0x000fe80000100a00 */
[----:B------:R-:W3:Y:S04]  /*416c0*/  LDL.LU R236, [R1+0x1d20] ;  /* 0x001d200001ec7983 */ /* 0x000ee80000300800 */
[----:B------:R-:W-:Y:S04]  /*416d0*/  STL.64 [R1+0x2cf0], R136 ;  /* 0x002cf08801007387 */ /* 0x000fe80000100a00 */
[----:B------:R-:W-:Y:S04]  /*416e0*/  STL.64 [R1+0x2cf8], R138 ;  /* 0x002cf88a01007387 */ /* 0x000fe80000100a00 */
[----:B------:R1:W-:Y:S04]  /*416f0*/  STL.64 [R1+0x2ce0], R132 ;  /* 0x002ce08401007387 */ /* 0x0003e80000100a00 */
[----:B------:R4:W-:Y:S04]  /*41700*/  STL.64 [R1+0x2ce8], R134 ;  /* 0x002ce88601007387 */ /* 0x0009e80000100a00 */
[----:B------:R-:W3:Y:S04]  /*41710*/  LDL.LU R237, [R1+0x1d24] ;  /* 0x001d240001ed7983 */ /* 0x000ee80000300800 */
[----:B------:R-:W3:Y:S04]  /*41720*/  LDL.LU R238, [R1+0x1d28] ;  /* 0x001d280001ee7983 */ /* 0x000ee80000300800 */
[----:B------:R-:W3:Y:S04]  /*41730*/  LDL.LU R239, [R1+0x1d2c] ;  /* 0x001d2c0001ef7983 */ /* 0x000ee80000300800 */
[----:B------:R-:W2:Y:S04]  /*41740*/  LDL.LU R248, [R1+0x1d30] ;  /* 0x001d300001f87983 */ /* 0x000ea80000300800 */
        /* <DEDUP_REMOVED lines=11> */
[----:B-1----:R-:W2:Y:S04]  /*41800*/  LDL.LU R132, [R1+0x1d70] ;  /* 0x001d700001847983 */ /* 0x002ea80000300800 */
[----:B------:R-:W2:Y:S04]  /*41810*/  LDL.LU R133, [R1+0x1d74] ;  /* 0x001d740001857983 */ /* 0x000ea80000300800 */
[----:B----4-:R-:W2:Y:S04]  /*41820*/  LDL.LU R134, [R1+0x1d78] ;  /* 0x001d780001867983 */ /* 0x010ea80000300800 */
[----:B------:R-:W2:Y:S04]  /*41830*/  LDL.LU R135, [R1+0x1d7c] ;  /* 0x001d7c0001877983 */ /* 0x000ea80000300800 */
[----:B------:R-:W4:Y:S04]  /*41840*/  LDL.LU R140, [R1+0x1d90] ;  /* 0x001d9000018c7983 */ /* 0x000f280000300800 */
[----:B------:R-:W4:Y:S04]  /*41850*/  LDL.LU R141, [R1+0x1d94] ;  /* 0x001d9400018d7983 */ /* 0x000f280000300800 */
[----:B------:R-:W4:Y:S04]  /*41860*/  LDL.LU R142, [R1+0x1d98] ;  /* 0x001d9800018e7983 */ /* 0x000f280000300800 */
[----:B------:R-:W4:Y:S04]  /*41870*/  LDL.LU R143, [R1+0x1d9c] ;  /* 0x001d9c00018f7983 */ /* 0x000f280000300800 */
        /* <DEDUP_REMOVED lines=84> */
[C---:B--2---:R-:W-:Y:S08]  /*41dc0*/  HMMA.1688.F32.TF32 R132, R228.reuse, R94, R132 ;  /* 0x0000005ee484723c */ /* 0x044ff00000081084 */
[----:B---3--:R-:W-:Y:S08]  /*41dd0*/  HMMA.1688.F32.TF32 R168, R228, R130, R168 ;  /* 0x00000082e4a8723c */ /* 0x008ff000000810a8 */
[C---:B----4-:R-:W-:Y:S08]  /*41de0*/  HMMA.1688.F32.TF32 R176, R232.reuse, R10, R176 ;  /* 0x0000000ae8b0723c */ /* 0x050ff000000810b0 */
[C---:B------:R-:W-:Y:S08]  /*41df0*/  HMMA.1688.F32.TF32 R180, R232.reuse, R14, R180 ;  /* 0x0000000ee8b4723c */ /* 0x040ff000000810b4 */
[C---:B------:R-:W-:Y:S08]  /*41e00*/  HMMA.1688.F32.TF32 R184, R232.reuse, R18, R184 ;  /* 0x00000012e8b8723c */ /* 0x040ff000000810b8 */
[C---:B------:R-:W-:Y:S08]  /*41e10*/  HMMA.1688.F32.TF32 R192, R232.reuse, R26, R192 ;  /* 0x0000001ae8c0723c */ /* 0x040ff000000810c0 */
[C---:B------:R-:W-:Y:S08]  /*41e20*/  HMMA.1688.F32.TF32 R188, R232.reuse, R34, R188 ;  /* 0x00000022e8bc723c */ /* 0x040ff000000810bc */
[C---:B------:R-:W-:Y:S08]  /*41e30*/  HMMA.1688.F32.TF32 R200, R232.reuse, R46, R200 ;  /* 0x0000002ee8c8723c */ /* 0x040ff000000810c8 */
[C---:B------:R-:W-:Y:S11]  /*41e40*/  HMMA.1688.F32.TF32 R204, R232.reuse, R42, R204 ;  /* 0x0000002ae8cc723c */ /* 0x040ff600000810cc */
[----:B------:R-:W-:Y:S04]  /*41e50*/  @!UPT UIADD3 URZ, URZ, URZ, URZ ;  /* 0x0000003f3f3ff290 */ /* 0x000fe8000fffe03f */
[----:B------:R-:W-:Y:S04]  /*41e60*/  STL.64 [R1+0x2cd0], R200 ;  /* 0x002cd0c801007387 */ /* 0x000fe80000100a00 */
[----:B------:R1:W-:Y:S02]  /*41e70*/  STL.64 [R1+0x2cd8], R202 ;  /* 0x002cd8ca01007387 */ /* 0x0003e40000100a00 */
[C---:B-1----:R-:W-:Y:S02]  /*41e80*/  HMMA.1688.F32.TF32 R200, R232.reuse, R38, R212 ;  /* 0x00000026e8c8723c */ /* 0x042fe400000810d4 */
[----:B------:R-:W-:Y:S04]  /*41e90*/  STL.64 [R1+0x2cc0], R204 ;  /* 0x002cc0cc01007387 */ /* 0x000fe80000100a00 */
[----:B------:R-:W-:Y:S02]  /*41ea0*/  STL.64 [R1+0x2cc8], R206 ;  /* 0x002cc8ce01007387 */ /* 0x000fe40000100a00 */
[C---:B------:R-:W-:Y:S11]  /*41eb0*/  HMMA.1688.F32.TF32 R196, R232.reuse, R30, R196 ;  /* 0x0000001ee8c4723c */ /* 0x040ff600000810c4 */
[----:B------:R-:W-:Y:S04]  /*41ec0*/  @!UPT UIADD3 URZ, URZ, URZ, URZ ;  /* 0x0000003f3f3ff290 */ /* 0x000fe8000fffe03f */
[----:B------:R-:W-:Y:S04]  /*41ed0*/  STL.64 [R1+0x2cb0], R200 ;  /* 0x002cb0c801007387 */ /* 0x000fe80000100a00 */
[----:B------:R-:W-:Y:S04]  /*41ee0*/  STL.64 [R1+0x2cb8], R202 ;  /* 0x002cb8ca01007387 */ /* 0x000fe80000100a00 */
[----:B------:R-:W-:Y:S04]  /*41ef0*/  STL.64 [R1+0x2ca0], R188 ;  /* 0x002ca0bc01007387 */ /* 0x000fe80000100a00 */
[----:B------:R1:W-:Y:S01]  /*41f00*/  STL.64 [R1+0x2ca8], R190 ;  /* 0x002ca8be01007387 */ /* 0x0003e20000100a00 */
[C---:B------:R-:W-:Y:S08]  /*41f10*/  HMMA.1688.F32.TF32 R172, R232.reuse, R242, R172 ;  /* 0x000000f2e8ac723c */ /* 0x040ff000000810ac */
[----:B-1----:R-:W-:Y:S01]  /*41f20*/  HMMA.1688.F32.TF32 R188, R232, R22, R208 ;  /* 0x00000016e8bc723c */ /* 0x002fe200000810d0 */
[----:B------:R-:W-:Y:S04]  /*41f30*/  STL.64 [R1+0x2c90], R196 ;  /* 0x002c90c401007387 */ /* 0x000fe80000100a00 */
[----:B------:R-:W-:Y:S04]  /*41f40*/  STL.64 [R1+0x2c98], R198 ;  /* 0x002c98c601007387 */ /* 0x000fe80000100a00 */
[----:B------:R-:W-:Y:S04]  /*41f50*/  STL.64 [R1+0x2c80], R192 ;  /* 0x002c80c001007387 */ /* 0x000fe80000100a00 */
[----:B------:R-:W-:Y:S04]  /*41f60*/  STL.64 [R1+0x2c88], R194 ;  /* 0x002c88c201007387 */ /* 0x000fe80000100a00 */
[----:B------:R-:W-:Y:S04]  /*41f70*/  LDS R232, [R3+0x4180] ;  /* 0x0041800003e87984 */ /* 0x000fe80000000800 */
[----:B------:R-:W-:Y:S04]  /*41f80*/  LDS R234, [R3+0x6180] ;  /* 0x0061800003ea7984 */ /* 0x000fe80000000800 */
        /* <DEDUP_REMOVED lines=12> */
[----:B------:R-:W-:Y:S04]  /*42050*/  LDS R233, [R4+0x4180] ;  /* 0x0041800004e97984 */ /* 0x000fe80000000800 */
[----:B------:R-:W2:Y:S01]  /*42060*/  LDS R235, [R4+0x6180] ;  /* 0x0061800004eb7984 */ /* 0x000ea20000000800 */
        /* <DEDUP_REMOVED lines=37> */
[C---:B---3--:R-:W-:Y:S03]  /*422c0*/  HMMA.1688.F32.TF32 R132, R228.reuse, R70, R244 ;  /* 0x00000046e484723c */ /* 0x048fe600000810f4 */
        /* <DEDUP_REMOVED lines=24> */
[----:B----4-:R-:W4:Y:S04]  /*42450*/  LDL.LU R134, [R1+0x1b78] ;  /* 0x001b780001867983 */ /* 0x010f280000300800 */
        /* <DEDUP_REMOVED lines=91> */
[----:B------:R-:W-:Y:S08]  /*42a10*/  HMMA.1688.F32.TF32 R148, R232, R130, R148 ;  /* 0x00000082e894723c */ /* 0x000ff00000081094 */
[C---:B----4-:R-:W-:Y:S08]  /*42a20*/  HMMA.1688.F32.TF32 R164, R228.reuse, R18, R164 ;  /* 0x00000012e4a4723c */ /* 0x050ff000000810a4 */
[C---:B------:R-:W-:Y:S08]  /*42a30*/  HMMA.1688.F32.TF32 R168, R228.reuse, R22, R168 ;  /* 0x00000016e4a8723c */ /* 0x040ff000000810a8 */
[C---:B------:R-:W-:Y:S08]  /*42a40*/  HMMA.1688.F32.TF32 R176, R228.reuse, R30, R176 ;  /* 0x0000001ee4b0723c */ /* 0x040ff000000810b0 */
        /* <DEDUP_REMOVED lines=19> */
[C---:B-1----:R-:W-:Y:S01]  /*42b80*/  HMMA.1688.F32.TF32 R188, R228.reuse, R42, R208 ;  /* 0x0000002ae4bc723c */ /* 0x042fe200000810d0 */
[----:B------:R-:W-:Y:S07]  /*42b90*/  STL.64 [R1+0x2b00], R196 ;  /* 0x002b00c401007387 */ /* 0x000fee0000100a00 */
[----:B------:R-:W-:Y:S01]  /*42ba0*/  HMMA.1688.F32.TF32 R156, R228, R10, R156 ;  /* 0x0000000ae49c723c */ /* 0x000fe2000008109c */
[----:B------:R-:W-:Y:S04]  /*42bb0*/  STL.64 [R1+0x2b08], R198 ;  /* 0x002b08c601007387 */ /* 0x000fe80000100a00 */
[----:B------:R-:W-:Y:S04]  /*42bc0*/  STL.64 [R1+0x2af0], R192 ;  /* 0x002af0c001007387 */ /* 0x000fe80000100a00 */
[----:B------:R-:W-:Y:S01]  /*42bd0*/  STL.64 [R1+0x2af8], R194 ;  /* 0x002af8c201007387 */ /* 0x000fe20000100a00 */
[C---:B------:R-:W-:Y:S03]  /*42be0*/  HMMA.1688.F32.TF32 R132, R232.reuse, R114, R132 ;  /* 0x00000072e884723c */ /* 0x040fe60000081084 */
        /* <DEDUP_REMOVED lines=24> */
[----:B------:R-:W-:Y:S01]  /*42d70*/  LDS R229, [R4+0x4200] ;  /* 0x0042000004e57984 */ /* 0x000fe20000000800 */
[C---:B-1----:R-:W-:Y:S03]  /*42d80*/  HMMA.1688.F32.TF32 R148, R232.reuse, R126, R144 ;  /* 0x0000007ee894723c */ /* 0x042fe60000081090 */
[----:B------:R-:W1:Y:S05]  /*42d90*/  LDS R231, [R4+0x6200] ;  /* 0x0062000004e77984 */ /* 0x000e6a0000000800 */
[C---:B------:R-:W-:Y:S08]  /*42da0*/  HMMA.1688.F32.TF32 R144, R232.reuse, R122, R136 ;  /* 0x0000007ae890723c */ /* 0x040ff00000081088 */
[C---:B------:R-:W-:Y:S07]  /*42db0*/  HMMA.1688.F32.TF32 R136, R232.reuse, R118, R140 ;  /* 0x00000076e888723c */ /* 0x040fee000008108c */
[----:B------:R-:W-:Y:S01]  /*42dc0*/  STL.64 [R1+0x2a50], R148 ;  /* 0x002a509401007387 */ /* 0x000fe20000100a00 */
[C---:B------:R-:W-:Y:S03]  /*42dd0*/  HMMA.1688.F32.TF32 R140, R232.reuse, R110, R216 ;  /* 0x0000006ee88c723c */ /* 0x040fe600000810d8 */
[----:B------:R-:W-:Y:S04]  /*42de0*/  STL.64 [R1+0x2a58], R150 ;  /* 0x002a589601007387 */ /* 0x000fe80000100a00 */
[----:B------:R-:W-:Y:S04]  /*42df0*/  STL.64 [R1+0x2a40], R144 ;  /* 0x002a409001007387 */ /* 0x000fe80000100a00 */
[----:B------:R-:W-:Y:S04]  /*42e00*/  STL.64 [R1+0x2a48], R146 ;  /* 0x002a489201007387 */ /* 0x000fe80000100a00 */
[----:B------:R-:W-:Y:S04]  /*42e10*/  STL.64 [R1+0x2a30], R136 ;  /* 0x002a308801007387 */ /* 0x000fe80000100a00 */
[----:B------:R2:W-:Y:S04]  /*42e20*/  STL.64 [R1+0x2a38], R138 ;  /* 0x002a388a01007387 */ /* 0x0005e80000100a00 */
[----:B------:R-:W-:Y:S04]  /*42e30*/  STL.64 [R1+0x2a20], R132 ;  /* 0x002a208401007387 */ /* 0x000fe80000100a00 */
[----:B------:R3:W-:Y:S01]  /*42e40*/  STL.64 [R1+0x2a28], R134 ;  /* 0x002a288601007387 */ /* 0x0007e20000100a00 */
[C---:B--2---:R-:W-:Y:S08]  /*42e50*/  HMMA.1688.F32.TF32 R136, R232.reuse, R106, R224 ;  /* 0x0000006ae888723c */ /* 0x044ff000000810e0 */
[C---:B---3--:R-:W-:Y:S01]  /*42e60*/  HMMA.1688.F32.TF32 R132, R232.reuse, R102, R220 ;  /* 0x00000066e884723c */ /* 0x048fe200000810dc */
[----:B------:R-:W-:Y:S04]  /*42e70*/  STL.64 [R1+0x2a10], R140 ;  /* 0x002a108c01007387 */ /* 0x000fe80000100a00 */
[----:B------:R2:W-:Y:S10]  /*42e80*/  STL.64 [R1+0x2a18], R142 ;  /* 0x002a188e01007387 */ /* 0x0005f40000100a00 */
[----:B------:R-:W-:Y:S01]  /*42e90*/  STL.64 [R1+0x2a00], R136 ;  /* 0x002a008801007387 */ /* 0x000fe20000100a00 */
[C---:B--2---:R-:W-:Y:S03]  /*42ea0*/  HMMA.1688.F32.TF32 R140, R232.reuse, R98, R248 ;  /* 0x00000062e88c723c */ /* 0x044fe600000810f8 */
[----:B------:R2:W-:Y:S04]  /*42eb0*/  STL.64 [R1+0x2a08], R138 ;  /* 0x002a088a01007387 */ /* 0x0005e80000100a00 */
[----:B------:R-:W-:Y:S04]  /*42ec0*/  STL.64 [R1+0x29f0], R132 ;  /* 0x0029f08401007387 */ /* 0x000fe80000100a00 */
[----:B------:R3:W-:Y:S01]  /*42ed0*/  STL.64 [R1+0x29f8], R134 ;  /* 0x0029f88601007387 */ /* 0x0007e20000100a00 */
[C---:B--2---:R-:W-:Y:S08]  /*42ee0*/  HMMA.1688.F32.TF32 R136, R232.reuse, R94, R236 ;  /* 0x0000005ee888723c */ /* 0x044ff000000810ec */
[C---:B---3--:R-:W-:Y:S03]  /*42ef0*/  HMMA.1688.F32.TF32 R132, R232.reuse, R90, R244 ;  /* 0x0000005ae884723c */ /* 0x048fe600000810f4 */
[----:B------:R2:W-:Y:S04]  /*42f00*/  STL.64 [R1+0x29e0], R140 ;  /* 0x0029e08c01007387 */ /* 0x0005e80000100a00 */
[----:B------:R3:W-:Y:S04]  /*42f10*/  STL.64 [R1+0x29e8], R142 ;  /* 0x0029e88e01007387 */ /* 0x0007e80000100a00 */
[----:B------:R-:W1:Y:S04]  /*42f20*/  LDL.LU R220, [R1+0x16d0] ;  /* 0x0016d00001dc7983 */ /* 0x000e680000300800 */
[----:B------:R2:W-:Y:S04]  /*42f30*/  STL.64 [R1+0x29d0], R136 ;  /* 0x0029d08801007387 */ /* 0x0005e80000100a00 */
[----:B------:R2:W-:Y:S04]  /*42f40*/  STL.64 [R1+0x29d8], R138 ;  /* 0x0029d88a01007387 */ /* 0x0005e80000100a00 */
[----:B------:R1:W-:Y:S04]  /*42f50*/  STL.64 [R1+0x29c0], R132 ;  /* 0x0029c08401007387 */ /* 0x0003e80000100a00 */
[----:B------:R1:W-:Y:S04]  /*42f60*/  STL.64 [R1+0x29c8], R134 ;  /* 0x0029c88601007387 */ /* 0x0003e80000100a00 */
        /* <DEDUP_REMOVED lines=11> */
[----:B--2---:R-:W2:Y:S04]  /*43020*/  LDL.LU R140, [R1+0x1790] ;  /* 0x00179000018c7983 */ /* 0x004ea80000300800 */
[----:B------:R-:W2:Y:S04]  /*43030*/  LDL.LU R141, [R1+0x1794] ;  /* 0x00179400018d7983 */ /* 0x000ea80000300800 */
[----:B---3--:R-:W2:Y:S04]  /*43040*/  LDL.LU R142, [R1+0x1798] ;  /* 0x00179800018e7983 */ /* 0x008ea80000300800 */
[----:B------:R-:W2:Y:S04]  /*43050*/  LDL.LU R143, [R1+0x179c] ;  /* 0x00179c00018f7983 */ /* 0x000ea80000300800 */
[----:B------:R-:W3:Y:S04]  /*43060*/  LDL.LU R136, [R1+0x17a0] ;  /* 0x0017a00001887983 */ /* 0x000ee80000300800 */
        /* <DEDUP_REMOVED lines=67> */
[----:B-1----:R-:W4:Y:S04]  /*434a0*/  LDL.LU R132, [R1+0x1770] ;  /* 0x0017700001847983 */ /* 0x002f280000300800 */
        /* <DEDUP_REMOVED lines=16> */
[C---:B---3--:R-:W-:Y:S08]  /*435b0*/  HMMA.1688.F32.TF32 R204, R232.reuse, R86, R212 ;  /* 0x00000056e8cc723c */ /* 0x048ff000000810d4 */
[C---:B----4-:R-:W-:Y:S11]  /*435c0*/  HMMA.1688.F32.TF32 R188, R232.reuse, R78, R196 ;  /* 0x0000004ee8bc723c */ /* 0x050ff600000810c4 */
[----:B------:R-:W-:Y:S04]  /*435d0*/  @!UPT UIADD3 URZ, URZ, URZ, URZ ;  /* 0x0000003f3f3ff290 */ /* 0x000fe8000fffe03f */
[----:B------:R-:W-:Y:S01]  /*435e0*/  STL.64 [R1+0x29b0], R204 ;  /* 0x0029b0cc01007387 */ /* 0x000fe20000100a00 */
[C---:B------:R-:W-:Y:S03]  /*435f0*/  HMMA.1688.F32.TF32 R196, R232.reuse, R74, R192 ;  /* 0x0000004ae8c4723c */ /* 0x040fe600000810c0 */
[----:B------:R-:W-:Y:S04]  /*43600*/  STL.64 [R1+0x29b8], R206 ;  /* 0x0029b8ce01007387 */ /* 0x000fe80000100a00 */
[----:B------:R-:W-:Y:S01]  /*43610*/  STL.64 [R1+0x29a0], R200 ;  /* 0x0029a0c801007387 */ /* 0x000fe20000100a00 */
[C---:B------:R-:W-:Y:S03]  /*43620*/  HMMA.1688.F32.TF32 R192, R232.reuse, R70, R208 ;  /* 0x00000046e8c0723c */ /* 0x040fe600000810d0 */
        /* <DEDUP_REMOVED lines=41> */
[----:B------:R-:W-:Y:S01]  /*438c0*/  STL.64 [R1+0x28c0], R148 ;  /* 0x0028c09401007387 */ /* 0x000fe20000100a00 */
[C---:B------:R-:W-:Y:S03]  /*438d0*/  HMMA.1688.F32.TF32 R140, R232.reuse, R10, R216 ;  /* 0x0000000ae88c723c */ /* 0x040fe600000810d8 */
[----:B------:R-:W-:Y:S04]  /*438e0*/  STL.64 [R1+0x28c8], R150 ;  /* 0x0028c89601007387 */ /* 0x000fe80000100a00 */
[----:B------:R-:W-:Y:S04]  /*438f0*/  STL.64 [R1+0x28b0], R144 ;  /* 0x0028b09001007387 */ /* 0x000fe80000100a00 */
[----:B------:R-:W-:Y:S04]  /*43900*/  STL.64 [R1+0x28b8], R146 ;  /* 0x0028b89201007387 */ /* 0x000fe80000100a00 */
[----:B------:R-:W-:Y:S04]  /*43910*/  STL.64 [R1+0x28a0], R136 ;  /* 0x0028a08801007387 */ /* 0x000fe80000100a00 */
[----:B------:R1:W-:Y:S02]  /*43920*/  STL.64 [R1+0x28a8], R138 ;  /* 0x0028a88a01007387 */ /* 0x0003e40000100a00 */
[----:B-1----:R-:W-:Y:S02]  /*43930*/  HMMA.1688.F32.TF32 R136, R232, R242, R224 ;  /* 0x000000f2e888723c */ /* 0x002fe400000810e0 */
[----:B------:R-:W-:Y:S04]  /*43940*/  STL.64 [R1+0x2890], R132 ;  /* 0x0028908401007387 */ /* 0x000fe80000100a00 */
[----:B------:R1:W-:Y:S04]  /*43950*/  STL.64 [R1+0x2898], R134 ;  /* 0x0028988601007387 */ /* 0x0003e80000100a00 */
[----:B------:R-:W-:Y:S04]  /*43960*/  STL.64 [R1+0x2880], R140 ;  /* 0x0028808c01007387 */ /* 0x000fe80000100a00 */
[----:B------:R-:W-:Y:S01]  /*43970*/  STL.64 [R1+0x2888], R142 ;  /* 0x0028888e01007387 */ /* 0x000fe20000100a00 */
[C---:B-1----:R-:W-:Y:S03]  /*43980*/  HMMA.1688.F32.TF32 R132, R228.reuse, R130, R220 ;  /* 0x00000082e484723c */ /* 0x042fe600000810dc */
[----:B------:R-:W-:Y:S04]  /*43990*/  LDS R232, [R3+0x4280] ;  /* 0x0042800003e87984 */ /* 0x000fe80000000800 */
[----:B------:R-:W-:Y:S04]  /*439a0*/  LDS R234, [R3+0x6280] ;  /* 0x0062800003ea7984 */ /* 0x000fe80000000800 */
[----:B------:R-:W-:Y:S04]  /*439b0*/  STL.64 [R1+0x2130], R136 ;  /* 0x0021308801007387 */ /* 0x000fe80000100a00 */
[----:B------:R1:W-:Y:S04]  /*439c0*/  STL.64 [R1+0x2138], R138 ;  /* 0x0021388a01007387 */ /* 0x0003e80000100a00 */
[----:B------:R-:W-:Y:S04]  /*439d0*/  LDS R233, [R4+0x4280] ;  /* 0x0042800004e97984 */ /* 0x000fe80000000800 */
[----:B------:R-:W2:Y:S01]  /*439e0*/  LDS R235, [R4+0x6280] ;  /* 0x0062800004eb7984 */ /* 0x000ea20000000800 */
[C---:B-1----:R-:W-:Y:S03]  /*439f0*/  HMMA.1688.F32.TF32 R136, R228.reuse, R126, R248 ;  /* 0x0000007ee488723c */ /* 0x042fe600000810f8 */
[----:B------:R-:W-:Y:S04]  /*43a00*/  STL.64 [R1+0x2120], R132 ;  /* 0x0021208401007387 */ /* 0x000fe80000100a00 */
[----:B------:R1:W-:Y:S04]  /*43a10*/  STL.64 [R1+0x2128], R134 ;  /* 0x0021288601007387 */ /* 0x0003e80000100a00 */
[----:B------:R-:W-:Y:S01]  /*43a20*/  STL.64 [R1+0x56a0], R122 ;  /* 0x0056a07a01007387 */ /* 0x000fe20000100a00 */
[C---:B-1----:R-:W-:Y:S11]  /*43a30*/  HMMA.1688.F32.TF32 R132, R228.reuse, R122, R236 ;  /* 0x0000007ae484723c */ /* 0x042ff600000810ec */
[----:B------:R-:W-:Y:S04]  /*43a40*/  STL.64 [R1+0x2870], R136 ;  /* 0x0028708801007387 */ /* 0x000fe80000100a00 */
[----:B------:R-:W-:Y:S04]  /*43a50*/  STL.64 [R1+0x2878], R138 ;  /* 0x0028788a01007387 */ /* 0x000fe80000100a00 */
[----:B------:R1:W-:Y:S02]  /*43a60*/  STL.64 [R1+0x5698], R120 ;  /* 0x0056987801007387 */ /* 0x0003e40000100a00 */
[C---:B-1----:R-:W-:Y:S02]  /*43a70*/  HMMA.1688.F32.TF32 R120, R228.reuse, R118, R244 ;  /* 0x00000076e478723c */ /* 0x042fe400000810f4 */
[----:B------:R-:W-:Y:S04]  /*43a80*/  STL.64 [R1+0x2860], R132 ;  /* 0x0028608401007387 */ /* 0x000fe80000100a00 */
[----:B------:R-:W-:Y:S04]  /*43a90*/  STL.64 [R1+0x2868], R134 ;  /* 0x0028688601007387 */ /* 0x000fe80000100a00 */
[----:B------:R-:W2:Y:S11]  /*43aa0*/  LDL.LU R244, [R1+0x12c0] ;  /* 0x0012c00001f47983 */ /* 0x000eb60000300800 */
[----:B------:R-:W-:Y:S02]  /*43ab0*/  @!UPT UIADD3 URZ, URZ, URZ, URZ ;  /* 0x0000003f3f3ff290 */ /* 0x000fe4000fffe03f */
[----:B------:R1:W-:Y:S04]  /*43ac0*/  STL.64 [R1+0x2850], R120 ;  /* 0x0028507801007387 */ /* 0x0003e80000100a00 */
[----:B------:R3:W-:Y:S04]  /*43ad0*/  STL.64 [R1+0x2858], R122 ;  /* 0x0028587a01007387 */ /* 0x0007e80000100a00 */
[----:B------:R-:W2:Y:S04]  /*43ae0*/  LDL.LU R245, [R1+0x12c4] ;  /* 0x0012c40001f57983 */ /* 0x000ea80000300800 */
[----:B------:R-:W2:Y:S04]  /*43af0*/  LDL.LU R246, [R1+0x12c8] ;  /* 0x0012c80001f67983 */ /* 0x000ea80000300800 */
        /* <DEDUP_REMOVED lines=109> */
[----:B------:R-:W-:Y:S04]  /*441d0*/  STL.64 [R1+0x5690], R118 ;  /* 0x0056907601007387 */ /* 0x000fe80000100a00 */
[----:B------:R1:W-:Y:S04]  /*441e0*/  STL.64 [R1+0x5688], R116 ;  /* 0x0056887401007387 */ /* 0x0003e80000100a00 */
[----:B-1----:R-:W2:Y:S04]  /*441f0*/  LDL.LU R116, [R1+0x1680] ;  /* 0x0016800001747983 */ /* 0x002ea80000300800 */
[----:B------:R-:W2:Y:S04]  /*44200*/  LDL.LU R117, [R1+0x1684] ;  /* 0x0016840001757983 */ /* 0x000ea80000300800 */
[----:B------:R-:W2:Y:S04]  /*44210*/  LDL.LU R118, [R1+0x1688] ;  /* 0x0016880001767983 */ /* 0x000ea80000300800 */
[----:B------:R-:W2:Y:S04]  /*44220*/  LDL.LU R119, [R1+0x168c] ;  /* 0x00168c0001777983 */ /* 0x000ea80000300800 */
[----:B------:R-:W-:Y:S04]  /*44230*/  STL.64 [R1+0x5680], R114 ;  /* 0x0056807201007387 */ /* 0x000fe80000100a00 */
[----:B------:R1:W-:Y:S01]  /*44240*/  STL.64 [R1+0x5678], R112 ;  /* 0x0056787001007387 */ /* 0x0003e20000100a00 */
[C---:B--2---:R-:W-:Y:S08]  /*44250*/  HMMA.1688.F32.TF32 R116, R228.reuse, R114, R116 ;  /* 0x00000072e474723c */ /* 0x044ff00000081074 */
[C---:B-1----:R-:W-:Y:S08]  /*44260*/  HMMA.1688.F32.TF32 R112, R228.reuse, R110, R120 ;  /* 0x0000006ee470723c */ /* 0x042ff00000081078 */
[C---:B---3--:R-:W-:Y:S07]  /*44270*/  HMMA.1688.F32.TF32 R120, R228.reuse, R106, R200 ;  /* 0x0000006ae478723c */ /* 0x048fee00000810c8 */
[----:B------:R-:W-:Y:S04]  /*44280*/  STL.64 [R1+0x2840], R116 ;  /* 0x0028407401007387 */ /* 0x000fe80000100a00 */
[----:B------:R1:W-:Y:S04]  /*44290*/  STL.64 [R1+0x2848], R118 ;  /* 0x0028487601007387 */ /* 0x0003e80000100a00 */
[----:B------:R-:W-:Y:S04]  /*442a0*/  STL.64 [R1+0x2830], R112 ;  /* 0x0028307001007387 */ /* 0x000fe80000100a00 */
[----:B------:R2:W-:Y:S01]  /*442b0*/  STL.64 [R1+0x2838], R114 ;  /* 0x0028387201007387 */ /* 0x0005e20000100a00 */
[C---:B-1----:R-:W-:Y:S08]  /*442c0*/  HMMA.1688.F32.TF32 R116, R228.reuse, R102, R204 ;  /* 0x00000066e474723c */ /* 0x042ff000000810cc */
[C---:B--2---:R-:W-:Y:S01]  /*442d0*/  HMMA.1688.F32.TF32 R112, R228.reuse, R98, R212 ;  /* 0x00000062e470723c */ /* 0x044fe200000810d4 */
        /* <DEDUP_REMOVED lines=8> */
[C---:B--2---:R-:W-:Y:S03]  /*44360*/  HMMA.1688.F32.TF32 R112, R228.reuse, R86, R192 ;  /* 0x00000056e470723c */ /* 0x044fe600000810c0 */
[----:B------:R-:W-:Y:S04]  /*44370*/  STL.64 [R1+0x27f0], R120 ;  /* 0x0027f07801007387 */ /* 0x000fe80000100a00 */
[----:B------:R1:W-:Y:S08]  /*44380*/  STL.64 [R1+0x27f8], R122 ;  /* 0x0027f87a01007387 */ /* 0x0003f00000100a00 */
        /* <DEDUP_REMOVED lines=59> */
[----:B----4-:R-:W-:Y:S03]  /*44740*/  HMMA.1688.F32.TF32 R116, R228, R242, R236 ;  /* 0x000000f2e474723c */ /* 0x010fe600000810ec */
[----:B------:R-:W-:Y:S04]  /*44750*/  LDS R228, [R3+0x4300] ;  /* 0x0043000003e47984 */ /* 0x000fe80000000800 */
[----:B------:R-:W-:Y:S01]  /*44760*/  LDS R230, [R3+0x6300] ;  /* 0x0063000003e67984 */ /* 0x000fe20000000800 */
[C---:B-1----:R-:W-:Y:S03]  /*44770*/  HMMA.1688.F32.TF32 R112, R232.reuse, R130, R244 ;  /* 0x00000082e870723c */ /* 0x042fe600000810f4 */
[----:B------:R-:W-:Y:S04]  /*44780*/  STL.64 [R1+0x26a0], R120 ;  /* 0x0026a07801007387 */ /* 0x000fe80000100a00 */
[----:B------:R-:W-:Y:S04]  /*44790*/  STL.64 [R1+0x26a8], R122 ;  /* 0x0026a87a01007387 */ /* 0x000fe80000100a00 */
[----:B------:R-:W2:Y:S04]  /*447a0*/  LDL.LU R132, [R1+0x10a0] ;  /* 0x0010a00001847983 */ /* 0x000ea80000300800 */
[----:B------:R-:W-:Y:S04]  /*447b0*/  LDS R229, [R4+0x4300] ;  /* 0x0043000004e57984 */ /* 0x000fe80000000800 */
[----:B------:R1:W-:Y:S04]  /*447c0*/  STL.64 [R1+0x2110], R116 ;  /* 0x0021107401007387 */ /* 0x0003e80000100a00 */
[----:B------:R3:W-:Y:S04]  /*447d0*/  STL.64 [R1+0x2118], R118 ;  /* 0x0021187601007387 */ /* 0x0007e80000100a00 */
[----:B------:R4:W-:Y:S04]  /*447e0*/  STL.64 [R1+0x2100], R112 ;  /* 0x0021007001007387 */ /* 0x0009e80000100a00 */
[----:B------:R1:W-:Y:S04]  /*447f0*/  STL.64 [R1+0x2108], R114 ;  /* 0x0021087201007387 */ /* 0x0003e80000100a00 */
        /* <DEDUP_REMOVED lines=91> */
[----:B----4-:R-:W4:Y:S04]  /*44db0*/  LDL.LU R112, [R1+0x1290] ;  /* 0x0012900001707983 */ /* 0x010f280000300800 */
        /* <DEDUP_REMOVED lines=27> */
[----:B------:R-:W1:Y:S01]  /*44f70*/  LDS R231, [R4+0x6300] ;  /* 0x0063000004e77984 */ /* 0x000e620000000800 */
[C---:B---3--:R-:W-:Y:S11]  /*44f80*/  HMMA.1688.F32.TF32 R120, R232.reuse, R126, R120 ;  /* 0x0000007ee878723c */ /* 0x048ff60000081078 */
[----:B------:R-:W-:Y:S11]  /*44f90*/  @!UPT UIADD3 URZ, URZ, URZ, URZ ;  /* 0x0000003f3f3ff290 */ /* 0x000ff6000fffe03f */
[----:B------:R-:W-:Y:S01]  /*44fa0*/  @!UPT UIADD3 URZ, URZ, URZ, URZ ;  /* 0x0000003f3f3ff290 */ /* 0x000fe2000fffe03f */
[----:B------:R-:W-:Y:S04]  /*44fb0*/  STL.64 [R1+0x2690], R120 ;  /* 0x0026907801007387 */ /* 0x000fe80000100a00 */
[----:B------:R3:W-:Y:S04]  /*44fc0*/  STL.64 [R1+0x2698], R122 ;  /* 0x0026987a01007387 */ /* 0x0007e80000100a00 */
[----:B---3--:R-:W2:Y:S04]  /*44fd0*/  LDL.LU.64 R122, [R1+0x56a0] ;  /* 0x0056a000017a7983 */ /* 0x008ea80000300a00 */
[----:B------:R-:W3:Y:S01]  /*44fe0*/  LDL.LU.64 R120, [R1+0x5698] ;  /* 0x0056980001787983 */ /* 0x000ee20000300a00 */
[C---:B--2---:R-:W-:Y:S11]  /*44ff0*/  HMMA.1688.F32.TF32 R116, R232.reuse, R122, R116 ;  /* 0x0000007ae874723c */ /* 0x044ff60000081074 */
[----:B------:R-:W-:Y:S11]  /*45000*/  @!UPT UIADD3 URZ, URZ, URZ, URZ ;  /* 0x0000003f3f3ff290 */ /* 0x000ff6000fffe03f */
[----:B------:R-:W-:Y:S01]  /*45010*/  @!UPT UIADD3 URZ, URZ, URZ, URZ ;  /* 0x0000003f3f3ff290 */ /* 0x000fe2000fffe03f */
[----:B------:R-:W-:Y:S04]  /*45020*/  STL.64 [R1+0x2680], R116 ;  /* 0x0026807401007387 */ /* 0x000fe80000100a00 */
[----:B------:R2:W-:Y:S04]  /*45030*/  STL.64 [R1+0x2688], R118 ;  /* 0x0026887601007387 */ /* 0x0005e80000100a00 */
[----:B--2---:R-:W4:Y:S04]  /*45040*/  LDL.LU.64 R118, [R1+0x5690] ;  /* 0x0056900001767983 */ /* 0x004f280000300a00 */
[----:B------:R-:W2:Y:S01]  /*45050*/  LDL.LU.64 R116, [R1+0x5688] ;  /* 0x0056880001747983 */ /* 0x000ea20000300a00 */
[C---:B----4-:R-:W-:Y:S11]  /*45060*/  HMMA.1688.F32.TF32 R112, R232.reuse, R118, R112 ;  /* 0x00000076e870723c */ /* 0x050ff60000081070 */
[----:B------:R-:W-:Y:S11]  /*45070*/  @!UPT UIADD3 URZ, URZ, URZ, URZ ;  /* 0x0000003f3f3ff290 */ /* 0x000ff6000fffe03f */
[----:B------:R-:W-:Y:S01]  /*45080*/  @!UPT UIADD3 URZ, URZ, URZ, URZ ;  /* 0x0000003f3f3ff290 */ /* 0x000fe2000fffe03f */
[----:B------:R-:W-:Y:S04]  /*45090*/  STL.64 [R1+0x2670], R112 ;  /* 0x0026707001007387 */ /* 0x000fe80000100a00 */
[----:B------:R4:W-:Y:S04]  /*450a0*/  STL.64 [R1+0x2678], R114 ;  /* 0x0026787201007387 */ /* 0x0009e80000100a00 */
[----:B----4-:R-:W4:Y:S01]  /*450b0*/  LDL.LU.64 R114, [R1+0x5680] ;  /* 0x0056800001727983 */ /* 0x010f220000300a00 */
[C---:B------:R-:W-:Y:S03]  /*450c0*/  HMMA.1688.F32.TF32 R224, R232.reuse, R110, R224 ;  /* 0x0000006ee8e0723c */ /* 0x040fe600000810e0 */
[----:B------:R-:W2:Y:S05]  /*450d0*/  LDL.LU.64 R112, [R1+0x5678] ;  /* 0x0056780001707983 */ /* 0x000eaa0000300a00 */
[C---:B------:R-:W-:Y:S08]  /*450e0*/  HMMA.1688.F32.TF32 R220, R232.reuse, R106, R220 ;  /* 0x0000006ae8dc723c */ /* 0x040ff000000810dc */
[C---:B------:R-:W-:Y:S08]  /*450f0*/  HMMA.1688.F32.TF32 R248, R232.reuse, R102, R248 ;  /* 0x00000066e8f8723c */ /* 0x040ff000000810f8 */
[C---:B------:R-:W-:Y:S08]  /*45100*/  HMMA.1688.F32.TF32 R236, R232.reuse, R98, R236 ;  /* 0x00000062e8ec723c */ /* 0x040ff000000810ec */
[C---:B------:R-:W-:Y:S08]  /*45110*/  HMMA.1688.F32.TF32 R244, R232.reuse, R94, R244 ;  /* 0x0000005ee8f4723c */ /* 0x040ff000000810f4 */
[C---:B------:R-:W-:Y:S08]  /*45120*/  HMMA.1688.F32.TF32 R200, R232.reuse, R90, R200 ;  /* 0x0000005ae8c8723c */ /* 0x040ff000000810c8 */
[C---:B----4-:R-:W-:Y:S11]  /*45130*/  HMMA.1688.F32.TF32 R216, R232.reuse, R114, R216 ;  /* 0x00000072e8d8723c */ /* 0x050ff600000810d8 */
[----:B------:R-:W-:Y:S11]  /*45140*/  @!UPT UIADD3 URZ, URZ, URZ, URZ ;  /* 0x0000003f3f3ff290 */ /* 0x000ff6000fffe03f */
[----:B------:R-:W-:Y:S01]  /*45150*/  @!UPT UIADD3 URZ, URZ, URZ, URZ ;  /* 0x0000003f3f3ff290 */ /* 0x000fe2000fffe03f */
[----:B------:R-:W-:Y:S04]  /*45160*/  STL.64 [R1+0x2660], R216 ;  /* 0x002660d801007387 */ /* 0x000fe80000100a00 */
[----:B------:R4:W-:Y:S04]  /*45170*/  STL.64 [R1+0x2668], R218 ;  /* 0x002668da01007387 */ /* 0x0009e80000100a00 */
[----:B----4-:R-:W4:Y:S04]  /*45180*/  LDL.LU.64 R218, [R1+0x5670] ;  /* 0x0056700001da7983 */ /* 0x010f280000300a00 */
[----:B------:R-:W2:Y:S04]  /*45190*/  LDL.LU.64 R216, [R1+0x5668] ;  /* 0x0056680001d87983 */ /* 0x000ea80000300a00 */
[----:B------:R-:W-:Y:S04]  /*451a0*/  STL.64 [R1+0x2650], R224 ;  /* 0x002650e001007387 */ /* 0x000fe80000100a00 */
[----:B------:R1:W-:Y:S04]  /*451b0*/  STL.64 [R1+0x2658], R226 ;  /* 0x002658e201007387 */ /* 0x0003e80000100a00 */
[----:B-1----:R-:W2:Y:S04]  /*451c0*/  LDL.LU.64 R226, [R1+0x5660] ;  /* 0x0056600001e27983 */ /* 0x002ea80000300a00 */
        /* <DEDUP_REMOVED lines=18> */
[----:B------:R1:W-:Y:S02]  /*452f0*/  STL.64 [R1+0x2608], R202 ;  /* 0x002608ca01007387 */ /* 0x0003e40000100a00 */
[C---:B-1----:R-:W-:Y:S08]  /*45300*/  HMMA.1688.F32.TF32 R200, R232.reuse, R86, R204 ;  /* 0x00000056e8c8723c */ /* 0x042ff000000810cc */
[C---:B------:R-:W-:Y:S11]  /*45310*/  HMMA.1688.F32.TF32 R204, R232.reuse, R82, R212 ;  /* 0x00000052e8cc723c */ /* 0x040ff600000810d4 */
[----:B------:R-:W-:Y:S04]  /*45320*/  @!UPT UIADD3 URZ, URZ, URZ, URZ ;  /* 0x0000003f3f3ff290 */ /* 0x000fe8000fffe03f */
[----:B------:R-:W-:Y:S04]  /*45330*/  STL.64 [R1+0x25f0], R200 ;  /* 0x0025f0c801007387 */ /* 0x000fe80000100a00 */
[----:B------:R1:W-:Y:S02]  /*45340*/  STL.64 [R1+0x25f8], R202 ;  /* 0x0025f8ca01007387 */ /* 0x0003e40000100a00 */
[C---:B-1----:R-:W-:Y:S08]  /*45350*/  HMMA.1688.F32.TF32 R200, R232.reuse, R78, R188 ;  /* 0x0000004ee8c8723c */ /* 0x042ff000000810bc */
[C---:B------:R-:W-:Y:S01]  /*45360*/  HMMA.1688.F32.TF32 R188, R232.reuse, R74, R196 ;  /* 0x0000004ae8bc723c */ /* 0x040fe200000810c4 */
[----:B------:R-:W-:Y:S04]  /*45370*/  STL.64 [R1+0x25e0], R204 ;  /* 0x0025e0cc01007387 */ /* 0x000fe80000100a00 */
[----:B------:R-:W-:Y:S03]  /*45380*/  STL.64 [R1+0x25e8], R206 ;  /* 0x0025e8ce01007387 */ /* 0x000fe60000100a00 */
[C---:B------:R-:W-:Y:S07]  /*45390*/  HMMA.1688.F32.TF32 R196, R232.reuse, R70, R192 ;  /* 0x00000046e8c4723c */ /* 0x040fee00000810c0 */
        /* <DEDUP_REMOVED lines=47> */
[----:B------:R1:W-:Y:S01]  /*45690*/  STL.64 [R1+0x24d0], R140 ;  /* 0x0024d08c01007387 */ /* 0x0003e20000100a00 */
[----:B--2---:R-:W-:Y:S03]  /*456a0*/  HMMA.1688.F32.TF32 R132, R232, R242, R244 ;  /* 0x000000f2e884723c */ /* 0x004fe600000810f4 */
[----:B------:R2:W-:Y:S04]  /*456b0*/  STL.64 [R1+0x24d8], R142 ;  /* 0x0024d88e01007387 */ /* 0x0005e80000100a00 */
[----:B-1----:R-:W3:Y:S04]  /*456c0*/  LDL.LU R140, [R1+0x1010] ;  /* 0x00101000018c7983 */ /* 0x002ee80000300800 */
[----:B------:R1:W-:Y:S04]  /*456d0*/  STL.64 [R1+0x24c0], R136 ;  /* 0x0024c08801007387 */ /* 0x0003e80000100a00 */
[----:B------:R1:W-:Y:S01]  /*456e0*/  STL.64 [R1+0x24c8], R138 ;  /* 0x0024c88a01007387 */ /* 0x0003e20000100a00 */
[----:B--2---:R-:W-:-:S03]  /*456f0*/  IMAD.MOV.U32 R143, RZ, RZ, R236 ;  /* 0x000000ffff8f7224 */ /* 0x004fc600078e00ec */
[----:B------:R-:W-:Y:S04]  /*45700*/  LDS R232, [R3+0x4380] ;  /* 0x0043800003e87984 */ /* 0x000fe80000000800 */
[----:B------:R-:W-:Y:S04]  /*45710*/  LDS R234, [R3+0x6380] ;  /* 0x0063800003ea7984 */ /* 0x000fe80000000800 */
[----:B------:R2:W-:Y:S04]  /*45720*/  STL.64 [R1+0x20f0], R132 ;  /* 0x0020f08401007387 */ /* 0x0005e80000100a00 */
[----:B------:R1:W-:Y:S04]  /*45730*/  STL.64 [R1+0x20f8], R134 ;  /* 0x0020f88601007387 */ /* 0x0003e80000100a00 */
[----:B------:R-:W3:Y:S04]  /*45740*/  LDL.LU R141, [R1+0x1014] ;  /* 0x00101400018d7983 */ /* 0x000ee80000300800 */
[----:B------:R-:W3:Y:S04]  /*45750*/  LDL.LU R142, [R1+0x1018] ;  /* 0x00101800018e7983 */ /* 0x000ee80000300800 */
        /* <DEDUP_REMOVED lines=25> */
[----:B-1----:R-:W-:-:S03]  /*458f0*/  IMAD.MOV.U32 R136, RZ, RZ, R237 ;  /* 0x000000ffff887224 */ /* 0x002fc600078e00ed */
[----:B------:R-:W4:Y:S01]  /*45900*/  LDL.LU R148, [R1+0x1040] ;  /* 0x0010400001947983 */ /* 0x000f220000300800 */
[----:B------:R-:W-:-:S03]  /*45910*/  MOV R137, R238 ;  /* 0x000000ee00897202 */ /* 0x000fc60000000f00 */
[----:B------:R-:W4:Y:S01]  /*45920*/  LDL.LU R149, [R1+0x1044] ;  /* 0x0010440001957983 */ /* 0x000f220000300800 */
[----:B------:R-:W-:-:S03]  /*45930*/  IMAD.MOV.U32 R138, RZ, RZ, R239 ;  /* 0x000000ffff8a7224 */ /* 0x000fc600078e00ef */
[----:B------:R-:W4:Y:S04]  /*45940*/  LDL.LU R150, [R1+0x1048] ;  /* 0x0010480001967983 */ /* 0x000f280000300800 */
[----:B------:R-:W-:Y:S04]  /*45950*/  LDS R233, [R4+0x4380] ;  /* 0x0043800004e97984 */ /* 0x000fe80000000800 */
[----:B------:R-:W1:Y:S01]  /*45960*/  LDS R235, [R4+0x6380] ;  /* 0x0063800004eb7984 */ /* 0x000e620000000800 */
[----:B--2---:R-:W-:-:S03]  /*45970*/  IMAD.MOV.U32 R151, RZ, RZ, R236 ;  /* 0x000000ffff977224 */ /* 0x004fc600078e00ec */
        /* <DEDUP_REMOVED lines=8> */
[----:B------:R-:W2:Y:S01]  /*45a00*/  LDL.LU R135, [R1+0x100c] ;  /* 0x00100c0001877983 */ /* 0x000ea20000300800 */
[C---:B---3--:R-:W-:Y:S08]  /*45a10*/  HMMA.1688.F32.TF32 R160, R228.reuse, R118, R160 ;  /* 0x00000076e4a0723c */ /* 0x048ff000000810a0 */
[C---:B------:R-:W-:Y:S08]  /*45a20*/  HMMA.1688.F32.TF32 R152, R228.reuse, R110, R152 ;  /* 0x0000006ee498723c */ /* 0x040ff00000081098 */
[C---:B----4-:R-:W-:Y:S08]  /*45a30*/  HMMA.1688.F32.TF32 R168, R228.reuse, R126, R168 ;  /* 0x0000007ee4a8723c */ /* 0x050ff000000810a8 */
[C---:B------:R-:W-:Y:S08]  /*45a40*/  HMMA.1688.F32.TF32 R164, R228.reuse, R122, R164 ;  /* 0x0000007ae4a4723c */ /* 0x040ff000000810a4 */
[C---:B------:R-:W-:Y:S08]  /*45a50*/  HMMA.1688.F32.TF32 R156, R228.reuse, R114, R156 ;  /* 0x00000072e49c723c */ /* 0x040ff0000008109c */
[C---:B------:R-:W-:Y:S08]  /*45a60*/  HMMA.1688.F32.TF32 R144, R228.reuse, R102, R144 ;  /* 0x00000066e490723c */ /* 0x040ff00000081090 */
[C---:B------:R-:W-:Y:S08]  /*45a70*/  HMMA.1688.F32.TF32 R148, R228.reuse, R106, R148 ;  /* 0x0000006ae494723c */ /* 0x040ff00000081094 */
[----:B--2---:R-:W-:Y:S11]  /*45a80*/  HMMA.1688.F32.TF32 R172, R228, R130, R236 ;  /* 0x00000082e4ac723c */ /* 0x004ff600000810ec */
[----:B------:R-:W-:Y:S11]  /*45a90*/  @!UPT UIADD3 URZ, URZ, URZ, URZ ;  /* 0x0000003f3f3ff290 */ /* 0x000ff6000fffe03f */
[----:B------:R-:W-:Y:S02]  /*45aa0*/  @!UPT UIADD3 URZ, URZ, URZ, URZ ;  /* 0x0000003f3f3ff290 */ /* 0x000fe4000fffe03f */
[----:B------:R-:W-:Y:S02]  /*45ab0*/  IMAD.MOV.U32 R85, RZ, RZ, R173 ;  /* 0x000000ffff557224 */ /* 0x000fe400078e00ad */
[----:B------:R-:W-:Y:S01]  /*45ac0*/  IMAD.MOV.U32 R84, RZ, RZ, R172 ;  /* 0x000000ffff547224 */ /* 0x000fe200078e00ac */
[----:B------:R-:W-:Y:S04]  /*45ad0*/  STL.64 [R1+0x20e8], R174 ;  /* 0x0020e8ae01007387 */ /* 0x000fe80000100a00 */
[----:B------:R2:W-:Y:S04]  /*45ae0*/  STL [R1+0x52e4], R85 ;  /* 0x0052e45501007387 */ /* 0x0005e80000100800 */
[----:B------:R3:W-:Y:S04]  /*45af0*/  STL [R1+0x52e0], R84 ;  /* 0x0052e05401007387 */ /* 0x0007e80000100800 */
[----:B------:R-:W-:Y:S01]  /*45b00*/  STL.64 [R1+0x24b0], R168 ;  /* 0x0024b0a801007387 */ /* 0x000fe20000100a00 */
[----:B--2---:R-:W-:-:S03]  /*45b10*/  IMAD.MOV.U32 R85, RZ, RZ, R162 ;  /* 0x000000ffff557224 */ /* 0x004fc600078e00a2 */
[----:B------:R-:W-:Y:S01]  /*45b20*/  STL.64 [R1+0x24b8], R170 ;  /* 0x0024b8aa01007387 */ /* 0x000fe20000100a00 */
[----:B---3--:R-:W-:-:S03]  /*45b30*/  IMAD.MOV.U32 R84, RZ, RZ, R163 ;  /* 0x000000ffff547224 */ /* 0x008fc600078e00a3 */
[----:B------:R-:W-:Y:S04]  /*45b40*/  STL.64 [R1+0x24a0], R164 ;  /* 0x0024a0a401007387 */ /* 0x000fe80000100a00 */
[----:B------:R-:W-:Y:S04]  /*45b50*/  STL.64 [R1+0x24a8], R166 ;  /* 0x0024a8a601007387 */ /* 0x000fe80000100a00 */
[----:B------:R-:W-:Y:S04]  /*45b60*/  STL.64 [R1+0x2490], R160 ;  /* 0x002490a001007387 */ /* 0x000fe80000100a00 */
[----:B------:R2:W-:Y:S04]  /*45b70*/  STL [R1+0x52ec], R84 ;  /* 0x0052ec5401007387 */ /* 0x0005e80000100800 */
[----:B------:R3:W-:Y:S04]  /*45b80*/  STL [R1+0x52e8], R85 ;  /* 0x0052e85501007387 */ /* 0x0007e80000100800 */
[----:B------:R-:W-:Y:S01]  /*45b90*/  STL.64 [R1+0x2480], R156 ;  /* 0x0024809c01007387 */ /* 0x000fe20000100a00 */
[----:B--2---:R-:W-:-:S03]  /*45ba0*/  IMAD.MOV.U32 R84, RZ, RZ, R154 ;  /* 0x000000ffff547224 */ /* 0x004fc600078e009a */
[----:B------:R-:W-:Y:S01]  /*45bb0*/  STL.64 [R1+0x2488], R158 ;  /* 0x0024889e01007387 */ /* 0x000fe20000100a00 */
[----:B---3--:R-:W-:-:S03]  /*45bc0*/  MOV R85, R155 ;  /* 0x0000009b00557202 */ /* 0x008fc60000000f00 */
[----:B------:R-:W-:Y:S04]  /*45bd0*/  STL.64 [R1+0x2470], R152 ;  /* 0x0024709801007387 */ /* 0x000fe80000100a00 */
[----:B------:R2:W-:Y:S04]  /*45be0*/  STL [R1+0x52f4], R84 ;  /* 0x0052f45401007387 */ /* 0x0005e80000100800 */
[----:B------:R3:W-:Y:S04]  /*45bf0*/  STL [R1+0x52f0], R85 ;  /* 0x0052f05501007387 */ /* 0x0007e80000100800 */
[----:B------:R-:W-:Y:S01]  /*45c00*/  STL.64 [R1+0x2460], R148 ;  /* 0x0024609401007387 */ /* 0x000fe20000100a00 */
[----:B--2---:R-:W-:-:S03]  /*45c10*/  IMAD.MOV.U32 R84, RZ, RZ, R144 ;  /* 0x000000ffff547224 */ /* 0x004fc600078e0090 */
[----:B------:R-:W-:Y:S01]  /*45c20*/  STL.64 [R1+0x2468], R150 ;  /* 0x0024689601007387 */ /* 0x000fe20000100a00 */
[----:B---3--:R-:W-:-:S03]  /*45c30*/  IMAD.MOV.U32 R85, RZ, RZ, R145 ;  /* 0x000000ffff557224 */ /* 0x008fc600078e0091 */
[----:B------:R2:W-:Y:S01]  /*45c40*/  STL.64 [R1+0x2458], R146 ;  /* 0x0024589201007387 */ /* 0x0005e20000100a00 */
[C---:B------:R-:W-:Y:S08]  /*45c50*/  HMMA.1688.F32.TF32 R132, R228.reuse, R90, R132 ;  /* 0x0000005ae484723c */ /* 0x040ff00000081084 */
[C---:B--2---:R-:W-:Y:S08]  /*45c60*/  HMMA.1688.F32.TF32 R144, R228.reuse, R98, R136 ;  /* 0x00000062e490723c */ /* 0x044ff00000081088 */
[----:B------:R-:W-:Y:S01]  /*45c70*/  HMMA.1688.F32.TF32 R136, R228, R94, R140 ;  /* 0x0000005ee488723c */ /* 0x000fe2000008108c */
[----:B------:R2:W-:Y:S04]  /*45c80*/  STL [R1+0x52fc], R84 ;  /* 0x0052fc5401007387 */ /* 0x0005e80000100800 */
[----:B------:R3:W-:Y:S10]  /*45c90*/  STL [R1+0x52f8], R85 ;  /* 0x0052f85501007387 */ /* 0x0007f40000100800 */
[----:B------:R-:W-:Y:S04]  /*45ca0*/  STL.64 [R1+0x2440], R144 ;  /* 0x0024409001007387 */ /* 0x000fe80000100a00 */
[----:B------:R-:W-:Y:S04]  /*45cb0*/  STL.64 [R1+0x2448], R146 ;  /* 0x0024489201007387 */ /* 0x000fe80000100a00 */
[----:B------:R-:W-:Y:S01]  /*45cc0*/  STL.64 [R1+0x2430], R136 ;  /* 0x0024308801007387 */ /* 0x000fe20000100a00 */
[----:B--2---:R-:W-:-:S03]  /*45cd0*/  IMAD.MOV.U32 R84, RZ, RZ, R134 ;  /* 0x000000ffff547224 */ /* 0x004fc600078e0086 */
[----:B------:R-:W-:Y:S01]  /*45ce0*/  STL.64 [R1+0x2438], R138 ;  /* 0x0024388a01007387 */ /* 0x000fe20000100a00 */
[----:B---3--:R-:W-:-:S03]  /*45cf0*/  IMAD.MOV.U32 R85, RZ, RZ, R135 ;  /* 0x000000ffff557224 */ /* 0x008fc600078e0087 */
[----:B------:R2:W-:Y:S04]  /*45d00*/  STL.64 [R1+0x2420], R132 ;  /* 0x0024208401007387 */ /* 0x0005e80000100a00 */
[----:B--2---:R-:W2:Y:S04]  /*45d10*/  LDL.LU R132, [R1+0x80] ;  /* 0x0000800001847983 */ /* 0x004ea80000300800 */
        /* <DEDUP_REMOVED lines=51> */
[----:B------:R-:W-:Y:S04]  /*46050*/  STL [R1+0x5304], R85 ;  /* 0x0053045501007387 */ /* 0x000fe80000100800 */
[----:B------:R1:W-:Y:S01]  /*46060*/  STL [R1+0x5300], R84 ;  /* 0x0053005401007387 */ /* 0x0003e20000100800 */
[C---:B---3--:R-:W-:Y:S08]  /*46070*/  HMMA.1688.F32.TF32 R136, R228.reuse, R46, R136 ;  /* 0x0000002ee488723c */ /* 0x048ff00000081088 */
[C---:B----4-:R-:W-:Y:S08]  /*46080*/  HMMA.1688.F32.TF32 R156, R228.reuse, R62, R156 ;  /* 0x0000003ee49c723c */ /* 0x050ff0000008109c */
[C---:B--2---:R-:W-:Y:S08]  /*46090*/  HMMA.1688.F32.TF32 R168, R228.reuse, R74, R168 ;  /* 0x0000004ae4a8723c */ /* 0x044ff000000810a8 */
[C---:B------:R-:W-:Y:S08]  /*460a0*/  HMMA.1688.F32.TF32 R176, R228.reuse, R82, R176 ;  /* 0x00000052e4b0723c */ /* 0x040ff000000810b0 */
[C---:B------:R-:W-:Y:S08]  /*460b0*/  HMMA.1688.F32.TF32 R180, R228.reuse, R86, R180 ;  /* 0x00000056e4b4723c */ /* 0x040ff000000810b4 */
[C---:B------:R-:W-:Y:S08]  /*460c0*/  HMMA.1688.F32.TF32 R172, R228.reuse, R78, R172 ;  /* 0x0000004ee4ac723c */ /* 0x040ff000000810ac */
[----:B------:R-:W-:Y:S01]  /*460d0*/  HMMA.1688.F32.TF32 R164, R228, R70, R164 ;  /* 0x00000046e4a4723c */ /* 0x000fe200000810a4 */
[----:B-1----:R-:W-:-:S06]  /*460e0*/  IMAD.MOV.U32 R84, RZ, RZ, R179 ;  /* 0x000000ffff547224 */ /* 0x002fcc00078e00b3 */
[----:B------:R-:W-:Y:S01]  /*460f0*/  STL.64 [R1+0x2410], R180 ;  /* 0x002410b401007387 */ /* 0x000fe20000100a00 */
[----:B------:R-:W-:Y:S01]  /*46100*/  IMAD.MOV.U32 R85, RZ, RZ, R178 ;  /* 0x000000ffff557224 */ /* 0x000fe200078e00b2 */
[C---:B------:R-:W-:Y:S02]  /*46110*/  HMMA.1688.F32.TF32 R160, R228.reuse, R66, R160 ;  /* 0x00000042e4a0723c */ /* 0x040fe400000810a0 */
[----:B------:R-:W-:Y:S04]  /*46120*/  STL.64 [R1+0x2418], R182 ;  /* 0x002418b601007387 */ /* 0x000fe80000100a00 */
[----:B------:R-:W-:Y:S04]  /*46130*/  STL.64 [R1+0x2400], R176 ;  /* 0x002400b001007387 */ /* 0x000fe80000100a00 */
[----:B------:R1:W-:Y:S01]  /*46140*/  STL [R1+0x530c], R84 ;  /* 0x00530c5401007387 */ /* 0x0003e20000100800 */
[----:B------:R-:W-:Y:S03]  /*46150*/  HMMA.1688.F32.TF32 R152, R228, R58, R152 ;  /* 0x0000003ae498723c */ /* 0x000fe60000081098 */
[----:B------:R2:W-:Y:S01]  /*46160*/  STL [R1+0x5308], R85 ;  /* 0x0053085501007387 */ /* 0x0005e20000100800 */
[----:B-1----:R-:W-:-:S04]  /*46170*/  MOV R84, R166 ;  /* 0x000000a600547202 */ /* 0x002fc80000000f00 */
[----:B------:R-:W-:Y:S01]  /*46180*/  HMMA.1688.F32.TF32 R148, R228, R54, R148 ;  /* 0x00000036e494723c */ /* 0x000fe20000081094 */
[----:B------:R-:W-:Y:S01]  /*46190*/  STL.64 [R1+0x23f0], R172 ;  /* 0x0023f0ac01007387 */ /* 0x000fe20000100a00 */
[----:B--2---:R-:W-:-:S03]  /*461a0*/  IMAD.MOV.U32 R85, RZ, RZ, R167 ;  /* 0x000000ffff557224 */ /* 0x004fc600078e00a7 */
[----:B------:R-:W-:Y:S04]  /*461b0*/  STL.64 [R1+0x23f8], R174 ;  /* 0x0023f8ae01007387 */ /* 0x000fe80000100a00 */
[----:B------:R-:W-:Y:S01]  /*461c0*/  STL.64 [R1+0x23e0], R168 ;  /* 0x0023e0a801007387 */ /* 0x000fe20000100a00 */
[----:B------:R-:W-:Y:S03]  /*461d0*/  HMMA.1688.F32.TF32 R144, R228, R50, R144 ;  /* 0x00000032e490723c */ /* 0x000fe60000081090 */
[----:B------:R-:W-:Y:S04]  /*461e0*/  STL.64 [R1+0x23e8], R170 ;  /* 0x0023e8aa01007387 */ /* 0x000fe80000100a00 */
[----:B------:R-:W-:Y:S04]  /*461f0*/  STL.64 [R1+0x23d0], R164 ;  /* 0x0023d0a401007387 */ /* 0x000fe80000100a00 */
[----:B------:R1:W-:Y:S04]  /*46200*/  STL [R1+0x5314], R85 ;  /* 0x0053145501007387 */ /* 0x0003e80000100800 */
[----:B------:R2:W-:Y:S04]  /*46210*/  STL [R1+0x5310], R84 ;  /* 0x0053105401007387 */ /* 0x0005e80000100800 */
[----:B------:R-:W-:Y:S01]  /*46220*/  STL.64 [R1+0x23c0], R160 ;  /* 0x0023c0a001007387 */ /* 0x000fe20000100a00 */
[----:B-1----:R-:W-:-:S03]  /*46230*/  IMAD.MOV.U32 R85, RZ, RZ, R158 ;  /* 0x000000ffff557224 */ /* 0x002fc600078e009e */
[----:B------:R-:W-:Y:S01]  /*46240*/  STL.64 [R1+0x23c8], R162 ;  /* 0x0023c8a201007387 */ /* 0x000fe20000100a00 */
[----:B--2---:R-:W-:-:S03]  /*46250*/  IMAD.MOV.U32 R84, RZ, RZ, R159 ;  /* 0x000000ffff547224 */ /* 0x004fc600078e009f */
        /* <DEDUP_REMOVED lines=13> */
[----:B--2---:R-:W-:-:S03]  /*46330*/  MOV R84, R139 ;  /* 0x0000008b00547202 */ /* 0x004fc60000000f00 */
[----:B------:R1:W-:Y:S01]  /*46340*/  STL.64 [R1+0x2370], R136 ;  /* 0x0023708801007387 */ /* 0x0003e20000100a00 */
[C---:B------:R-:W-:Y:S03]  /*46350*/  HMMA.1688.F32.TF32 R132, R228.reuse, R38, R132 ;  /* 0x00000026e484723c */ /* 0x040fe60000081084 */
[----:B------:R-:W2:Y:S05]  /*46360*/  LDL.LU R156, [R1] ;  /* 0x00000000019c7983 */ /* 0x000eaa0000300800 */
[----:B-1----:R-:W-:Y:S11]  /*46370*/  HMMA.1688.F32.TF32 R136, R228, R42, R140 ;  /* 0x0000002ae488723c */ /* 0x002ff6000008108c */
[----:B------:R-:W-:Y:S11]  /*46380*/  @!UPT UIADD3 URZ, URZ, URZ, URZ ;  /* 0x0000003f3f3ff290 */ /* 0x000ff6000fffe03f */
[----:B------:R-:W-:Y:S01]  /*46390*/  @!UPT UIADD3 URZ, URZ, URZ, URZ ;  /* 0x0000003f3f3ff290 */ /* 0x000fe2000fffe03f */
[----:B------:R-:W-:Y:S04]  /*463a0*/  STL.64 [R1+0x2360], R136 ;  /* 0x0023608801007387 */ /* 0x000fe80000100a00 */
[----:B------:R-:W-:Y:S04]  /*463b0*/  STL.64 [R1+0x2368], R138 ;  /* 0x0023688a01007387 */ /* 0x000fe80000100a00 */
        /* <DEDUP_REMOVED lines=51> */
[----:B------:R-:W-:-:S03]  /*466f0*/  IMAD.MOV.U32 R133, RZ, RZ, R249 ;  /* 0x000000ffff857224 */ /* 0x000fc600078e00f9 */
[----:B------:R-:W4:Y:S01]  /*46700*/  LDL.LU R137, [R1+0xf14] ;  /* 0x000f140001897983 */ /* 0x000f220000300800 */
[----:B---3--:R-:W-:-:S03]  /*46710*/  IMAD.MOV.U32 R134, RZ, RZ, R250 ;  /* 0x000000ffff867224 */ /* 0x008fc600078e00fa */
[----:B------:R-:W3:Y:S01]  /*46720*/  LDL.LU R138, [R1+0xf18] ;  /* 0x000f1800018a7983 */ /* 0x000ee20000300800 */
[----:B------:R-:W-:-:S03]  /*46730*/  IMAD.MOV.U32 R135, RZ, RZ, R251 ;  /* 0x000000ffff877224 */ /* 0x000fc600078e00fb */
[----:B------:R-:W3:Y:S04]  /*46740*/  LDL.LU R139, [R1+0xf1c] ;  /* 0x000f1c00018b7983 */ /* 0x000ee80000300800 */
[----:B------:R-:W3:Y:S04]  /*46750*/  LDL.LU R248, [R1+0x55fc] ;  /* 0x0055fc0001f87983 */ /* 0x000ee80000300800 */
[----:B------:R-:W3:Y:S04]  /*46760*/  LDL.LU R249, [R1+0x55f8] ;  /* 0x0055f80001f97983 */ /* 0x000ee80000300800 */
[----:B------:R-:W3:Y:S04]  /*46770*/  LDL.LU R250, [R1+0x55f4] ;  /* 0x0055f40001fa7983 */ /* 0x000ee80000300800 */
[----:B------:R-:W3:Y:S01]  /*46780*/  LDL.LU R251, [R1+0x55f0] ;  /* 0x0055f00001fb7983 */ /* 0x000ee20000300800 */
[C---:B--2---:R-:W-:Y:S08]  /*46790*/  HMMA.1688.F32.TF32 R188, R228.reuse, R34, R184 ;  /* 0x00000022e4bc723c */ /* 0x044ff000000810b8 */
[C---:B------:R-:W-:Y:S08]  /*467a0*/  HMMA.1688.F32.TF32 R184, R228.reuse, R30, R180 ;  /* 0x0000001ee4b8723c */ /* 0x040ff000000810b4 */
[C---:B----4-:R-:W-:Y:S08]  /*467b0*/  HMMA.1688.F32.TF32 R180, R228.reuse, R26, R176 ;  /* 0x0000001ae4b4723c */ /* 0x050ff000000810b0 */
[C---:B------:R-:W-:Y:S08]  /*467c0*/  HMMA.1688.F32.TF32 R176, R228.reuse, R22, R172 ;  /* 0x00000016e4b0723c */ /* 0x040ff000000810ac */
[C---:B------:R-:W-:Y:S08]  /*467d0*/  HMMA.1688.F32.TF32 R172, R228.reuse, R18, R168 ;  /* 0x00000012e4ac723c */ /* 0x040ff000000810a8 */
[C---:B------:R-:W-:Y:S08]  /*467e0*/  HMMA.1688.F32.TF32 R168, R228.reuse, R14, R164 ;  /* 0x0000000ee4a8723c */ /* 0x040ff000000810a4 */
[C---:B------:R-:W-:Y:S08]  /*467f0*/  HMMA.1688.F32.TF32 R164, R228.reuse, R10, R160 ;  /* 0x0000000ae4a4723c */ /* 0x040ff000000810a0 */
[----:B------:R-:W-:Y:S01]  /*46800*/  HMMA.1688.F32.TF32 R160, R228, R242, R156 ;  /* 0x000000f2e4a0723c */ /* 0x000fe2000008109c */
[----:B------:R-:W-:Y:S07]  /*46810*/  STL.64 [R1+0x2340], R188 ;  /* 0x002340bc01007387 */ /* 0x000fee0000100a00 */
[C---:B------:R-:W-:Y:S01]  /*46820*/  HMMA.1688.F32.TF32 R152, R232.reuse, R126, R152 ;  /* 0x0000007ee898723c */ /* 0x040fe20000081098 */
[----:B------:R-:W-:Y:S04]  /*46830*/  STL.64 [R1+0x2348], R190 ;  /* 0x002348be01007387 */ /* 0x000fe80000100a00 */
[----:B------:R-:W-:Y:S03]  /*46840*/  STL.64 [R1+0x2330], R184 ;  /* 0x002330b801007387 */ /* 0x000fe60000100a00 */
        /* <DEDUP_REMOVED lines=10> */
[----:B------:R-:W-:Y:S04]  /*468f0*/  LDS R228, [R3+0x4400] ;  /* 0x0044000003e47984 */ /* 0x000fe80000000800 */
[----:B------:R-:W-:Y:S04]  /*46900*/  LDS R230, [R3+0x6400] ;  /* 0x0064000003e67984 */ /* 0x000fe80000000800 */
[----:B------:R-:W-:Y:S04]  /*46910*/  LDS R229, [R4+0x4400] ;  /* 0x0044000004e57984 */ /* 0x000fe80000000800 */
[----:B------:R-:W1:Y:S01]  /*46920*/  LDS R231, [R4+0x6400] ;  /* 0x0064000004e77984 */ /* 0x000e620000000800 */
[----:B---3--:R-:W-:Y:S03]  /*46930*/  HMMA.1688.F32.TF32 R156, R232, R130, R248 ;  /* 0x00000082e89c723c */ /* 0x008fe600000810f8 */
[----:B------:R-:W-:Y:S04]  /*46940*/  STL.64 [R1+0x22f8], R170 ;  /* 0x0022f8aa01007387 */ /* 0x000fe80000100a00 */
[----:B------:R-:W-:Y:S04]  /*46950*/  STL.64 [R1+0x22e0], R164 ;  /* 0x0022e0a401007387 */ /* 0x000fe80000100a00 */
[----:B------:R-:W-:Y:S04]  /*46960*/  STL.64 [R1+0x22e8], R166 ;  /* 0x0022e8a601007387 */ /* 0x000fe80000100a00 */
[----:B------:R-:W-:Y:S04]  /*46970*/  STL.64 [R1+0x20d0], R160 ;  /* 0x0020d0a001007387 */ /* 0x000fe80000100a00 */
[----:B------:R-:W-:Y:S05]  /*46980*/  STL.64 [R1+0x20d8], R162 ;  /* 0x0020d8a201007387 */ /* 0x000fea0000100a00 */
[----:B------:R-:W-:-:S02]  /*46990*/  IMAD.MOV.U32 R93, RZ, RZ, R157 ;  /* 0x000000ffff5d7224 */ /* 0x000fc400078e009d */
[----:B------:R-:W-:Y:S01]  /*469a0*/  IMAD.MOV.U32 R92, RZ, RZ, R156 ;  /* 0x000000ffff5c7224 */ /* 0x000fe200078e009c */
[----:B------:R-:W-:Y:S04]  /*469b0*/  STL.64 [R1+0x20c8], R158 ;  /* 0x0020c89e01007387 */ /* 0x000fe80000100a00 */
[----:B------:R-:W-:Y:S04]  /*469c0*/  STL [R1+0x5274], R93 ;  /* 0x0052745d01007387 */ /* 0x000fe80000100800 */
[----:B------:R-:W-:Y:S04]  /*469d0*/  STL [R1+0x5270], R92 ;  /* 0x0052705c01007387 */ /* 0x000fe80000100800 */
[----:B------:R-:W-:Y:S04]  /*469e0*/  STL.64 [R1+0x22d0], R152 ;  /* 0x0022d09801007387 */ /* 0x000fe80000100a00 */
[----:B------:R-:W-:Y:S04]  /*469f0*/  STL.64 [R1+0x22d8], R154 ;  /* 0x0022d89a01007387 */ /* 0x000fe80000100a00 */
[----:B------:R-:W-:Y:S04]  /*46a00*/  STL.64 [R1+0x22c0], R148 ;  /* 0x0022c09401007387 */ /* 0x000fe80000100a00 */
[----:B------:R-:W-:Y:S04]  /*46a10*/  STL.64 [R1+0x22c8], R150 ;  /* 0x0022c89601007387 */ /* 0x000fe80000100a00 */
[----:B------:R-:W-:Y:S04]  /*46a20*/  STL.64 [R1+0x22b0], R144 ;  /* 0x0022b09001007387 */ /* 0x000fe80000100a00 */
[----:B------:R-:W-:Y:S04]  /*46a30*/  STL.64 [R1+0x55d8], R118 ;  /* 0x0055d87601007387 */ /* 0x000fe80000100a00 */
[----:B------:R2:W-:Y:S02]  /*46a40*/  STL.64 [R1+0x55d0], R116 ;  /* 0x0055d07401007387 */ /* 0x0005e40000100a00 */
[----:B--2---:R-:W-:Y:S01]  /*46a50*/  HMMA.1688.F32.TF32 R116, R232, R114, R136 ;  /* 0x00000072e874723c */ /* 0x004fe20000081088 */
[----:B------:R-:W-:Y:S01]  /*46a60*/  IMAD.MOV.U32 R92, RZ, RZ, R147 ;  /* 0x000000ffff5c7224 */ /* 0x000fe200078e0093 */
[----:B------:R-:W-:-:S04]  /*46a70*/  MOV R93, R146 ;  /* 0x00000092005d7202 */ /* 0x000fc80000000f00 */
[----:B------:R-:W-:Y:S04]  /*46a80*/  STL [R1+0x527c], R92 ;  /* 0x00527c5c01007387 */ /* 0x000fe80000100800 */
[----:B------:R-:W-:Y:S04]  /*46a90*/  STL [R1+0x5278], R93 ;  /* 0x0052785d01007387 */ /* 0x000fe80000100800 */
[----:B------:R-:W-:Y:S04]  /*46aa0*/  STL.64 [R1+0x55c8], R114 ;  /* 0x0055c87201007387 */ /* 0x000fe80000100a00 */
[----:B------:R2:W-:Y:S05]  /*46ab0*/  STL.64 [R1+0x55c0], R112 ;  /* 0x0055c07001007387 */ /* 0x0005ea0000100a00 */
[----:B------:R-:W-:Y:S04]  /*46ac0*/  STL.64 [R1+0x22a0], R116 ;  /* 0x0022a07401007387 */ /* 0x000fe80000100a00 */
[----:B------:R3:W-:Y:S01]  /*46ad0*/  STL.64 [R1+0x22a8], R118 ;  /* 0x0022a87601007387 */ /* 0x0007e20000100a00 */
[C---:B--2---:R-:W-:Y:S08]  /*46ae0*/  HMMA.1688.F32.TF32 R112, R232.reuse, R106, R132 ;  /* 0x0000006ae870723c */ /* 0x044ff00000081084 */
[----:B---3--:R-:W-:Y:S11]  /*46af0*/  HMMA.1688.F32.TF32 R116, R232, R110, R140 ;  /* 0x0000006ee874723c */ /* 0x008ff6000008108c */
[----:B------:R-:W-:Y:S11]  /*46b00*/  @!UPT UIADD3 URZ, URZ, URZ, URZ ;  /* 0x0000003f3f3ff290 */ /* 0x000ff6000fffe03f */
[----:B------:R-:W-:Y:S01]  /*46b10*/  @!UPT UIADD3 URZ, URZ, URZ, URZ ;  /* 0x0000003f3f3ff290 */ /* 0x000fe2000fffe03f */
[----:B------:R-:W-:Y:S04]  /*46b20*/  STL.64 [R1+0x2290], R116 ;  /* 0x0022907401007387 */ /* 0x000fe80000100a00 */
[----:B------:R-:W-:Y:S04]  /*46b30*/  STL.64 [R1+0x2298], R118 ;  /* 0x0022987601007387 */ /* 0x000fe80000100a00 */
[----:B------:R2:W-:Y:S04]  /*46b40*/  STL.64 [R1+0x2280], R112 ;  /* 0x0022807001007387 */ /* 0x0005e80000100a00 */
        /* <DEDUP_REMOVED lines=32> */
[----:B------:R-:W-:-:S02]  /*46d50*/  IMAD.MOV.U32 R92, RZ, RZ, R114 ;  /* 0x000000ffff5c7224 */ /* 0x000fc400078e0072 */
[----:B------:R-:W-:Y:S01]  /*46d60*/  IMAD.MOV.U32 R93, RZ, RZ, R115 ;  /* 0x000000ffff5d7224 */ /* 0x000fe200078e0073 */
[----:B------:R-:W3:Y:S04]  /*46d70*/  LDL.LU R140, [R1+0xe60] ;  /* 0x000e6000018c7983 */ /* 0x000ee80000300800 */
[----:B------:R-:W3:Y:S04]  /*46d80*/  LDL.LU R141, [R1+0xe64] ;  /* 0x000e6400018d7983 */ /* 0x000ee80000300800 */
[----:B------:R-:W3:Y:S04]  /*46d90*/  LDL.LU R142, [R1+0xe68] ;  /* 0x000e6800018e7983 */ /* 0x000ee80000300800 */
[----:B------:R-:W3:Y:S01]  /*46da0*/  LDL.LU R143, [R1+0xe6c] ;  /* 0x000e6c00018f7983 */ /* 0x000ee20000300800 */
[----:B--2---:R-:W-:Y:S11]  /*46db0*/  HMMA.1688.F32.TF32 R112, R232, R102, R132 ;  /* 0x00000066e870723c */ /* 0x004ff60000081084 */
[----:B------:R-:W-:Y:S11]  /*46dc0*/  @!UPT UIADD3 URZ, URZ, URZ, URZ ;  /* 0x0000003f3f3ff290 */ /* 0x000ff6000fffe03f */
[----:B------:R-:W-:Y:S01]  /*46dd0*/  @!UPT UIADD3 URZ, URZ, URZ, URZ ;  /* 0x0000003f3f3ff290 */ /* 0x000fe2000fffe03f */
[----:B------:R4:W-:Y:S04]  /*46de0*/  STL.64 [R1+0x2278], R114 ;  /* 0x0022787201007387 */ /* 0x0009e80000100a00 */
[----:B------:R-:W2:Y:S04]  /*46df0*/  LDL.LU R132, [R1+0xe50] ;  /* 0x000e500001847983 */ /* 0x000ea80000300800 */
[----:B------:R-:W2:Y:S04]  /*46e00*/  LDL.LU R133, [R1+0xe54] ;  /* 0x000e540001857983 */ /* 0x000ea80000300800 */
[----:B------:R-:W2:Y:S04]  /*46e10*/  LDL.LU R134, [R1+0xe58] ;  /* 0x000e580001867983 */ /* 0x000ea80000300800 */
[----:B------:R-:W2:Y:S01]  /*46e20*/  LDL.LU R135, [R1+0xe5c] ;  /* 0x000e5c0001877983 */ /* 0x000ea20000300800 */
[----:B------:R-:W-:-:S02]  /*46e30*/  IMAD.MOV.U32 R24, RZ, RZ, R112 ;  /* 0x000000ffff187224 */ /* 0x000fc400078e0070 */
[----:B------:R-:W-:Y:S02]  /*46e40*/  IMAD.MOV.U32 R25, RZ, RZ, R113 ;  /* 0x000000ffff197224 */ /* 0x000fe400078e0071 */
[C---:B----4-:R-:W-:Y:S11]  /*46e50*/  HMMA.1688.F32.TF32 R112, R232.reuse, R98, R164 ;  /* 0x00000062e870723c */ /* 0x050ff600000810a4 */
[----:B------:R-:W-:Y:S11]  /*46e60*/  @!UPT UIADD3 URZ, URZ, URZ, URZ ;  /* 0x0000003f3f3ff290 */ /* 0x000ff6000fffe03f */
[----:B------:R-:W-:Y:S01]  /*46e70*/  @!UPT UIADD3 URZ, URZ, URZ, URZ ;  /* 0x0000003f3f3ff290 */ /* 0x000fe2000fffe03f */
[----:B------:R3:W-:Y:S01]  /*46e80*/  STL.64 [R1+0x2268], R114 ;  /* 0x0022687201007387 */ /* 0x0007e20000100a00 */
[----:B------:R-:W-:Y:S01]  /*46e90*/  IMAD.MOV.U32 R28, RZ, RZ, R112 ;  /* 0x000000ffff1c7224 */ /* 0x000fe200078e0070 */
[----:B------:R-:W-:Y:S02]  /*46ea0*/  MOV R29, R113 ;  /* 0x00000071001d7202 */ /* 0x000fe40000000f00 */
[C---:B---3--:R-:W-:Y:S11]  /*46eb0*/  HMMA.1688.F32.TF32 R112, R232.reuse, R94, R160 ;  /* 0x0000005ee870723c */ /* 0x048ff600000810a0 */
[----:B------:R-:W-:Y:S11]  /*46ec0*/  @!UPT UIADD3 URZ, URZ, URZ, URZ ;  /* 0x0000003f3f3ff290 */ /* 0x000ff6000fffe03f */
[----:B------:R-:W-:Y:S01]  /*46ed0*/  @!UPT UIADD3 URZ, URZ, URZ, URZ ;  /* 0x0000003f3f3ff290 */ /* 0x000fe2000fffe03f */
[----:B------:R3:W-:Y:S01]  /*46ee0*/  STL.64 [R1+0x2258], R114 ;  /* 0x0022587201007387 */ /* 0x0007e20000100a00 */
[----:B------:R-:W-:Y:S02]  /*46ef0*/  IMAD.MOV.U32 R32, RZ, RZ, R112 ;  /* 0x000000ffff207224 */ /* 0x000fe400078e0070 */
[----:B------:R-:W-:Y:S02]  /*46f00*/  IMAD.MOV.U32 R33, RZ, RZ, R113 ;  /* 0x000000ffff217224 */ /* 0x000fe400078e0071 */
[C---:B---3--:R-:W-:Y:S11]  /*46f10*/  HMMA.1688.F32.TF32 R112, R232.reuse, R90, R156 ;  /* 0x0000005ae870723c */ /* 0x048ff6000008109c */
[----:B------:R-:W-:Y:S11]  /*46f20*/  @!UPT UIADD3 URZ, URZ, URZ, URZ ;  /* 0x0000003f3f3ff290 */ /* 0x000ff6000fffe03f */
[----:B------:R-:W-:Y:S01]  /*46f30*/  @!UPT UIADD3 URZ, URZ, URZ, URZ ;  /* 0x0000003f3f3ff290 */ /* 0x000fe2000fffe03f */
[----:B------:R3:W-:Y:S01]  /*46f40*/  STL.64 [R1+0x2248], R114 ;  /* 0x0022487201007387 */ /* 0x0007e20000100a00 */
[----:B------:R-:W-:Y:S02]  /*46f50*/  IMAD.MOV.U32 R36, RZ, RZ, R112 ;  /* 0x000000ffff247224 */ /* 0x000fe400078e0070 */
[----:B------:R-:W-:Y:S02]  /*46f60*/  IMAD.MOV.U32 R37, RZ, RZ, R113 ;  /* 0x000000ffff257224 */ /* 0x000fe400078e0071 */
[C---:B---3--:R-:W-:Y:S03]  /*46f70*/  HMMA.1688.F32.TF32 R112, R232.reuse, R86, R152 ;  /* 0x00000056e870723c */ /* 0x048fe60000081098 */
[----:B------:R-:W-:Y:S04]  /*46f80*/  STL [R1+0x5214], R37 ;  /* 0x0052142501007387 */ /* 0x000fe80000100800 */
[----:B------:R-:W-:Y:S11]  /*46f90*/  STL [R1+0x5210], R36 ;  /* 0x0052102401007387 */ /* 0x000ff60000100800 */
[----:B------:R-:W-:Y:S05]  /*46fa0*/  @!UPT UIADD3 URZ, URZ, URZ, URZ ;  /* 0x0000003f3f3ff290 */ /* 0x000fea000fffe03f */
[----:B------:R3:W-:Y:S01]  /*46fb0*/  STL.64 [R1+0x2238], R114 ;  /* 0x0022387201007387 */ /* 0x0007e20000100a00 */
[----:B------:R-:W-:Y:S02]  /*46fc0*/  IMAD.MOV.U32 R40, RZ, RZ, R112 ;  /* 0x000000ffff287224 */ /* 0x000fe400078e0070 */
[----:B------:R-:W-:Y:S02]  /*46fd0*/  IMAD.MOV.U32 R41, RZ, RZ, R113 ;  /* 0x000000ffff297224 */ /* 0x000fe400078e0071 */
[C---:B---3--:R-:W-:Y:S11]  /*46fe0*/  HMMA.1688.F32.TF32 R112, R232.reuse, R82, R148 ;  /* 0x00000052e870723c */ /* 0x048ff60000081094 */
[----:B------:R-:W-:Y:S11]  /*46ff0*/  @!UPT UIADD3 URZ, URZ, URZ, URZ ;  /* 0x0000003f3f3ff290 */ /* 0x000ff6000fffe03f */
[----:B------:R-:W-:Y:S01]  /*47000*/  @!UPT UIADD3 URZ, URZ, URZ, URZ ;  /* 0x0000003f3f3ff290 */ /* 0x000fe2000fffe03f */
[----:B------:R3:W-:Y:S01]  /*47010*/  STL.64 [R1+0x2228], R114 ;  /* 0x0022287201007387 */ /* 0x0007e20000100a00 */
[----:B------:R-:W-:Y:S01]  /*47020*/  MOV R44, R112 ;  /* 0x00000070002c7202 */ /* 0x000fe20000000f00 */
        /* <DEDUP_REMOVED lines=16> */
[----:B------:R-:W-:Y:S02]  /*47130*/  @!UPT UIADD3 URZ, URZ, URZ, URZ ;  /* 0x0000003f3f3ff290 */ /* 0x000fe4000fffe03f */
[----:B------:R-:W-:Y:S01]  /*47140*/  IMAD.MOV.U32 R56, RZ, RZ, R112 ;  /* 0x000000ffff387224 */ /* 0x000fe200078e0070 */
[----:B------:R-:W-:Y:S01]  /*47150*/  MOV R57, R113 ;  /* 0x0000007100397202 */ /* 0x000fe20000000f00 */
[----:B------:R-:W-:Y:S02]  /*47160*/  IMAD.MOV.U32 R45, RZ, RZ, R114 ;  /* 0x000000ffff2d7224 */ /* 0x000fe400078e0072 */
[----:B------:R-:W-:Y:S02]  /*47170*/  IMAD.MOV.U32 R44, RZ, RZ, R115 ;  /* 0x000000ffff2c7224 */ /* 0x000fe400078e0073 */
[----:B--2---:R-:W-:Y:S11]  /*47180*/  HMMA.1688.F32.TF32 R112, R232, R66, R132 ;  /* 0x00000042e870723c */ /* 0x004ff60000081084 */
[----:B------:R-:W-:Y:S11]  /*47190*/  @!UPT UIADD3 URZ, URZ, URZ, URZ ;  /* 0x0000003f3f3ff290 */ /* 0x000ff6000fffe03f */
[----:B------:R-:W-:Y:S01]  /*471a0*/  @!UPT UIADD3 URZ, URZ, URZ, URZ ;  /* 0x0000003f3f3ff290 */ /* 0x000fe2000fffe03f */
[----:B------:R2:W-:Y:S04]  /*471b0*/  STL.64 [R1+0x21e8], R114 ;  /* 0x0021e87201007387 */ /* 0x0005e80000100a00 */
        /* <DEDUP_REMOVED lines=54> */
[C---:B--2---:R-:W-:Y:S11]  /*47520*/  HMMA.1688.F32.TF32 R112, R232.reuse, R62, R180 ;  /* 0x0000003ee870723c */ /* 0x044ff600000810b4 */
[----:B------:R-:W-:Y:S11]  /*47530*/  @!UPT UIADD3 URZ, URZ, URZ, URZ ;  /* 0x0000003f3f3ff290 */ /* 0x000ff6000fffe03f */
[----:B------:R-:W-:Y:S01]  /*47540*/  @!UPT UIADD3 URZ, URZ, URZ, URZ ;  /* 0x0000003f3f3ff290 */ /* 0x000fe2000fffe03f */
[----:B------:R3:W-:Y:S01]  /*47550*/  STL.64 [R1+0x21d8], R114 ;  /* 0x0021d87201007387 */ /* 0x0007e20000100a00 */
[----:B------:R-:W-:Y:S02]  /*47560*/  IMAD.MOV.U32 R64, RZ, RZ, R112 ;  /* 0x000000ffff407224 */ /* 0x000fe400078e0070 */
[----:B------:R-:W-:Y:S02]  /*47570*/  IMAD.MOV.U32 R65, RZ, RZ, R113 ;  /* 0x000000ffff417224 */ /* 0x000fe400078e0071 */
[----:B---3--:R-:W-:Y:S07]  /*47580*/  HMMA.1688.F32.TF32 R112, R232, R58, R132 ;  /* 0x0000003ae870723c */ /* 0x008fee0000081084 */
[----:B------:R-:W-:-:S02]  /*47590*/  IMAD.MOV.U32 R132, RZ, RZ, R216 ;  /* 0x000000ffff847224 */ /* 0x000fc400078e00d8 */
[----:B------:R-:W-:Y:S02]  /*475a0*/  IMAD.MOV.U32 R133, RZ, RZ, R217 ;  /* 0x000000ffff857224 */ /* 0x000fe400078e00d9 */
[----:B------:R-:W-:Y:S02]  /*475b0*/  IMAD.MOV.U32 R134, RZ, RZ, R218 ;  /* 0x000000ffff867224 */ /* 0x000fe400078e00da */
[----:B------:R-:W-:-:S10]  /*475c0*/  IMAD.MOV.U32 R135, RZ, RZ, R219 ;  /* 0x000000ffff877224 */ /* 0x000fd400078e00db */
[----:B------:R4:W-:Y:S04]  /*475d0*/  STL.64 [R1+0x21c8], R114 ;  /* 0x0021c87201007387 */ /* 0x0009e80000100a00 */
[----:B------:R-:W2:Y:S04]  /*475e0*/  LDL.LU R216, [R1+0x55ec] ;  /* 0x0055ec0001d87983 */ /* 0x000ea80000300800 */
[----:B------:R-:W2:Y:S04]  /*475f0*/  LDL.LU R217, [R1+0x55e8] ;  /* 0x0055e80001d97983 */ /* 0x000ea80000300800 */
[----:B------:R-:W2:Y:S04]  /*47600*/  LDL.LU R218, [R1+0x55e4] ;  /* 0x0055e40001da7983 */ /* 0x000ea80000300800 */
[----:B------:R-:W2:Y:S01]  /*47610*/  LDL.LU R219, [R1+0x55e0] ;  /* 0x0055e00001db7983 */ /* 0x000ea20000300800 */
[----:B------:R-:W-:Y:S01]  /*47620*/  MOV R68, R112 ;  /* 0x0000007000447202 */ /* 0x000fe20000000f00 */
[----:B------:R-:W-:-:S02]  /*47630*/  IMAD.MOV.U32 R69, RZ, RZ, R113 ;  /* 0x000000ffff457224 */ /* 0x000fc400078e0071 */
[C---:B----4-:R-:W-:Y:S11]  /*47640*/  HMMA.1688.F32.TF32 R112, R232.reuse, R54, R176 ;  /* 0x00000036e870723c */ /* 0x050ff600000810b0 */
[----:B------:R-:W-:Y:S11]  /*47650*/  @!UPT UIADD3 URZ, URZ, URZ, URZ ;  /* 0x0000003f3f3ff290 */ /* 0x000ff6000fffe03f */
[----:B------:R-:W-:Y:S02]  /*47660*/  @!UPT UIADD3 URZ, URZ, URZ, URZ ;  /* 0x0000003f3f3ff290 */ /* 0x000fe4000fffe03f */
[----:B------:R-:W-:Y:S01]  /*47670*/  IMAD.MOV.U32 R72, RZ, RZ, R112 ;  /* 0x000000ffff487224 */ /* 0x000fe200078e0070 */
[----:B------:R-:W-:Y:S01]  /*47680*/  MOV R73, R113 ;  /* 0x0000007100497202 */ /* 0x000fe20000000f00 */
[----:B------:R-:W-:Y:S02]  /*47690*/  IMAD.MOV.U32 R37, RZ, RZ, R114 ;  /* 0x000000ffff257224 */ /* 0x000fe400078e0072 */
[----:B------:R-:W-:Y:S02]  /*476a0*/  IMAD.MOV.U32 R36, RZ, RZ, R115 ;  /* 0x000000ffff247224 */ /* 0x000fe400078e0073 */
[C---:B------:R-:W-:Y:S11]  /*476b0*/  HMMA.1688.F32.TF32 R112, R232.reuse, R50, R172 ;  /* 0x00000032e870723c */ /* 0x040ff600000810ac */
[----:B------:R-:W-:Y:S11]  /*476c0*/  @!UPT UIADD3 URZ, URZ, URZ, URZ ;  /* 0x0000003f3f3ff290 */ /* 0x000ff6000fffe03f */
[----:B------:R-:W-:Y:S01]  /*476d0*/  @!UPT UIADD3 URZ, URZ, URZ, URZ ;  /* 0x0000003f3f3ff290 */ /* 0x000fe2000fffe03f */
[----:B------:R3:W-:Y:S01]  /*476e0*/  STL.64 [R1+0x21a8], R114 ;  /* 0x0021a87201007387 */ /* 0x0007e20000100a00 */
[----:B------:R-:W-:Y:S02]  /*476f0*/  IMAD.MOV.U32 R76, RZ, RZ, R112 ;  /* 0x000000ffff4c7224 */ /* 0x000fe400078e0070 */
[----:B------:R-:W-:Y:S02]  /*47700*/  IMAD.MOV.U32 R77, RZ, RZ, R113 ;  /* 0x000000ffff4d7224 */ /* 0x000fe400078e0071 */
[C---:B---3--:R-:W-:Y:S08]  /*47710*/  HMMA.1688.F32.TF32 R112, R232.reuse, R46, R168 ;  /* 0x0000002ee870723c */ /* 0x048ff000000810a8 */
[C---:B------:R-:W-:Y:S08]  /*47720*/  HMMA.1688.F32.TF32 R164, R232.reuse, R42, R164 ;  /* 0x0000002ae8a4723c */ /* 0x040ff000000810a4 */
[----:B------:R-:W-:Y:S07]  /*47730*/  HMMA.1688.F32.TF32 R116, R232, R38, R160 ;  /* 0x00000026e874723c */ /* 0x000fee00000810a0 */
[----:B------:R3:W-:Y:S01]  /*47740*/  STL.64 [R1+0x2198], R114 ;  /* 0x0021987201007387 */ /* 0x0007e20000100a00 */
[----:B------:R-:W-:-:S02]  /*47750*/  IMAD.MOV.U32 R80, RZ, RZ, R112 ;  /* 0x000000ffff507224 */ /* 0x000fc400078e0070 */
[----:B------:R-:W-:Y:S02]  /*47760*/  IMAD.MOV.U32 R81, RZ, RZ, R113 ;  /* 0x000000ffff517224 */ /* 0x000fe400078e0071 */
[C---:B---3--:R-:W-:Y:S03]  /*47770*/  HMMA.1688.F32.TF32 R112, R232.reuse, R34, R156 ;  /* 0x00000022e870723c */ /* 0x048fe6000008109c */
[----:B------:R-:W-:Y:S04]  /*47780*/  STL [R1+0x5204], R81 ;  /* 0x0052045101007387 */ /* 0x000fe80000100800 */
[----:B------:R-:W-:Y:S04]  /*47790*/  STL [R1+0x5200], R80 ;  /* 0x0052005001007387 */ /* 0x000fe80000100800 */
[----:B------:R-:W-:Y:S01]  /*477a0*/  STL.64 [R1+0x2180], R164 ;  /* 0x002180a401007387 */ /* 0x000fe20000100a00 */
[C---:B------:R-:W-:Y:S03]  /*477b0*/  HMMA.1688.F32.TF32 R152, R232.reuse, R30, R152 ;  /* 0x0000001ee898723c */ /* 0x040fe60000081098 */
[----:B------:R-:W-:Y:S04]  /*477c0*/  STL.64 [R1+0x2188], R166 ;  /* 0x002188a601007387 */ /* 0x000fe80000100a00 */
[----:B------:R-:W-:Y:S04]  /*477d0*/  STL.64 [R1+0x20b0], R116 ;  /* 0x0020b07401007387 */ /* 0x000fe80000100a00 */
[----:B------:R3:W-:Y:S04]  /*477e0*/  STL.64 [R1+0x20b8], R118 ;  /* 0x0020b87601007387 */ /* 0x0007e80000100a00 */
[----:B------:R-:W-:Y:S04]  /*477f0*/  STL.64 [R1+0x20a0], R112 ;  /* 0x0020a07001007387 */ /* 0x000fe80000100a00 */
[----:B------:R4:W-:Y:S01]  /*47800*/  STL.64 [R1+0x20a8], R114 ;  /* 0x0020a87201007387 */ /* 0x0009e20000100a00 */
[C---:B---3--:R-:W-:Y:S08]  /*47810*/  HMMA.1688.F32.TF32 R116, R232.reuse, R26, R148 ;  /* 0x0000001ae874723c */ /* 0x048ff00000081094 */
[C---:B----4-:R-:W-:Y:S01]  /*47820*/  HMMA.1688.F32.TF32 R112, R232.reuse, R22, R144 ;  /* 0x00000016e870723c */ /* 0x050fe20000081090 */
[----:B------:R-:W-:Y:S04]  /*47830*/  STL.64 [R1+0x2090], R152 ;  /* 0x0020909801007387 */ /* 0x000fe80000100a00 */
[----:B------:R-:W-:Y:S03]  /*47840*/  STL.64 [R1+0x2098], R154 ;  /* 0x0020989a01007387 */ /* 0x000fe60000100a00 */
[C---:B------:R-:W-:Y:S07]  /*47850*/  HMMA.1688.F32.TF32 R136, R232.reuse, R18, R136 ;  /* 0x00000012e888723c */ /* 0x040fee0000081088 */
[----:B------:R-:W-:Y:S04]  /*47860*/  STL.64 [R1+0x2080], R116 ;  /* 0x0020807401007387 */ /* 0x000fe80000100a00 */
[----:B------:R3:W-:Y:S04]  /*47870*/  STL.64 [R1+0x2088], R118 ;  /* 0x0020887601007387 */ /* 0x0007e80000100a00 */
[----:B------:R-:W-:Y:S04]  /*47880*/  STL.64 [R1+0x2070], R112 ;  /* 0x0020707001007387 */ /* 0x000fe80000100a00 */
[----:B------:R-:W-:Y:S01]  /*47890*/  STL.64 [R1+0x2078], R114 ;  /* 0x0020787201007387 */ /* 0x000fe20000100a00 */
[C---:B---3--:R-:W-:Y:S03]  /*478a0*/  HMMA.1688.F32.TF32 R116, R232.reuse, R14, R140 ;  /* 0x0000000ee874723c */ /* 0x048fe6000008108c */
[----:B------:R-:W-:Y:S04]  /*478b0*/  STL.64 [R1+0x2060], R136 ;  /* 0x0020608801007387 */ /* 0x000fe80000100a00 */
[----:B------:R-:W-:Y:S11]  /*478c0*/  STL.64 [R1+0x2068], R138 ;  /* 0x0020688a01007387 */ /* 0x000ff60000100a00 */
[----:B------:R-:W-:Y:S05]  /*478d0*/  @!UPT UIADD3 URZ, URZ, URZ, URZ ;  /* 0x0000003f3f3ff290 */ /* 0x000fea000fffe03f */
[----:B------:R-:W-:Y:S04]  /*478e0*/  STL.64 [R1+0x2050], R116 ;  /* 0x0020507401007387 */ /* 0x000fe80000100a00 */
[----:B------:R3:W-:Y:S02]  /*478f0*/  STL.64 [R1+0x2058], R118 ;  /* 0x0020587601007387 */ /* 0x0007e40000100a00 */
[C---:B---3--:R-:W-:Y:S08]  /*47900*/  HMMA.1688.F32.TF32 R116, R232.reuse, R242, R220 ;  /* 0x000000f2e874723c */ /* 0x048ff000000810dc */
[----:B--2---:R-:W-:Y:S01]  /*47910*/  HMMA.1688.F32.TF32 R112, R232, R10, R216 ;  /* 0x0000000ae870723c */ /* 0x004fe200000810d8 */
[----:B------:R-:W-:Y:S04]  /*47920*/  LDS R216, [R3+0x4480] ;  /* 0x0044800003d87984 */ /* 0x000fe80000000800 */
[----:B------:R-:W-:Y:S04]  /*47930*/  LDS R218, [R3+0x6480] ;  /* 0x0064800003da7984 */ /* 0x000fe80000000800 */
[----:B------:R-:W-:Y:S04]  /*47940*/  LDS R217, [R4+0x4480] ;  /* 0x0044800004d97984 */ /* 0x000fe80000000800 */
[----:B------:R-:W2:Y:S10]  /*47950*/  LDS R219, [R4+0x6480] ;  /* 0x0064800004db7984 */ /* 0x000eb40000000800 */
[----:B------:R-:W-:Y:S01]  /*47960*/  STL [R1+0x2040], R112 ;  /* 0x0020407001007387 */ /* 0x000fe20000100800 */
[----:B------:R-:W-:Y:S01]  /*47970*/  MOV R81, R113 ;  /* 0x0000007100517202 */ /* 0x000fe20000000f00 */
[----:B------:R-:W-:-:S02]  /*47980*/  IMAD.MOV.U32 R80, RZ, RZ, R114 ;  /* 0x000000ffff507224 */ /* 0x000fc400078e0072 */
[----:B------:R1:W-:Y:S02]  /*47990*/  STL [R1+0x204c], R115 ;  /* 0x00204c7301007387 */ /* 0x0003e40000100800 */
[C---:B-1----:R-:W-:Y:S02]  /*479a0*/  HMMA.1688.F32.TF32 R112, R228.reuse, R130, R224 ;  /* 0x00000082e470723c */ /* 0x042fe400000810e0 */
[----:B------:R-:W-:Y:S04]  /*479b0*/  STL.64 [R1+0x2020], R116 ;  /* 0x0020207401007387 */ /* 0x000fe80000100a00 */
[----:B------:R-:W-:Y:S11]  /*479c0*/  STL.64 [R1+0x2028], R118 ;  /* 0x0020287601007387 */ /* 0x000ff60000100a00 */
[----:B------:R-:W-:Y:S06]  /*479d0*/  @!UPT UIADD3 URZ, URZ, URZ, URZ ;  /* 0x0000003f3f3ff290 */ /* 0x000fec000fffe03f */
[----:B------:R1:W-:Y:S01]  /*479e0*/  STL.64 [R1+0x2018], R114 ;  /* 0x0020187201007387 */ /* 0x0003e20000100a00 */
[----:B------:R-:W-:Y:S02]  /*479f0*/  IMAD.MOV.U32 R88, RZ, RZ, R112 ;  /* 0x000000ffff587224 */ /* 0x000fe400078e0070 */
[----:B------:R-:W-:Y:S01]  /*47a00*/  IMAD.MOV.U32 R89, RZ, RZ, R113 ;  /* 0x000000ffff597224 */ /* 0x000fe200078e0071 */
[----:B------:R-:W3:Y:S01]  /*47a10*/  LDL.LU R140, [R1+0xc50] ;  /* 0x000c5000018c7983 */ /* 0x000ee20000300800 */
[C---:B-1----:R-:W-:Y:S11]  /*47a20*/  HMMA.1688.F32.TF32 R112, R228.reuse, R126, R132 ;  /* 0x0000007ee470723c */ /* 0x042ff60000081084 */
[----:B------:R-:W-:Y:S11]  /*47a30*/  @!UPT UIADD3 URZ, URZ, URZ, URZ ;  /* 0x0000003f3f3ff290 */ /* 0x000ff6000fffe03f */
[----:B------:R-:W-:Y:S01]  /*47a40*/  @!UPT UIADD3 URZ, URZ, URZ, URZ ;  /* 0x0000003f3f3ff290 */ /* 0x000fe2000fffe03f */
        /* <DEDUP_REMOVED lines=117> */
[C---:B----4-:R-:W-:Y:S11]  /*481a0*/  HMMA.1688.F32.TF32 R116, R228.reuse, R122, R116 ;  /* 0x0000007ae474723c */ /* 0x050ff60000081074 */
[----:B------:R-:W-:Y:S11]  /*481b0*/  @!UPT UIADD3 URZ, URZ, URZ, URZ ;  /* 0x0000003f3f3ff290 */ /* 0x000ff6000fffe03f */
[----:B------:R-:W-:Y:S01]  /*481c0*/  @!UPT UIADD3 URZ, URZ, URZ, URZ ;  /* 0x0000003f3f3ff290 */ /* 0x000fe2000fffe03f */
[----:B------:R-:W-:Y:S04]  /*481d0*/  STL.64 [R1+0x2000], R116 ;  /* 0x0020007401007387 */ /* 0x000fe80000100a00 */
[----:B------:R1:W-:Y:S04]  /*481e0*/  STL.64 [R1+0x2008], R118 ;  /* 0x0020087601007387 */ /* 0x0003e80000100a00 */
[----:B-1----:R-:W2:Y:S04]  /*481f0*/  LDL.LU.64 R118, [R1+0x55d8] ;  /* 0x0055d80001767983 */ /* 0x002ea80000300a00 */
[----:B------:R-:W4:Y:S01]  /*48200*/  LDL.LU.64 R116, [R1+0x55d0] ;  /* 0x0055d00001747983 */ /* 0x000f220000300a00 */
[C---:B--2---:R-:W-:Y:S11]  /*48210*/  HMMA.1688.F32.TF32 R112, R228.reuse, R118, R112 ;  /* 0x00000076e470723c */ /* 0x044ff60000081070 */
[----:B------:R-:W-:Y:S11]  /*48220*/  @!UPT UIADD3 URZ, URZ, URZ, URZ ;  /* 0x0000003f3f3ff290 */ /* 0x000ff6000fffe03f */
[----:B------:R-:W-:Y:S01]  /*48230*/  @!UPT UIADD3 URZ, URZ, URZ, URZ ;  /* 0x0000003f3f3ff290 */ /* 0x000fe2000fffe03f */
[----:B------:R-:W-:Y:S04]  /*48240*/  STL.64 [R1+0x1ff0], R112 ;  /* 0x001ff07001007387 */ /* 0x000fe80000100a00 */
[----:B------:R1:W-:Y:S04]  /*48250*/  STL.64 [R1+0x1ff8], R114 ;  /* 0x001ff87201007387 */ /* 0x0003e80000100a00 */
[----:B-1----:R-:W2:Y:S04]  /*48260*/  LDL.LU.64 R114, [R1+0x55c8] ;  /* 0x0055c80001727983 */ /* 0x002ea80000300a00 */
[----:B------:R-:W3:Y:S01]  /*48270*/  LDL.LU.64 R112, [R1+0x55c0] ;  /* 0x0055c00001707983 */ /* 0x000ee20000300a00 */
[C---:B------:R-:W-:Y:S08]  /*48280*/  HMMA.1688.F32.TF32 R200, R228.reuse, R90, R200 ;  /* 0x0000005ae4c8723c */ /* 0x040ff000000810c8 */
[C---:B------:R-:W-:Y:S08]  /*48290*/  HMMA.1688.F32.TF32 R132, R228.reuse, R10, R132 ;  /* 0x0000000ae484723c */ /* 0x040ff00000081084 */
[C---:B--2---:R-:W-:Y:S11]  /*482a0*/  HMMA.1688.F32.TF32 R224, R228.reuse, R114, R224 ;  /* 0x00000072e4e0723c */ /* 0x044ff600000810e0 */
[----:B------:R-:W-:Y:S11]  /*482b0*/  @!UPT UIADD3 URZ, URZ, URZ, URZ ;  /* 0x0000003f3f3ff290 */ /* 0x000ff6000fffe03f */
[----:B------:R-:W-:Y:S01]  /*482c0*/  @!UPT UIADD3 URZ, URZ, URZ, URZ ;  /* 0x0000003f3f3ff290 */ /* 0x000fe2000fffe03f */
[----:B------:R-:W-:Y:S04]  /*482d0*/  STL.64 [R1+0x1fe0], R224 ;  /* 0x001fe0e001007387 */ /* 0x000fe80000100a00 */
[----:B------:R1:W-:Y:S02]  /*482e0*/  STL.64 [R1+0x1fe8], R226 ;  /* 0x001fe8e201007387 */ /* 0x0003e40000100a00 */
[C---:B-1----:R-:W-:Y:S11]  /*482f0*/  HMMA.1688.F32.TF32 R224, R228.reuse, R110, R232 ;  /* 0x0000006ee4e0723c */ /* 0x042ff600000810e8 */
[----:B------:R-:W-:Y:S11]  /*48300*/  @!UPT UIADD3 URZ, URZ, URZ, URZ ;  /* 0x0000003f3f3ff290 */ /* 0x000ff6000fffe03f */
[----:B------:R-:W-:Y:S01]  /*48310*/  @!UPT UIADD3 URZ, URZ, URZ, URZ ;  /* 0x0000003f3f3ff290 */ /* 0x000fe2000fffe03f */
[----:B------:R1:W-:Y:S01]  /*48320*/  STL.64 [R1+0x1fd0], R224 ;  /* 0x001fd0e001007387 */ /* 0x0003e20000100a00 */
[----:B------:R-:W-:Y:S02]  /*48330*/  IMAD.MOV.U32 R101, RZ, RZ, R226 ;  /* 0x000000ffff657224 */ /* 0x000fe400078e00e2 */
[----:B------:R-:W-:Y:S02]  /*48340*/  IMAD.MOV.U32 R100, RZ, RZ, R227 ;  /* 0x000000ffff647224 */ /* 0x000fe400078e00e3 */
[C---:B-1----:R-:W-:Y:S08]  /*48350*/  HMMA.1688.F32.TF32 R224, R228.reuse, R106, R220 ;  /* 0x0000006ae4e0723c */ /* 0x042ff000000810dc */
[C---:B------:R-:W-:Y:S08]  /*48360*/  HMMA.1688.F32.TF32 R232, R228.reuse, R102, R248 ;  /* 0x00000066e4e8723c */ /* 0x040ff000000810f8 */
[C---:B------:R-:W-:Y:S07]  /*48370*/  HMMA.1688.F32.TF32 R220, R228.reuse, R98, R236 ;  /* 0x00000062e4dc723c */ /* 0x040fee00000810ec */
[----:B------:R-:W-:Y:S04]  /*48380*/  STL.64 [R1+0x1fc0], R224 ;  /* 0x001fc0e001007387 */ /* 0x000fe80000100a00 */
[----:B------:R1:W-:Y:S02]  /*48390*/  STL.64 [R1+0x1fc8], R226 ;  /* 0x001fc8e201007387 */ /* 0x0003e40000100a00 */
[C---:B-1----:R-:W-:Y:S02]  /*483a0*/  HMMA.1688.F32.TF32 R224, R228.reuse, R94, R244 ;  /* 0x0000005ee4e0723c */ /* 0x042fe400000810f4 */
[----:B------:R-:W-:Y:S04]  /*483b0*/  STL.64 [R1+0x1fb0], R232 ;  /* 0x001fb0e801007387 */ /* 0x000fe80000100a00 */
[----:B------:R-:W-:Y:S04]  /*483c0*/  STL.64 [R1+0x1fb8], R234 ;  /* 0x001fb8ea01007387 */ /* 0x000fe80000100a00 */
[----:B------:R-:W-:Y:S04]  /*483d0*/  STL.64 [R1+0x1fa0], R220 ;  /* 0x001fa0dc01007387 */ /* 0x000fe80000100a00 */
[----:B------:R1:W-:Y:S09]  /*483e0*/  STL.64 [R1+0x1fa8], R222 ;  /* 0x001fa8de01007387 */ /* 0x0003f20000100a00 */
[----:B------:R-:W-:Y:S01]  /*483f0*/  STL.64 [R1+0x1f90], R224 ;  /* 0x001f90e001007387 */ /* 0x000fe20000100a00 */
[C---:B-1----:R-:W-:Y:S03]  /*48400*/  HMMA.1688.F32.TF32 R220, R228.reuse, R86, R204 ;  /* 0x00000056e4dc723c */ /* 0x042fe600000810cc */
[----:B------:R-:W-:Y:S04]  /*48410*/  STL.64 [R1+0x1f98], R226 ;  /* 0x001f98e201007387 */ /* 0x000fe80000100a00 */
[----:B------:R-:W-:Y:S01]  /*48420*/  STL.64 [R1+0x1f80], R200 ;  /* 0x001f80c801007387 */ /* 0x000fe20000100a00 */
[C---:B------:R-:W-:Y:S03]  /*48430*/  HMMA.1688.F32.TF32 R204, R228.reuse, R82, R212 ;  /* 0x00000052e4cc723c */ /* 0x040fe600000810d4 */
[----:B------:R1:W-:Y:S05]  /*48440*/  STL.64 [R1+0x1f88], R202 ;  /* 0x001f88ca01007387 */ /* 0x0003ea0000100a00 */
[C---:B-1----:R-:W-:Y:S08]  /*48450*/  HMMA.1688.F32.TF32 R200, R228.reuse, R78, R188 ;  /* 0x0000004ee4c8723c */ /* 0x042ff000000810bc */
[C---:B------:R-:W-:Y:S01]  /*48460*/  HMMA.1688.F32.TF32 R188, R228.reuse, R74, R196 ;  /* 0x0000004ae4bc723c */ /* 0x040fe200000810c4 */
        /* <DEDUP_REMOVED lines=31> */
[C---:B---3--:R-:W-:Y:S01]  /*48660*/  HMMA.1688.F32.TF32 R136, R228.reuse, R14, R140 ;  /* 0x0000000ee488723c */ /* 0x048fe2000008108c */
        /* <DEDUP_REMOVED lines=19> */
[----:B------:R-:W2:Y:S04]  /*487a0*/  LDL.LU R140, [R1+0xb00] ;  /* 0x000b0000018c7983 */ /* 0x000ea80000300800 */
[----:B------:R1:W-:Y:S04]  /*487b0*/  STL.64 [R1+0x1e30], R136 ;  /* 0x001e308801007387 */ /* 0x0003e80000100a00 */
[----:B------:R3:W-:Y:S04]  /*487c0*/  STL.64 [R1+0x1e38], R138 ;  /* 0x001e388a01007387 */ /* 0x0007e80000100a00 */
[----:B------:R1:W-:Y:S04]  /*487d0*/  STL.64 [R1+0x1e20], R132 ;  /* 0x001e208401007387 */ /* 0x0003e80000100a00 */
[----:B------:R1:W-:Y:S04]  /*487e0*/  STL.64 [R1+0x1e28], R134 ;  /* 0x001e288601007387 */ /* 0x0003e80000100a00 */
        /* <DEDUP_REMOVED lines=91> */
[----:B--2---:R-:W-:Y:S08]  /*48da0*/  HMMA.1688.F32.TF32 R220, R228, R242, R236 ;  /* 0x000000f2e4dc723c */ /* 0x004ff000000810ec */
[C---:B---3--:R-:W-:Y:S11]  /*48db0*/  HMMA.1688.F32.TF32 R232, R216.reuse, R130, R244 ;  /* 0x00000082d8e8723c */ /* 0x048ff600000810f4 */
[----:B------:R-:W-:Y:S04]  /*48dc0*/  @!UPT UIADD3 URZ, URZ, URZ, URZ ;  /* 0x0000003f3f3ff290 */ /* 0x000fe8000fffe03f */
[----:B------:R-:W-:Y:S01]  /*48dd0*/  STL.64 [R1+0x1e08], R222 ;  /* 0x001e08de01007387 */ /* 0x000fe20000100a00 */
[C---:B----4-:R-:W-:Y:S07]  /*48de0*/  HMMA.1688.F32.TF32 R200, R216.reuse, R126, R200 ;  /* 0x0000007ed8c8723c */ /* 0x050fee00000810c8 */
[----:B------:R-:W-:Y:S04]  /*48df0*/  STL.64 [R1+0x5220], R234 ;  /* 0x005220ea01007387 */ /* 0x000fe80000100a00 */
[----:B------:R-:W-:Y:S01]  /*48e00*/  STL.64 [R1+0x5218], R232 ;  /* 0x005218e801007387 */ /* 0x000fe20000100a00 */
[C---:B------:R-:W-:Y:S08]  /*48e10*/  HMMA.1688.F32.TF32 R224, R216.reuse, R122, R204 ;  /* 0x0000007ad8e0723c */ /* 0x040ff000000810cc */
[C---:B------:R-:W-:Y:S03]  /*48e20*/  HMMA.1688.F32.TF32 R132, R216.reuse, R46, R132 ;  /* 0x0000002ed884723c */ /* 0x040fe60000081084 */
[----:B------:R-:W-:Y:S04]  /*48e30*/  STL.64 [R1+0x1e10], R200 ;  /* 0x001e10c801007387 */ /* 0x000fe80000100a00 */
[----:B------:R1:W-:Y:S01]  /*48e40*/  STL.64 [R1+0x1e18], R202 ;  /* 0x001e18ca01007387 */ /* 0x0003e20000100a00 */
[C---:B------:R-:W-:Y:S01]  /*48e50*/  HMMA.1688.F32.TF32 R204, R216.reuse, R118, R212 ;  /* 0x00000076d8cc723c */ /* 0x040fe200000810d4 */
[----:B------:R-:W-:Y:S01]  /*48e60*/  IMAD.MOV.U32 R96, RZ, RZ, R220 ;  /* 0x000000ffff607224 */ /* 0x000fe200078e00dc */
[----:B------:R-:W-:Y:S01]  /*48e70*/  MOV R97, R221 ;  /* 0x000000dd00617202 */ /* 0x000fe20000000f00 */
[----:B------:R-:W-:Y:S04]  /*48e80*/  LDS R222, [R3+0x6500] ;  /* 0x0065000003de7984 */ /* 0x000fe80000000800 */
[----:B------:R-:W-:Y:S01]  /*48e90*/  LDS R223, [R4+0x6500] ;  /* 0x0065000004df7984 */ /* 0x000fe20000000800 */
[C---:B-1----:R-:W-:Y:S03]  /*48ea0*/  HMMA.1688.F32.TF32 R200, R216.reuse, R114, R188 ;  /* 0x00000072d8c8723c */ /* 0x042fe600000810bc */
[----:B------:R-:W-:Y:S04]  /*48eb0*/  STL.64 [R1+0x1df0], R224 ;  /* 0x001df0e001007387 */ /* 0x000fe80000100a00 */
[----:B------:R-:W-:Y:S01]  /*48ec0*/  LDS R220, [R3+0x4500] ;  /* 0x0045000003dc7984 */ /* 0x000fe20000000800 */
[C---:B------:R-:W-:Y:S03]  /*48ed0*/  HMMA.1688.F32.TF32 R188, R216.reuse, R110, R196 ;  /* 0x0000006ed8bc723c */ /* 0x040fe600000810c4 */
[----:B------:R-:W-:Y:S04]  /*48ee0*/  STL.64 [R1+0x1df8], R226 ;  /* 0x001df8e201007387 */ /* 0x000fe80000100a00 */
[----:B------:R-:W-:Y:S01]  /*48ef0*/  STL.64 [R1+0x1de0], R204 ;  /* 0x001de0cc01007387 */ /* 0x000fe20000100a00 */
[C---:B------:R-:W-:Y:S03]  /*48f00*/  HMMA.1688.F32.TF32 R196, R216.reuse, R106, R192 ;  /* 0x0000006ad8c4723c */ /* 0x040fe600000810c0 */
[----:B------:R-:W-:Y:S04]  /*48f10*/  STL.64 [R1+0x1de8], R206 ;  /* 0x001de8ce01007387 */ /* 0x000fe80000100a00 */
[----:B------:R-:W1:Y:S01]  /*48f20*/  LDS R221, [R4+0x4500] ;  /* 0x0045000004dd7984 */ /* 0x000e620000000800 */
[C---:B------:R-:W-:Y:S03]  /*48f30*/  HMMA.1688.F32.TF32 R192, R216.reuse, R102, R208 ;  /* 0x00000066d8c0723c */ /* 0x040fe600000810d0 */
[----:B------:R-:W-:Y:S04]  /*48f40*/  STL.64 [R1+0x1dd0], R200 ;  /* 0x001dd0c801007387 */ /* 0x000fe80000100a00 */
[----:B------:R-:W-:Y:S04]  /*48f50*/  STL.64 [R1+0x1dd8], R202 ;  /* 0x001dd8ca01007387 */ /* 0x000fe80000100a00 */
[----:B------:R-:W-:Y:S04]  /*48f60*/  STL.64 [R1+0x1dc0], R188 ;  /* 0x001dc0bc01007387 */ /* 0x000fe80000100a00 */
[----:B------:R2:W-:Y:S02]  /*48f70*/  STL.64 [R1+0x1dc8], R190 ;  /* 0x001dc8be01007387 */ /* 0x0005e40000100a00 */
[C---:B--2---:R-:W-:Y:S08]  /*48f80*/  HMMA.1688.F32.TF32 R188, R216.reuse, R98, R184 ;  /* 0x00000062d8bc723c */ /* 0x044ff000000810b8 */
        /* <DEDUP_REMOVED lines=36> */
[----:B------:R-:W-:Y:S04]  /*491d0*/  STL.64 [R1+0x1cf0], R148 ;  /* 0x001cf09401007387 */ /* 0x000fe80000100a00 */
[----:B------:R-:W-:Y:S04]  /*491e0*/  STL.64 [R1+0x1cf8], R150 ;  /* 0x001cf89601007387 */ /* 0x000fe80000100a00 */
[----:B------:R-:W-:Y:S04]  /*491f0*/  STL.64 [R1+0x1ce0], R144 ;  /* 0x001ce09001007387 */ /* 0x000fe80000100a00 */
[----:B------:R-:W-:Y:S04]  /*49200*/  STL.64 [R1+0x1ce8], R146 ;  /* 0x001ce89201007387 */ /* 0x000fe80000100a00 */
[----:B--2---:R-:W2:Y:S04]  /*49210*/  LDL.LU R156, [R1+0x1b0] ;  /* 0x0001b000019c7983 */ /* 0x004ea80000300800 */
[----:B------:R-:W-:Y:S04]  /*49220*/  STL.64 [R1+0x1cd0], R136 ;  /* 0x001cd08801007387 */ /* 0x000fe80000100a00 */
[----:B------:R-:W-:Y:S04]  /*49230*/  STL.64 [R1+0x1cd8], R138 ;  /* 0x001cd88a01007387 */ /* 0x000fe80000100a00 */
[----:B------:R4:W-:Y:S04]  /*49240*/  STL.64 [R1+0x1cc0], R132 ;  /* 0x001cc08401007387 */ /* 0x0009e80000100a00 */
[----:B------:R1:W-:Y:S04]  /*49250*/  STL.64 [R1+0x1cc8], R134 ;  /* 0x001cc88601007387 */ /* 0x0003e80000100a00 */
        /* <DEDUP_REMOVED lines=23> */
[----:B----4-:R-:W4:Y:S04]  /*493d0*/  LDL.LU R132, [R1+0xae0] ;  /* 0x000ae00001847983 */ /* 0x010f280000300800 */
[----:B------:R-:W4:Y:S04]  /*493e0*/  LDL.LU R133, [R1+0xae4] ;  /* 0x000ae40001857983 */ /* 0x000f280000300800 */
[----:B-1----:R-:W4:Y:S04]  /*493f0*/  LDL.LU R134, [R1+0xae8] ;  /* 0x000ae80001867983 */ /* 0x002f280000300800 */
        /* <DEDUP_REMOVED lines=33> */
[C---:B----4-:R-:W-:Y:S03]  /*49610*/  HMMA.1688.F32.TF32 R188, R216.reuse, R42, R132 ;  /* 0x0000002ad8bc723c */ /* 0x050fe60000081084 */
[----:B------:R-:W4:Y:S11]  /*49620*/  LDL.LU R132, [R1+0xa10] ;  /* 0x000a100001847983 */ /* 0x000f360000300800 */
[----:B------:R-:W-:Y:S09]  /*49630*/  @!UPT UIADD3 URZ, URZ, URZ, URZ ;  /* 0x0000003f3f3ff290 */ /* 0x000ff2000fffe03f */
[----:B------:R-:W-:Y:S04]  /*49640*/  STL.64 [R1+0x1cb0], R188 ;  /* 0x001cb0bc01007387 */ /* 0x000fe80000100a00 */
[----:B------:R2:W-:Y:S04]  /*49650*/  STL.64 [R1+0x1cb8], R190 ;  /* 0x001cb8be01007387 */ /* 0x0005e80000100a00 */
[----:B------:R-:W4:Y:S04]  /*49660*/  LDL.LU R133, [R1+0xa14] ;  /* 0x000a140001857983 */ /* 0x000f280000300800 */
[----:B------:R-:W4:Y:S04]  /*49670*/  LDL.LU R134, [R1+0xa18] ;  /* 0x000a180001867983 */ /* 0x000f280000300800 */
[----:B------:R-:W4:Y:S01]  /*49680*/  LDL.LU R135, [R1+0xa1c] ;  /* 0x000a1c0001877983 */ /* 0x000f220000300800 */
[C---:B--2---:R-:W-:Y:S08]  /*49690*/  HMMA.1688.F32.TF32 R188, R216.reuse, R38, R208 ;  /* 0x00000026d8bc723c */ /* 0x044ff000000810d0 */
[C---:B------:R-:W-:Y:S08]  /*496a0*/  HMMA.1688.F32.TF32 R184, R216.reuse, R34, R184 ;  /* 0x00000022d8b8723c */ /* 0x040ff000000810b8 */
[C---:B------:R-:W-:Y:S08]  /*496b0*/  HMMA.1688.F32.TF32 R180, R216.reuse, R30, R180 ;  /* 0x0000001ed8b4723c */ /* 0x040ff000000810b4 */
[C---:B------:R-:W-:Y:S08]  /*496c0*/  HMMA.1688.F32.TF32 R176, R216.reuse, R26, R176 ;  /* 0x0000001ad8b0723c */ /* 0x040ff000000810b0 */
[C---:B------:R-:W-:Y:S08]  /*496d0*/  HMMA.1688.F32.TF32 R172, R216.reuse, R22, R172 ;  /* 0x00000016d8ac723c */ /* 0x040ff000000810ac */
[C---:B---3--:R-:W-:Y:S08]  /*496e0*/  HMMA.1688.F32.TF32 R168, R216.reuse, R18, R168 ;  /* 0x00000012d8a8723c */ /* 0x048ff000000810a8 */
        /* <DEDUP_REMOVED lines=16> */
[----:B------:R-:W-:Y:S01]  /*497f0*/  HMMA.1688.F32.TF32 R136, R220, R114, R140 ;  /* 0x00000072dc88723c */ /* 0x000fe2000008108c */
[----:B------:R-:W-:Y:S01]  /*49800*/  STL.64 [R1+0x1c68], R174 ;  /* 0x001c68ae01007387 */ /* 0x000fe20000100a00 */
[----:B------:R-:W-:-:S03]  /*49810*/  IMAD.MOV.U32 R105, RZ, RZ, R157 ;  /* 0x000000ffff697224 */ /* 0x000fc600078e009d */
[----:B------:R-:W-:Y:S01]  /*49820*/  STL.64 [R1+0x1c50], R168 ;  /* 0x001c50a801007387 */ /* 0x000fe20000100a00 */
[----:B------:R-:W-:-:S03]  /*49830*/  IMAD.MOV.U32 R104, RZ, RZ, R156 ;  /* 0x000000ffff687224 */ /* 0x000fc600078e009c */
[----:B------:R-:W-:Y:S04]  /*49840*/  STL.64 [R1+0x1c58], R170 ;  /* 0x001c58aa01007387 */ /* 0x000fe80000100a00 */
[----:B------:R-:W-:Y:S04]  /*49850*/  STL.64 [R1+0x1c40], R164 ;  /* 0x001c40a401007387 */ /* 0x000fe80000100a00 */
[----:B------:R-:W-:Y:S04]  /*49860*/  STL.64 [R1+0x1c48], R166 ;  /* 0x001c48a601007387 */ /* 0x000fe80000100a00 */
[----:B------:R-:W-:Y:S04]  /*49870*/  STL.64 [R1+0x1c30], R160 ;  /* 0x001c30a001007387 */ /* 0x000fe80000100a00 */
[----:B------:R-:W-:Y:S04]  /*49880*/  STL.64 [R1+0x1c38], R162 ;  /* 0x001c38a201007387 */ /* 0x000fe80000100a00 */
[----:B------:R-:W-:Y:S04]  /*49890*/  STL.64 [R1+0x1c18], R158 ;  /* 0x001c189e01007387 */ /* 0x000fe80000100a00 */
[----:B------:R1:W-:Y:S04]  /*498a0*/  STL [R1+0x51e4], R105 ;  /* 0x0051e46901007387 */ /* 0x0003e80000100800 */
[----:B------:R2:W-:Y:S04]  /*498b0*/  STL [R1+0x51e0], R104 ;  /* 0x0051e06801007387 */ /* 0x0005e80000100800 */
[----:B------:R-:W-:Y:S04]  /*498c0*/  STL [R1+0x51dc], R228 ;  /* 0x0051dce401007387 */ /* 0x000fe80000100800 */
[----:B------:R-:W-:Y:S04]  /*498d0*/  STL [R1+0x51d8], R229 ;  /* 0x0051d8e501007387 */ /* 0x000fe80000100800 */
[----:B------:R-:W-:Y:S04]  /*498e0*/  STL [R1+0x51d4], R230 ;  /* 0x0051d4e601007387 */ /* 0x000fe80000100800 */
[----:B------:R-:W-:Y:S04]  /*498f0*/  STL [R1+0x51d0], R231 ;  /* 0x0051d0e701007387 */ /* 0x000fe80000100800 */
[----:B------:R-:W-:Y:S04]  /*49900*/  STL.64 [R1+0x1c20], R152 ;  /* 0x001c209801007387 */ /* 0x000fe80000100a00 */
[----:B------:R-:W-:Y:S04]  /*49910*/  STL.64 [R1+0x1c28], R154 ;  /* 0x001c289a01007387 */ /* 0x000fe80000100a00 */
[----:B------:R-:W-:Y:S01]  /*49920*/  STL.64 [R1+0x1c00], R148 ;  /* 0x001c009401007387 */ /* 0x000fe20000100a00 */
[----:B-1----:R-:W-:-:S03]  /*49930*/  IMAD.MOV.U32 R105, RZ, RZ, R138 ;  /* 0x000000ffff697224 */ /* 0x002fc600078e008a */
[----:B------:R-:W-:Y:S01]  /*49940*/  STL.64 [R1+0x1c08], R150 ;  /* 0x001c089601007387 */ /* 0x000fe20000100a00 */
[----:B--2---:R-:W-:-:S03]  /*49950*/  IMAD.MOV.U32 R104, RZ, RZ, R139 ;  /* 0x000000ffff687224 */ /* 0x004fc600078e008b */
[----:B------:R-:W-:Y:S04]  /*49960*/  STL.64 [R1+0x1bf0], R144 ;  /* 0x001bf09001007387 */ /* 0x000fe80000100a00 */
[----:B------:R-:W-:Y:S04]  /*49970*/  STL.64 [R1+0x1bf8], R146 ;  /* 0x001bf89201007387 */ /* 0x000fe80000100a00 */
[----:B------:R4:W-:Y:S04]  /*49980*/  STL.64 [R1+0x1be0], R136 ;  /* 0x001be08801007387 */ /* 0x0009e80000100a00 */
[----:B------:R-:W-:Y:S04]  /*49990*/  STL [R1+0x51ec], R104 ;  /* 0x0051ec6801007387 */ /* 0x000fe80000100800 */
[----:B------:R-:W-:Y:S04]  /*499a0*/  STL [R1+0x51e8], R105 ;  /* 0x0051e86901007387 */ /* 0x000fe80000100800 */
[----:B------:R-:W-:Y:S04]  /*499b0*/  LDS R216, [R3+0x4580] ;  /* 0x0045800003d87984 */ /* 0x000fe80000000800 */
[----:B------:R-:W-:Y:S04]  /*499c0*/  LDS R218, [R3+0x6580] ;  /* 0x0065800003da7984 */ /* 0x000fe80000000800 */
[----:B------:R-:W-:Y:S04]  /*499d0*/  LDS R217, [R4+0x4580] ;  /* 0x0045800004d97984 */ /* 0x000fe80000000800 */
[----:B------:R-:W1:Y:S01]  /*499e0*/  LDS R219, [R4+0x6580] ;  /* 0x0065800004db7984 */ /* 0x000e620000000800 */
[C---:B----4-:R-:W-:Y:S03]  /*499f0*/  HMMA.1688.F32.TF32 R136, R220.reuse, R110, R132 ;  /* 0x0000006edc88723c */ /* 0x050fe60000081084 */
[----:B------:R-:W2:Y:S11]  /*49a00*/  LDL.LU R132, [R1+0x910] ;  /* 0x0009100001847983 */ /* 0x000eb60000300800 */
[----:B------:R-:W-:Y:S09]  /*49a10*/  @!UPT UIADD3 URZ, URZ, URZ, URZ ;  /* 0x0000003f3f3ff290 */ /* 0x000ff2000fffe03f */
[----:B------:R3:W-:Y:S04]  /*49a20*/  STL.64 [R1+0x1bd0], R136 ;  /* 0x001bd08801007387 */ /* 0x0007e80000100a00 */
[----:B------:R4:W-:Y:S04]  /*49a30*/  STL.64 [R1+0x1bd8], R138 ;  /* 0x001bd88a01007387 */ /* 0x0009e80000100a00 */
[----:B------:R-:W2:Y:S04]  /*49a40*/  LDL.LU R133, [R1+0x914] ;  /* 0x0009140001857983 */ /* 0x000ea80000300800 */
[----:B------:R-:W2:Y:S04]  /*49a50*/  LDL.LU R134, [R1+0x918] ;  /* 0x0009180001867983 */ /* 0x000ea80000300800 */
[----:B------:R-:W2:Y:S04]  /*49a60*/  LDL.LU R135, [R1+0x91c] ;  /* 0x00091c0001877983 */ /* 0x000ea80000300800 */
[----:B---3--:R-:W3:Y:S04]  /*49a70*/  LDL.LU R136, [R1+0x930] ;  /* 0x0009300001887983 */ /* 0x008ee80000300800 */
[----:B------:R-:W3:Y:S04]  /*49a80*/  LDL.LU R137, [R1+0x934] ;  /* 0x0009340001897983 */ /* 0x000ee80000300800 */
[----:B----4-:R-:W3:Y:S04]  /*49a90*/  LDL.LU R138, [R1+0x938] ;  /* 0x00093800018a7983 */ /* 0x010ee80000300800 */
        /* <DEDUP_REMOVED lines=59> */
[C---:B----4-:R-:W-:Y:S08]  /*49e50*/  HMMA.1688.F32.TF32 R144, R220.reuse, R58, R144 ;  /* 0x0000003adc90723c */ /* 0x050ff00000081090 */
[C---:B------:R-:W-:Y:S08]  /*49e60*/  HMMA.1688.F32.TF32 R148, R220.reuse, R62, R148 ;  /* 0x0000003edc94723c */ /* 0x040ff00000081094 */
[C---:B------:R-:W-:Y:S08]  /*49e70*/  HMMA.1688.F32.TF32 R156, R220.reuse, R70, R156 ;  /* 0x00000046dc9c723c */ /* 0x040ff0000008109c */
[C---:B------:R-:W-:Y:S08]  /*49e80*/  HMMA.1688.F32.TF32 R188, R220.reuse, R106, R192 ;  /* 0x0000006adcbc723c */ /* 0x040ff000000810c0 */
[C---:B------:R-:W-:Y:S11]  /*49e90*/  HMMA.1688.F32.TF32 R176, R220.reuse, R90, R176 ;  /* 0x0000005adcb0723c */ /* 0x040ff600000810b0 */
[----:B------:R-:W-:Y:S04]  /*49ea0*/  @!UPT UIADD3 URZ, URZ, URZ, URZ ;  /* 0x0000003f3f3ff290 */ /* 0x000fe8000fffe03f */
[----:B------:R2:W-:Y:S01]  /*49eb0*/  STL.64 [R1+0x1bc0], R188 ;  /* 0x001bc0bc01007387 */ /* 0x0005e20000100a00 */
[----:B------:R-:W-:Y:S02]  /*49ec0*/  IMAD.MOV.U32 R104, RZ, RZ, R190 ;  /* 0x000000ffff687224 */ /* 0x000fe400078e00be */
[----:B------:R-:W-:Y:S01]  /*49ed0*/  IMAD.MOV.U32 R105, RZ, RZ, R191 ;  /* 0x000000ffff697224 */ /* 0x000fe200078e00bf */
[C---:B------:R-:W-:Y:S08]  /*49ee0*/  HMMA.1688.F32.TF32 R184, R220.reuse, R98, R184 ;  /* 0x00000062dcb8723c */ /* 0x040ff000000810b8 */
[C---:B--2---:R-:W-:Y:S08]  /*49ef0*/  HMMA.1688.F32.TF32 R188, R220.reuse, R102, R208 ;  /* 0x00000066dcbc723c */ /* 0x044ff000000810d0 */
[C---:B------:R-:W-:Y:S08]  /*49f00*/  HMMA.1688.F32.TF32 R180, R220.reuse, R94, R180 ;  /* 0x0000005edcb4723c */ /* 0x040ff000000810b4 */
[C---:B------:R-:W-:Y:S01]  /*49f10*/  HMMA.1688.F32.TF32 R172, R220.reuse, R86, R172 ;  /* 0x00000056dcac723c */ /* 0x040fe200000810ac */
[----:B------:R2:W-:Y:S07]  /*49f20*/  STL [R1+0x51f4], R104 ;  /* 0x0051f46801007387 */ /* 0x0005ee0000100800 */
[C---:B------:R-:W-:Y:S08]  /*49f30*/  HMMA.1688.F32.TF32 R160, R220.reuse, R74, R160 ;  /* 0x0000004adca0723c */ /* 0x040ff000000810a0 */
[----:B------:R-:W-:Y:S01]  /*49f40*/  HMMA.1688.F32.TF32 R164, R220, R78, R164 ;  /* 0x0000004edca4723c */ /* 0x000fe200000810a4 */
[----:B------:R3:W-:Y:S01]  /*49f50*/  STL [R1+0x51f0], R105 ;  /* 0x0051f06901007387 */ /* 0x0007e20000100800 */
[----:B--2---:R-:W-:-:S06]  /*49f60*/  MOV R104, R184 ;  /* 0x000000b800687202 */ /* 0x004fcc0000000f00 */
[C---:B------:R-:W-:Y:S01]  /*49f70*/  HMMA.1688.F32.TF32 R168, R220.reuse, R82, R168 ;  /* 0x00000052dca8723c */ /* 0x040fe200000810a8 */
[----:B---3--:R-:W-:Y:S01]  /*49f80*/  IMAD.MOV.U32 R105, RZ, RZ, R185 ;  /* 0x000000ffff697224 */ /* 0x008fe200078e00b9 */
[----:B------:R-:W-:Y:S01]  /*49f90*/  STL.64 [R1+0x1bb0], R188 ;  /* 0x001bb0bc01007387 */ /* 0x000fe20000100a00 */
[----:B------:R-:W-:Y:S01]  /*49fa0*/  IMAD.MOV.U32 R230, RZ, RZ, R174 ;  /* 0x000000ffffe67224 */ /* 0x000fe200078e00ae */
[----:B------:R-:W-:Y:S02]  /*49fb0*/  MOV R231, R175 ;  /* 0x000000af00e77202 */ /* 0x000fe40000000f00 */
[----:B------:R-:W-:Y:S01]  /*49fc0*/  STL.64 [R1+0x1bb8], R190 ;  /* 0x001bb8be01007387 */ /* 0x000fe20000100a00 */
[----:B------:R-:W-:Y:S01]  /*49fd0*/  IMAD.MOV.U32 R228, RZ, RZ, R172 ;  /* 0x000000ffffe47224 */ /* 0x000fe200078e00ac */
[----:B------:R-:W-:Y:S02]  /*49fe0*/  HMMA.1688.F32.TF32 R152, R220, R66, R152 ;  /* 0x00000042dc98723c */ /* 0x000fe40000081098 */
[----:B------:R-:W-:Y:S01]  /*49ff0*/  STL.64 [R1+0x1ba8], R186 ;  /* 0x001ba8ba01007387 */ /* 0x000fe20000100a00 */
[----:B------:R-:W-:-:S03]  /*4a000*/  IMAD.MOV.U32 R229, RZ, RZ, R173 ;  /* 0x000000ffffe57224 */ /* 0x000fc600078e00ad */
[----:B------:R-:W-:Y:S04]  /*4a010*/  STL [R1+0x51fc], R104 ;  /* 0x0051fc6801007387 */ /* 0x000fe80000100800 */
[----:B------:R-:W-:Y:S04]  /*4a020*/  STL [R1+0x51f8], R105 ;  /* 0x0051f86901007387 */ /* 0x000fe80000100800 */
[----:B------:R-:W-:Y:S01]  /*4a030*/  STL.64 [R1+0x1b90], R180 ;  /* 0x001b90b401007387 */ /* 0x000fe20000100a00 */
[----:B------:R-:W-:Y:S03]  /*4a040*/  HMMA.1688.F32.TF32 R140, R220, R50, R140 ;  /* 0x00000032dc8c723c */ /* 0x000fe6000008108c */
        /* <DEDUP_REMOVED lines=50> */
[----:B------:R-:W-:-:S03]  /*4a370*/  IMAD.MOV.U32 R104, RZ, RZ, R178 ;  /* 0x000000ffff687224 */ /* 0x000fc600078e00b2 */
[----:B------:R-:W2:Y:S01]  /*4a380*/  LDL.LU R174, [R1+0x818] ;  /* 0x0008180001ae7983 */ /* 0x000ea20000300800 */
[----:B------:R-:W-:-:S03]  /*4a390*/  IMAD.MOV.U32 R105, RZ, RZ, R179 ;  /* 0x000000ffff697224 */ /* 0x000fc600078e00b3 */
        /* <DEDUP_REMOVED lines=81> */
[C---:B----4-:R-:W-:Y:S08]  /*4a8b0*/  HMMA.1688.F32.TF32 R132, R220.reuse, R38, R132 ;  /* 0x00000026dc84723c */ /* 0x050ff00000081084 */
[C---:B--2---:R-:W-:Y:S08]  /*4a8c0*/  HMMA.1688.F32.TF32 R204, R220.reuse, R42, R204 ;  /* 0x0000002adccc723c */ /* 0x044ff000000810cc */
[C---:B---3--:R-:W-:Y:S11]  /*4a8d0*/  HMMA.1688.F32.TF32 R228, R220.reuse, R34, R228 ;  /* 0x00000022dce4723c */ /* 0x048ff600000810e4 */
[----:B------:R-:W-:Y:S04]  /*4a8e0*/  @!UPT UIADD3 URZ, URZ, URZ, URZ ;  /* 0x0000003f3f3ff290 */ /* 0x000fe8000fffe03f */
[----:B------:R-:W-:Y:S04]  /*4a8f0*/  STL.64 [R1+0x1ac0], R204 ;  /* 0x001ac0cc01007387 */ /* 0x000fe80000100a00 */
[----:B------:R1:W-:Y:S01]  /*4a900*/  STL.64 [R1+0x1ac8], R206 ;  /* 0x001ac8ce01007387 */ /* 0x0003e20000100a00 */
[C---:B------:R-:W-:Y:S03]  /*4a910*/  HMMA.1688.F32.TF32 R232, R220.reuse, R30, R232 ;  /* 0x0000001edce8723c */ /* 0x040fe600000810e8 */
[----:B-1----:R-:W2:Y:S04]  /*4a920*/  LDL.LU.64 R206, [R1+0x55b8] ;  /* 0x0055b80001ce7983 */ /* 0x002ea80000300a00 */
[----:B------:R-:W3:Y:S04]  /*4a930*/  LDL.LU.64 R204, [R1+0x55b0] ;  /* 0x0055b00001cc7983 */ /* 0x000ee80000300a00 */
[----:B------:R-:W-:Y:S04]  /*4a940*/  STL.64 [R1+0x1ab0], R132 ;  /* 0x001ab08401007387 */ /* 0x000fe80000100a00 */
[----:B------:R1:W-:Y:S04]  /*4a950*/  STL.64 [R1+0x1ab8], R134 ;  /* 0x001ab88601007387 */ /* 0x0003e80000100a00 */
[----:B-1----:R-:W4:Y:S04]  /*4a960*/  LDL.LU.64 R134, [R1+0x55a8] ;  /* 0x0055a80001867983 */ /* 0x002f280000300a00 */
[----:B------:R-:W2:Y:S04]  /*4a970*/  LDL.LU.64 R132, [R1+0x55a0] ;  /* 0x0055a00001847983 */ /* 0x000ea80000300a00 */
[----:B------:R-:W-:Y:S04]  /*4a980*/  STL.64 [R1+0x1aa0], R228 ;  /* 0x001aa0e401007387 */ /* 0x000fe80000100a00 */
[----:B------:R1:W-:Y:S02]  /*4a990*/  STL.64 [R1+0x1aa8], R230 ;  /* 0x001aa8e601007387 */ /* 0x0003e40000100a00 */
[C---:B-1----:R-:W-:Y:S08]  /*4a9a0*/  HMMA.1688.F32.TF32 R228, R220.reuse, R26, R224 ;  /* 0x0000001adce4723c */ /* 0x042ff000000810e0 */
[C---:B------:R-:W-:Y:S01]  /*4a9b0*/  HMMA.1688.F32.TF32 R224, R220.reuse, R22, R248 ;  /* 0x00000016dce0723c */ /* 0x040fe200000810f8 */
[----:B------:R-:W-:Y:S04]  /*4a9c0*/  STL.64 [R1+0x1a90], R232 ;  /* 0x001a90e801007387 */ /* 0x000fe80000100a00 */
[----:B------:R1:W-:Y:S10]  /*4a9d0*/  STL.64 [R1+0x1a98], R234 ;  /* 0x001a98ea01007387 */ /* 0x0003f40000100a00 */
[----:B------:R-:W-:Y:S01]  /*4a9e0*/  STL.64 [R1+0x1a80], R228 ;  /* 0x001a80e401007387 */ /* 0x000fe20000100a00 */
[C---:B-1----:R-:W-:Y:S03]  /*4a9f0*/  HMMA.1688.F32.TF32 R232, R220.reuse, R18, R236 ;  /* 0x00000012dce8723c */ /* 0x042fe600000810ec */
[----:B------:R1:W-:Y:S04]  /*4aa00*/  STL.64 [R1+0x1a88], R230 ;  /* 0x001a88e601007387 */ /* 0x0003e80000100a00 */
[----:B------:R-:W-:Y:S04]  /*4aa10*/  STL.64 [R1+0x1a70], R224 ;  /* 0x001a70e001007387 */ /* 0x000fe80000100a00 */
[----:B------:R1:W-:Y:S02]  /*4aa20*/  STL.64 [R1+0x1a78], R226 ;  /* 0x001a78e201007387 */ /* 0x0003e40000100a00 */
[C---:B-1----:R-:W-:Y:S08]  /*4aa30*/  HMMA.1688.F32.TF32 R228, R220.reuse, R14, R244 ;  /* 0x0000000edce4723c */ /* 0x042ff000000810f4 */
[C---:B------:R-:W-:Y:S08]  /*4aa40*/  HMMA.1688.F32.TF32 R224, R220.reuse, R10, R200 ;  /* 0x0000000adce0723c */ /* 0x040ff000000810c8 */
[----:B------:R-:W-:Y:S08]  /*4aa50*/  HMMA.1688.F32.TF32 R200, R220, R242, R212 ;  /* 0x000000f2dcc8723c */ /* 0x000ff000000810d4 */
        /* <DEDUP_REMOVED lines=11> */
[C---:B------:R-:W-:Y:S03]  /*4ab10*/  HMMA.1688.F32.TF32 R140, R216.reuse, R66, R140 ;  /* 0x00000042d88c723c */ /* 0x040fe6000008108c */
[----:B------:R-:W-:Y:S04]  /*4ab20*/  LDS R220, [R3+0x4600] ;  /* 0x0046000003dc7984 */ /* 0x000fe80000000800 */
[----:B------:R-:W-:Y:S01]  /*4ab30*/  LDS R222, [R3+0x6600] ;  /* 0x0066000003de7984 */ /* 0x000fe20000000800 */
[C---:B-1----:R-:W-:Y:S03]  /*4ab40*/  HMMA.1688.F32.TF32 R188, R216.reuse, R126, R196 ;  /* 0x0000007ed8bc723c */ /* 0x042fe600000810c4 */
[----:B------:R-:W-:Y:S04]  /*4ab50*/  LDS R221, [R4+0x4600] ;  /* 0x0046000004dd7984 */ /* 0x000fe80000000800 */
[----:B------:R-:W1:Y:S01]  /*4ab60*/  LDS R223, [R4+0x6600] ;  /* 0x0066000004df7984 */ /* 0x000e620000000800 */
[C---:B------:R-:W-:Y:S08]  /*4ab70*/  HMMA.1688.F32.TF32 R196, R216.reuse, R122, R192 ;  /* 0x0000007ad8c4723c */ /* 0x040ff000000810c0 */
[C---:B------:R-:W-:Y:S07]  /*4ab80*/  HMMA.1688.F32.TF32 R192, R216.reuse, R118, R208 ;  /* 0x00000076d8c0723c */ /* 0x040fee00000810d0 */
        /* <DEDUP_REMOVED lines=20> */
[----:B------:R-:W-:Y:S01]  /*4acd0*/  HMMA.1688.F32.TF32 R144, R216, R70, R136 ;  /* 0x00000046d890723c */ /* 0x000fe20000081088 */
        /* <DEDUP_REMOVED lines=23> */
[----:B------:R-:W-:Y:S04]  /*4ae50*/  STL.64 [R1+0x1928], R142 ;  /* 0x0019288e01007387 */ /* 0x000fe80000100a00 */
[----:B------:R-:W2:Y:S04]  /*4ae60*/  LDL.LU R137, [R1+0x634] ;  /* 0x0006340001897983 */ /* 0x000ea80000300800 */
[----:B------:R-:W2:Y:S04]  /*4ae70*/  LDL.LU R138, [R1+0x638] ;  /* 0x00063800018a7983 */ /* 0x000ea80000300800 */
[----:B------:R-:W2:Y:S04]  /*4ae80*/  LDL.LU R139, [R1+0x63c] ;  /* 0x00063c00018b7983 */ /* 0x000ea80000300800 */
[----:B-1----:R-:W2:Y:S04]  /*4ae90*/  LDL.LU R144, [R1+0x640] ;  /* 0x0006400001907983 */ /* 0x002ea80000300800 */
        /* <DEDUP_REMOVED lines=89> */
[C---:B---3--:R-:W-:Y:S08]  /*4b430*/  HMMA.1688.F32.TF32 R176, R216.reuse, R10, R176 ;  /* 0x0000000ad8b0723c */ /* 0x048ff000000810b0 */
[C---:B----4-:R-:W-:Y:S08]  /*4b440*/  HMMA.1688.F32.TF32 R180, R216.reuse, R14, R180 ;  /* 0x0000000ed8b4723c */ /* 0x050ff000000810b4 */
        /* <DEDUP_REMOVED lines=9> */
[----:B------:R1:W-:Y:S04]  /*4b4e0*/  STL.64 [R1+0x1918], R234 ;  /* 0x001918ea01007387 */ /* 0x0003e80000100a00 */
[----:B------:R-:W-:Y:S04]  /*4b4f0*/  STL.64 [R1+0x1900], R228 ;  /* 0x001900e401007387 */ /* 0x000fe80000100a00 */
[----:B------:R2:W-:Y:S01]  /*4b500*/  STL.64 [R1+0x1908], R230 ;  /* 0x001908e601007387 */ /* 0x0005e20000100a00 */
[C---:B-1----:R-:W-:Y:S03]  /*4b510*/  HMMA.1688.F32.TF32 R232, R216.reuse, R50, R236 ;  /* 0x00000032d8e8723c */ /* 0x042fe600000810ec */
[----:B------:R-:W-:Y:S04]  /*4b520*/  STL.64 [R1+0x18f0], R224 ;  /* 0x0018f0e001007387 */ /* 0x000fe80000100a00 */
[----:B------:R1:W-:Y:S01]  /*4b530*/  STL.64 [R1+0x18f8], R226 ;  /* 0x0018f8e201007387 */ /* 0x0003e20000100a00 */
[C---:B--2---:R-:W-:Y:S08]  /*4b540*/  HMMA.1688.F32.TF32 R228, R216.reuse, R46, R244 ;  /* 0x0000002ed8e4723c */ /* 0x044ff000000810f4 */
[C---:B-1----:R-:W-:Y:S08]  /*4b550*/  HMMA.1688.F32.TF32 R224, R216.reuse, R42, R200 ;  /* 0x0000002ad8e0723c */ /* 0x042ff000000810c8 */
        /* <DEDUP_REMOVED lines=16> */
[----:B------:R-:W-:Y:S01]  /*4b660*/  STL.64 [R1+0x1868], R194 ;  /* 0x001868c201007387 */ /* 0x000fe20000100a00 */
[----:B------:R-:W-:-:S02]  /*4b670*/  IMAD.MOV.U32 R141, RZ, RZ, R252 ;  /* 0x000000ffff8d7224 */ /* 0x000fc400078e00fc */
[----:B------:R-:W-:Y:S01]  /*4b680*/  IMAD.MOV.U32 R142, RZ, RZ, R2 ;  /* 0x000000ffff8e7224 */ /* 0x000fe200078e0002 */
[----:B------:R-:W-:Y:S01]  /*4b690*/  LDS R216, [R3+0x4680] ;  /* 0x0046800003d87984 */ /* 0x000fe20000000800 */
[----:B------:R-:W-:-:S03]  /*4b6a0*/  IMAD.MOV.U32 R143, RZ, RZ, R0 ;  /* 0x000000ffff8f7224 */ /* 0x000fc600078e0000 */
[----:B------:R-:W-:Y:S04]  /*4b6b0*/  LDS R218, [R3+0x6680] ;  /* 0x0066800003da7984 */ /* 0x000fe80000000800 */
[----:B------:R-:W-:Y:S04]  /*4b6c0*/  STL.64 [R1+0x1840], R188 ;  /* 0x001840bc01007387 */ /* 0x000fe80000100a00 */
[----:B------:R-:W-:Y:S04]  /*4b6d0*/  STL.64 [R1+0x1848], R190 ;  /* 0x001848be01007387 */ /* 0x000fe80000100a00 */
[----:B------:R-:W-:Y:S04]  /*4b6e0*/  STL.64 [R1+0x1830], R184 ;  /* 0x001830b801007387 */ /* 0x000fe80000100a00 */
[----:B------:R-:W-:Y:S04]  /*4b6f0*/  STL.64 [R1+0x1838], R186 ;  /* 0x001838ba01007387 */ /* 0x000fe80000100a00 */
[----:B------:R-:W-:Y:S04]  /*4b700*/  STL.64 [R1+0x1820], R180 ;  /* 0x001820b401007387 */ /* 0x000fe80000100a00 */
[----:B------:R-:W-:Y:S04]  /*4b710*/  STL.64 [R1+0x1828], R182 ;  /* 0x001828b601007387 */ /* 0x000fe80000100a00 */
[----:B------:R-:W-:Y:S01]  /*4b720*/  STL.64 [R1+0x1810], R176 ;  /* 0x001810b001007387 */ /* 0x000fe20000100a00 */
[----:B------:R-:W-:-:S03]  /*4b730*/  IMAD.MOV.U32 R252, RZ, RZ, R169 ;  /* 0x000000fffffc7224 */ /* 0x000fc600078e00a9 */
[----:B------:R-:W-:Y:S01]  /*4b740*/  STL.64 [R1+0x1818], R178 ;  /* 0x001818b201007387 */ /* 0x000fe20000100a00 */
[----:B------:R-:W-:-:S03]  /*4b750*/  IMAD.MOV.U32 R2, RZ, RZ, R170 ;  /* 0x000000ffff027224 */ /* 0x000fc600078e00aa */
[----:B------:R-:W-:Y:S01]  /*4b760*/  STL.64 [R1+0x1800], R172 ;  /* 0x001800ac01007387 */ /* 0x000fe20000100a00 */
[----:B------:R-:W-:-:S03]  /*4b770*/  IMAD.MOV.U32 R0, RZ, RZ, R171 ;  /* 0x000000ffff007224 */ /* 0x000fc600078e00ab */
[----:B------:R-:W-:Y:S04]  /*4b780*/  STL.64 [R1+0x1808], R174 ;  /* 0x001808ae01007387 */ /* 0x000fe80000100a00 */
[----:B------:R1:W-:Y:S04]  /*4b790*/  STL [R1+0x17e0], R168 ;  /* 0x0017e0a801007387 */ /* 0x0003e80000100800 */
        /* <DEDUP_REMOVED lines=20> */
[----:B------:R4:W-:Y:S04]  /*4b8e0*/  STL.64 [R1+0x1760], R148 ;  /* 0x0017609401007387 */ /* 0x0009e80000100a00 */
[----:B------:R1:W-:Y:S04]  /*4b8f0*/  STL.64 [R1+0x1768], R150 ;  /* 0x0017689601007387 */ /* 0x0003e80000100a00 */
[----:B------:R1:W-:Y:S04]  /*4b900*/  STL.64 [R1+0x1730], R144 ;  /* 0x0017309001007387 */ /* 0x0003e80000100a00 */
[----:B------:R1:W-:Y:S04]  /*4b910*/  STL.64 [R1+0x1738], R146 ;  /* 0x0017389201007387 */ /* 0x0003e80000100a00 */
[----:B------:R2:W-:Y:S04]  /*4b920*/  STL.64 [R1+0x1710], R140 ;  /* 0x0017108c01007387 */ /* 0x0005e80000100a00 */
[----:B------:R2:W-:Y:S04]  /*4b930*/  STL.64 [R1+0x1718], R142 ;  /* 0x0017188e01007387 */ /* 0x0005e80000100a00 */
[----:B-1----:R-:W2:Y:S04]  /*4b940*/  LDL.LU R152, [R1+0x4c0] ;  /* 0x0004c00001987983 */ /* 0x002ea80000300800 */
[----:B------:R-:W2:Y:S04]  /*4b950*/  LDL.LU R153, [R1+0x4c4] ;  /* 0x0004c40001997983 */ /* 0x000ea80000300800 */
[----:B---3--:R-:W3:Y:S04]  /*4b960*/  LDL.LU R154, [R1+0x4c8] ;  /* 0x0004c800019a7983 */ /* 0x008ee80000300800 */
        /* <DEDUP_REMOVED lines=37> */
[----:B------:R-:W-:-:S03]  /*4bbc0*/  IMAD.MOV.U32 R139, RZ, RZ, R132 ;  /* 0x000000ffff8b7224 */ /* 0x000fc600078e0084 */
[----:B------:R-:W3:Y:S01]  /*4bbd0*/  LDL.LU R228, [R1+0x590] ;  /* 0x0005900001e47983 */ /* 0x000ee20000300800 */
[----:B------:R-:W-:-:S03]  /*4bbe0*/  IMAD.MOV.U32 R138, RZ, RZ, R133 ;  /* 0x000000ffff8a7224 */ /* 0x000fc600078e0085 */
[----:B------:R-:W3:Y:S01]  /*4bbf0*/  LDL.LU R229, [R1+0x594] ;  /* 0x0005940001e57983 */ /* 0x000ee20000300800 */
[----:B------:R-:W-:-:S03]  /*4bc00*/  IMAD.MOV.U32 R137, RZ, RZ, R134 ;  /* 0x000000ffff897224 */ /* 0x000fc600078e0086 */
[----:B------:R-:W3:Y:S01]  /*4bc10*/  LDL.LU R230, [R1+0x598] ;  /* 0x0005980001e67983 */ /* 0x000ee20000300800 */
[----:B------:R-:W-:-:S03]  /*4bc20*/  MOV R136, R135 ;  /* 0x0000008700887202 */ /* 0x000fc60000000f00 */
        /* <DEDUP_REMOVED lines=55> */
[----:B------:R-:W2:Y:S04]  /*4bfa0*/  LDL.LU R142, [R1+0x498] ;  /* 0x00049800018e7983 */ /* 0x000ea80000300800 */
[----:B------:R-:W2:Y:S01]  /*4bfb0*/  LDL.LU R143, [R1+0x49c] ;  /* 0x00049c00018f7983 */ /* 0x000ea20000300800 */
[C---:B---3--:R-:W-:Y:S08]  /*4bfc0*/  HMMA.1688.F32.TF32 R132, R220.reuse, R66, R132 ;  /* 0x00000042dc84723c */ /* 0x048ff00000081084 */
        /* <DEDUP_REMOVED lines=8> */
[----:B------:R1:W-:Y:S01]  /*4c050*/  STL.64 [R1+0x16d8], R202 ;  /* 0x0016d8ca01007387 */ /* 0x0003e20000100a00 */
[C---:B------:R-:W-:Y:S03]  /*4c060*/  HMMA.1688.F32.TF32 R184, R220.reuse, R70, R184 ;  /* 0x00000046dcb8723c */ /* 0x040fe600000810b8 */
[----:B-1----:R-:W3:Y:S04]  /*4c070*/  LDL.LU.64 R202, [R1+0x5598] ;  /* 0x0055980001ca7983 */ /* 0x002ee80000300a00 */
        /* <DEDUP_REMOVED lines=28> */
[----:B------:R-:W2:Y:S01]  /*4c240*/  LDL.LU.64 R132, [R1+0x5520] ;  /* 0x0055200001847983 */ /* 0x000ea20000300a00 */
[C---:B------:R-:W-:Y:S08]  /*4c250*/  HMMA.1688.F32.TF32 R228, R220.reuse, R62, R228 ;  /* 0x0000003edce4723c */ /* 0x040ff000000810e4 */
[C---:B------:R-:W-:Y:S11]  /*4c260*/  HMMA.1688.F32.TF32 R224, R220.reuse, R54, R224 ;  /* 0x00000036dce0723c */ /* 0x040ff600000810e0 */
[----:B------:R-:W-:Y:S04]  /*4c270*/  @!UPT UIADD3 URZ, URZ, URZ, URZ ;  /* 0x0000003f3f3ff290 */ /* 0x000fe8000fffe03f */
[----:B------:R-:W-:Y:S04]  /*4c280*/  STL.64 [R1+0x1630], R228 ;  /* 0x001630e401007387 */ /* 0x000fe80000100a00 */
[----:B------:R1:W-:Y:S02]  /*4c290*/  STL.64 [R1+0x1638], R230 ;  /* 0x001638e601007387 */ /* 0x0003e40000100a00 */
[C---:B-1----:R-:W-:Y:S08]  /*4c2a0*/  HMMA.1688.F32.TF32 R228, R220.reuse, R58, R232 ;  /* 0x0000003adce4723c */ /* 0x042ff000000810e8 */
[C---:B------:R-:W-:Y:S08]  /*4c2b0*/  HMMA.1688.F32.TF32 R232, R220.reuse, R50, R248 ;  /* 0x00000032dce8723c */ /* 0x040ff000000810f8 */
[C---:B------:R-:W-:Y:S07]  /*4c2c0*/  HMMA.1688.F32.TF32 R180, R220.reuse, R38, R180 ;  /* 0x00000026dcb4723c */ /* 0x040fee00000810b4 */
[----:B------:R-:W-:Y:S04]  /*4c2d0*/  STL.64 [R1+0x1610], R228 ;  /* 0x001610e401007387 */ /* 0x000fe80000100a00 */
[----:B------:R1:W-:Y:S04]  /*4c2e0*/  STL.64 [R1+0x1618], R230 ;  /* 0x001618e601007387 */ /* 0x0003e80000100a00 */
[----:B------:R-:W-:Y:S04]  /*4c2f0*/  STL.64 [R1+0x1600], R224 ;  /* 0x001600e001007387 */ /* 0x000fe80000100a00 */
[----:B------:R4:W-:Y:S01]  /*4c300*/  STL.64 [R1+0x1608], R226 ;  /* 0x001608e201007387 */ /* 0x0009e20000100a00 */
[C---:B-1----:R-:W-:Y:S08]  /*4c310*/  HMMA.1688.F32.TF32 R228, R220.reuse, R46, R236 ;  /* 0x0000002edce4723c */ /* 0x042ff000000810ec */
[C---:B----4-:R-:W-:Y:S08]  /*4c320*/  HMMA.1688.F32.TF32 R224, R220.reuse, R42, R244 ;  /* 0x0000002adce0723c */ /* 0x050ff000000810f4 */
        /* <DEDUP_REMOVED lines=29> */
[----:B------:R-:W-:Y:S01]  /*4c500*/  STL.64 [R1+0x1510], R152 ;  /* 0x0015109801007387 */ /* 0x000fe20000100a00 */
[C---:B------:R-:W-:Y:S03]  /*4c510*/  HMMA.1688.F32.TF32 R136, R216.reuse, R122, R136 ;  /* 0x0000007ad888723c */ /* 0x040fe60000081088 */
[----:B------:R-:W-:Y:S04]  /*4c520*/  STL.64 [R1+0x1518], R154 ;  /* 0x0015189a01007387 */ /* 0x000fe80000100a00 */
[----:B------:R-:W-:Y:S04]  /*4c530*/  STL.64 [R1+0x1500], R148 ;  /* 0x0015009401007387 */ /* 0x000fe80000100a00 */
[----:B------:R-:W-:Y:S04]  /*4c540*/  STL.64 [R1+0x1508], R150 ;  /* 0x0015089601007387 */ /* 0x000fe80000100a00 */
        /* <DEDUP_REMOVED lines=8> */
[----:B------:R2:W-:Y:S02]  /*4c5d0*/  STL.64 [R1+0x14f8], R134 ;  /* 0x0014f88601007387 */ /* 0x0005e40000100a00 */
[C---:B--2---:R-:W-:Y:S02]  /*4c5e0*/  HMMA.1688.F32.TF32 R132, R216.reuse, R118, R140 ;  /* 0x00000076d884723c */ /* 0x044fe4000008108c */
[----:B------:R2:W-:Y:S04]  /*4c5f0*/  STL.64 [R1+0x14e0], R144 ;  /* 0x0014e09001007387 */ /* 0x0005e80000100a00 */
[----:B------:R4:W-:Y:S04]  /*4c600*/  STL.64 [R1+0x14e8], R146 ;  /* 0x0014e89201007387 */ /* 0x0009e80000100a00 */
[----:B--2---:R-:W2:Y:S04]  /*4c610*/  LDL.LU R144, [R1+0x3b0] ;  /* 0x0003b00001907983 */ /* 0x004ea80000300800 */
[----:B------:R-:W-:Y:S04]  /*4c620*/  STL.64 [R1+0x14c0], R136 ;  /* 0x0014c08801007387 */ /* 0x000fe80000100a00 */
[----:B------:R-:W-:Y:S05]  /*4c630*/  STL.64 [R1+0x14c8], R138 ;  /* 0x0014c88a01007387 */ /* 0x000fea0000100a00 */
[----:B------:R1:W-:Y:S04]  /*4c640*/  STL.64 [R1+0x14b0], R132 ;  /* 0x0014b08401007387 */ /* 0x0003e80000100a00 */
[----:B------:R1:W-:Y:S04]  /*4c650*/  STL.64 [R1+0x14b8], R134 ;  /* 0x0014b88601007387 */ /* 0x0003e80000100a00 */
        /* <DEDUP_REMOVED lines=78> */
[----:B------:R-:W-:Y:S04]  /*4cb40*/  STL.64 [R1+0x1490], R136 ;  /* 0x0014908801007387 */ /* 0x000fe80000100a00 */
[----:B------:R1:W-:Y:S04]  /*4cb50*/  STL.64 [R1+0x1498], R138 ;  /* 0x0014988a01007387 */ /* 0x0003e80000100a00 */
[----:B-1----:R-:W2:Y:S04]  /*4cb60*/  LDL.LU.64 R138, [R1+0x5518] ;  /* 0x00551800018a7983 */ /* 0x002ea80000300a00 */
[----:B------:R-:W2:Y:S01]  /*4cb70*/  LDL.LU.64 R136, [R1+0x5510] ;  /* 0x0055100001887983 */ /* 0x000ea20000300a00 */
[C---:B------:R-:W-:Y:S11]  /*4cb80*/  HMMA.1688.F32.TF32 R132, R216.reuse, R110, R132 ;  /* 0x0000006ed884723c */ /* 0x040ff60000081084 */
[----:B------:R-:W-:Y:S11]  /*4cb90*/  @!UPT UIADD3 URZ, URZ, URZ, URZ ;  /* 0x0000003f3f3ff290 */ /* 0x000ff6000fffe03f */
[----:B------:R-:W-:Y:S01]  /*4cba0*/  @!UPT UIADD3 URZ, URZ, URZ, URZ ;  /* 0x0000003f3f3ff290 */ /* 0x000fe2000fffe03f */
[----:B------:R-:W-:Y:S04]  /*4cbb0*/  STL.64 [R1+0x1480], R132 ;  /* 0x0014808401007387 */ /* 0x000fe80000100a00 */
[----:B------:R3:W-:Y:S02]  /*4cbc0*/  STL.64 [R1+0x1488], R134 ;  /* 0x0014888601007387 */ /* 0x0007e40000100a00 */
[C---:B---3--:R-:W-:Y:S08]  /*4cbd0*/  HMMA.1688.F32.TF32 R132, R216.reuse, R106, R228 ;  /* 0x0000006ad884723c */ /* 0x048ff000000810e4 */
[C---:B------:R-:W-:Y:S08]  /*4cbe0*/  HMMA.1688.F32.TF32 R228, R216.reuse, R102, R232 ;  /* 0x00000066d8e4723c */ /* 0x040ff000000810e8 */
[C---:B------:R-:W-:Y:S07]  /*4cbf0*/  HMMA.1688.F32.TF32 R224, R216.reuse, R98, R224 ;  /* 0x00000062d8e0723c */ /* 0x040fee00000810e0 */
[----:B------:R-:W-:Y:S04]  /*4cc00*/  STL.64 [R1+0x1470], R132 ;  /* 0x0014708401007387 */ /* 0x000fe80000100a00 */
[----:B------:R1:W-:Y:S02]  /*4cc10*/  STL.64 [R1+0x1478], R134 ;  /* 0x0014788601007387 */ /* 0x0003e40000100a00 */
[C---:B-1----:R-:W-:Y:S02]  /*4cc20*/  HMMA.1688.F32.TF32 R132, R216.reuse, R94, R248 ;  /* 0x0000005ed884723c */ /* 0x042fe400000810f8 */
[----:B------:R-:W-:Y:S04]  /*4cc30*/  STL.64 [R1+0x1460], R228 ;  /* 0x001460e401007387 */ /* 0x000fe80000100a00 */
[----:B------:R1:W-:Y:S04]  /*4cc40*/  STL.64 [R1+0x1468], R230 ;  /* 0x001468e601007387 */ /* 0x0003e80000100a00 */
[----:B------:R-:W-:Y:S04]  /*4cc50*/  STL.64 [R1+0x1450], R224 ;  /* 0x001450e001007387 */ /* 0x000fe80000100a00 */
[----:B------:R3:W-:Y:S01]  /*4cc60*/  STL.64 [R1+0x1458], R226 ;  /* 0x001458e201007387 */ /* 0x0007e20000100a00 */
[C---:B-1----:R-:W-:Y:S08]  /*4cc70*/  HMMA.1688.F32.TF32 R228, R216.reuse, R90, R236 ;  /* 0x0000005ad8e4723c */ /* 0x042ff000000810ec */
[----:B------:R-:W-:Y:S01]  /*4cc80*/  STL.64 [R1+0x1440], R132 ;  /* 0x0014408401007387 */ /* 0x000fe20000100a00 */
[C---:B---3--:R-:W-:Y:S03]  /*4cc90*/  HMMA.1688.F32.TF32 R224, R216.reuse, R86, R244 ;  /* 0x00000056d8e0723c */ /* 0x048fe600000810f4 */
[----:B------:R1:W-:Y:S05]  /*4cca0*/  STL.64 [R1+0x1448], R134 ;  /* 0x0014488601007387 */ /* 0x0003ea0000100a00 */
[C---:B-1----:R-:W-:Y:S06]  /*4ccb0*/  HMMA.1688.F32.TF32 R132, R216.reuse, R82, R180 ;  /* 0x00000052d884723c */ /* 0x042fec00000810b4 */
[----:B------:R-:W-:Y:S04]  /*4ccc0*/  STL.64 [R1+0x1430], R228 ;  /* 0x001430e401007387 */ /* 0x000fe80000100a00 */
[----:B------:R-:W-:Y:S01]  /*4ccd0*/  STL.64 [R1+0x1438], R230 ;  /* 0x001438e601007387 */ /* 0x000fe20000100a00 */
[C---:B------:R-:W-:Y:S04]  /*4cce0*/  HMMA.1688.F32.TF32 R176, R216.reuse, R78, R176 ;  /* 0x0000004ed8b0723c */ /* 0x040fe800000810b0 */
[----:B------:R-:W-:Y:S04]  /*4ccf0*/  STL.64 [R1+0x1420], R224 ;  /* 0x001420e001007387 */ /* 0x000fe80000100a00 */
[----:B------:R-:W-:Y:S01]  /*4cd00*/  STL.64 [R1+0x1428], R226 ;  /* 0x001428e201007387 */ /* 0x000fe20000100a00 */
[C---:B------:R-:W-:Y:S03]  /*4cd10*/  HMMA.1688.F32.TF32 R172, R216.reuse, R74, R172 ;  /* 0x0000004ad8ac723c */ /* 0x040fe600000810ac */
[----:B------:R-:W-:Y:S04]  /*4cd20*/  STL.64 [R1+0x1410], R132 ;  /* 0x0014108401007387 */ /* 0x000fe80000100a00 */
[----:B------:R1:W-:Y:S02]  /*4cd30*/  STL.64 [R1+0x1418], R134 ;  /* 0x0014188601007387 */ /* 0x0003e40000100a00 */
[C---:B-1----:R-:W-:Y:S05]  /*4cd40*/  HMMA.1688.F32.TF32 R132, R216.reuse, R70, R168 ;  /* 0x00000046d884723c */ /* 0x042fea00000810a8 */
[----:B------:R-:W-:Y:S04]  /*4cd50*/  STL.64 [R1+0x1400], R176 ;  /* 0x001400b001007387 */ /* 0x000fe80000100a00 */
[----:B------:R-:W-:Y:S01]  /*4cd60*/  STL.64 [R1+0x1408], R178 ;  /* 0x001408b201007387 */ /* 0x000fe20000100a00 */
[C---:B----4-:R-:W-:Y:S04]  /*4cd70*/  HMMA.1688.F32.TF32 R168, R216.reuse, R66, R148 ;  /* 0x00000042d8a8723c */ /* 0x050fe80000081094 */
[----:B------:R-:W-:Y:S04]  /*4cd80*/  STL.64 [R1+0x13f0], R172 ;  /* 0x0013f0ac01007387 */ /* 0x000fe80000100a00 */
[----:B------:R-:W-:Y:S01]  /*4cd90*/  STL.64 [R1+0x13f8], R174 ;  /* 0x0013f8ae01007387 */ /* 0x000fe20000100a00 */
[C---:B------:R-:W-:Y:S04]  /*4cda0*/  HMMA.1688.F32.TF32 R148, R216.reuse, R62, R144 ;  /* 0x0000003ed894723c */ /* 0x040fe80000081090 */
[----:B------:R-:W-:Y:S04]  /*4cdb0*/  STL.64 [R1+0x13e0], R132 ;  /* 0x0013e08401007387 */ /* 0x000fe80000100a00 */
[----:B------:R1:W-:Y:S02]  /*4cdc0*/  STL.64 [R1+0x13e8], R134 ;  /* 0x0013e88601007387 */ /* 0x0003e40000100a00 */
[C---:B-1----:R-:W-:Y:S04]  /*4cdd0*/  HMMA.1688.F32.TF32 R132, R216.reuse, R58, R140 ;  /* 0x0000003ad884723c */ /* 0x042fe8000008108c */
[----:B------:R-:W-:Y:S04]  /*4cde0*/  STL.64 [R1+0x1370], R168 ;  /* 0x001370a801007387 */ /* 0x000fe80000100a00 */
[----:B------:R-:W-:Y:S04]  /*4cdf0*/  STL.64 [R1+0x1378], R170 ;  /* 0x001378aa01007387 */ /* 0x000fe80000100a00 */
[----:B------:R-:W3:Y:S04]  /*4ce00*/  LDL.LU R144, [R1+0x340] ;  /* 0x0003400001907983 */ /* 0x000ee80000300800 */
[----:B------:R-:W-:Y:S04]  /*4ce10*/  STL.64 [R1+0x1360], R148 ;  /* 0x0013609401007387 */ /* 0x000fe80000100a00 */
[----:B------:R-:W-:Y:S04]  /*4ce20*/  STL.64 [R1+0x1368], R150 ;  /* 0x0013689601007387 */ /* 0x000fe80000100a00 */
[----:B------:R-:W-:Y:S04]  /*4ce30*/  STL.64 [R1+0x1350], R132 ;  /* 0x0013508401007387 */ /* 0x000fe80000100a00 */
[----:B------:R1:W-:Y:S04]  /*4ce40*/  STL.64 [R1+0x1358], R134 ;  /* 0x0013588601007387 */ /* 0x0003e80000100a00 */
[----:B------:R-:W3:Y:S04]  /*4ce50*/  LDL.LU R145, [R1+0x344] ;  /* 0x0003440001917983 */ /* 0x000ee80000300800 */
[----:B------:R-:W3:Y:S01]  /*4ce60*/  LDL.LU R146, [R1+0x348] ;  /* 0x0003480001927983 */ /* 0x000ee20000300800 */
[C---:B-1----:R-:W-:Y:S03]  /*4ce70*/  HMMA.1688.F32.TF32 R132, R216.reuse, R54, R164 ;  /* 0x00000036d884723c */ /* 0x042fe600000810a4 */
[----:B------:R-:W3:Y:S04]  /*4ce80*/  LDL.LU R147, [R1+0x34c] ;  /* 0x00034c0001937983 */ /* 0x000ee80000300800 */
[----:B------:R-:W4:Y:S04]  /*4ce90*/  LDL.LU R148, [R1+0x350] ;  /* 0x0003500001947983 */ /* 0x000f280000300800 */
[----:B------:R-:W4:Y:S01]  /*4cea0*/  LDL.LU R149, [R1+0x354] ;  /* 0x0003540001957983 */ /* 0x000f220000300800 */
[C---:B------:R-:W-:Y:S03]  /*4ceb0*/  HMMA.1688.F32.TF32 R160, R216.reuse, R50, R160 ;  /* 0x00000032d8a0723c */ /* 0x040fe600000810a0 */
[----:B------:R-:W4:Y:S04]  /*4cec0*/  LDL.LU R150, [R1+0x358] ;  /* 0x0003580001967983 */ /* 0x000f280000300800 */
[----:B------:R-:W4:Y:S04]  /*4ced0*/  LDL.LU R151, [R1+0x35c] ;  /* 0x00035c0001977983 */ /* 0x000f280000300800 */
[----:B------:R-:W4:Y:S01]  /*4cee0*/  LDL.LU R140, [R1+0x330] ;  /* 0x00033000018c7983 */ /* 0x000f220000300800 */
[C---:B------:R-:W-:Y:S03]  /*4cef0*/  HMMA.1688.F32.TF32 R156, R216.reuse, R46, R156 ;  /* 0x0000002ed89c723c */ /* 0x040fe6000008109c */
[----:B------:R-:W4:Y:S04]  /*4cf00*/  LDL.LU R141, [R1+0x334] ;  /* 0x00033400018d7983 */ /* 0x000f280000300800 */
[----:B------:R-:W4:Y:S04]  /*4cf10*/  LDL.LU R142, [R1+0x338] ;  /* 0x00033800018e7983 */ /* 0x000f280000300800 */
[----:B------:R-:W4:Y:S04]  /*4cf20*/  LDL.LU R143, [R1+0x33c] ;  /* 0x00033c00018f7983 */ /* 0x000f280000300800 */
[----:B------:R-:W-:Y:S04]  /*4cf30*/  STL.64 [R1+0x1340], R132 ;  /* 0x0013408401007387 */ /* 0x000fe80000100a00 */
[----:B------:R1:W-:Y:S02]  /*4cf40*/  STL.64 [R1+0x1348], R134 ;  /* 0x0013488601007387 */ /* 0x0003e40000100a00 */
[----:B-1----:R-:W-:Y:S02]  /*4cf50*/  HMMA.1688.F32.TF32 R132, R216, R42, R152 ;  /* 0x0000002ad884723c */ /* 0x002fe40000081098 */
[----:B------:R-:W-:Y:S04]  /*4cf60*/  STL.64 [R1+0x1330], R160 ;  /* 0x001330a001007387 */ /* 0x000fe80000100a00 */
[----:B------:R-:W-:Y:S04]  /*4cf70*/  STL.64 [R1+0x1338], R162 ;  /* 0x001338a201007387 */ /* 0x000fe80000100a00 */
[----:B------:R-:W4:Y:S04]  /*4cf80*/  LDL.LU R236, [R1+0x120] ;  /* 0x0001200001ec7983 */ /* 0x000f280000300800 */
[----:B------:R-:W-:Y:S04]  /*4cf90*/  STL.64 [R1+0x1320], R156 ;  /* 0x0013209c01007387 */ /* 0x000fe80000100a00 */
[----:B------:R-:W-:Y:S05]  /*4cfa0*/  STL.64 [R1+0x1328], R158 ;  /* 0x0013289e01007387 */ /* 0x000fea0000100a00 */
[----:B------:R-:W-:Y:S04]  /*4cfb0*/  STL.64 [R1+0x1310], R132 ;  /* 0x0013108401007387 */ /* 0x000fe80000100a00 */
        /* <DEDUP_REMOVED lines=16> */
[----:B--2---:R-:W-:-:S03]  /*4d0c0*/  IMAD.MOV.U32 R244, RZ, RZ, R139 ;  /* 0x000000fffff47224 */ /* 0x004fc600078e008b */
[----:B------:R-:W2:Y:S01]  /*4d0d0*/  LDL.LU R232, [R1+0x210] ;  /* 0x0002100001e87983 */ /* 0x000ea20000300800 */
[----:B------:R-:W-:-:S03]  /*4d0e0*/  IMAD.MOV.U32 R245, RZ, RZ, R136 ;  /* 0x000000fffff57224 */ /* 0x000fc600078e0088 */
[----:B------:R-:W2:Y:S01]  /*4d0f0*/  LDL.LU R233, [R1+0x214] ;  /* 0x0002140001e97983 */ /* 0x000ea20000300800 */
[----:B------:R-:W-:-:S03]  /*4d100*/  IMAD.MOV.U32 R246, RZ, RZ, R138 ;  /* 0x000000fffff67224 */ /* 0x000fc600078e008a */
[----:B------:R-:W2:Y:S01]  /*4d110*/  LDL.LU R234, [R1+0x218] ;  /* 0x0002180001ea7983 */ /* 0x000ea20000300800 */
[----:B------:R-:W-:-:S03]  /*4d120*/  MOV R247, R137 ;  /* 0x0000008900f77202 */ /* 0x000fc60000000f00 */
[----:B------:R-:W2:Y:S04]  /*4d130*/  LDL.LU R235, [R1+0x21c] ;  /* 0x00021c0001eb7983 */ /* 0x000ea80000300800 */
[----:B------:R-:W2:Y:S04]  /*4d140*/  LDL.LU R139, [R1+0x550c] ;  /* 0x00550c00018b7983 */ /* 0x000ea80000300800 */
[----:B------:R-:W2:Y:S04]  /*4d150*/  LDL.LU R136, [R1+0x5508] ;  /* 0x0055080001887983 */ /* 0x000ea80000300800 */
[----:B------:R-:W2:Y:S04]  /*4d160*/  LDL.LU R138, [R1+0x5504] ;  /* 0x00550400018a7983 */ /* 0x000ea80000300800 */
[----:B------:R-:W2:Y:S01]  /*4d170*/  LDL.LU R137, [R1+0x5500] ;  /* 0x0055000001897983 */ /* 0x000ea20000300800 */
[C---:B---3--:R-:W-:Y:S08]  /*4d180*/  HMMA.1688.F32.TF32 R144, R216.reuse, R34, R144 ;  /* 0x00000022d890723c */ /* 0x048ff00000081090 */
[C---:B----4-:R-:W-:Y:S08]  /*4d190*/  HMMA.1688.F32.TF32 R148, R216.reuse, R38, R148 ;  /* 0x00000026d894723c */ /* 0x050ff00000081094 */
[----:B-1----:R-:W-:Y:S11]  /*4d1a0*/  HMMA.1688.F32.TF32 R132, R216, R30, R140 ;  /* 0x0000001ed884723c */ /* 0x002ff6000008108c */
[----:B------:R-:W-:Y:S04]  /*4d1b0*/  @!UPT UIADD3 URZ, URZ, URZ, URZ ;  /* 0x0000003f3f3ff290 */ /* 0x000fe8000fffe03f */
[----:B------:R-:W-:Y:S04]  /*4d1c0*/  STL.64 [R1+0x12d0], R148 ;  /* 0x0012d09401007387 */ /* 0x000fe80000100a00 */
[----:B------:R-:W-:Y:S04]  /*4d1d0*/  STL.64 [R1+0x12d8], R150 ;  /* 0x0012d89601007387 */ /* 0x000fe80000100a00 */
[----:B------:R-:W-:Y:S04]  /*4d1e0*/  STL.64 [R1+0x12c0], R144 ;  /* 0x0012c09001007387 */ /* 0x000fe80000100a00 */
[----:B------:R-:W-:Y:S04]  /*4d1f0*/  STL.64 [R1+0x12c8], R146 ;  /* 0x0012c89201007387 */ /* 0x000fe80000100a00 */
[----:B------:R1:W-:Y:S04]  /*4d200*/  STL.64 [R1+0x12b0], R132 ;  /* 0x0012b08401007387 */ /* 0x0003e80000100a00 */
[----:B------:R3:W-:Y:S04]  /*4d210*/  STL.64 [R1+0x12b8], R134 ;  /* 0x0012b88601007387 */ /* 0x0007e80000100a00 */
[----:B-1----:R-:W4:Y:S04]  /*4d220*/  LDL.LU R132, [R1+0x2e0] ;  /* 0x0002e00001847983 */ /* 0x002f280000300800 */
[----:B------:R-:W4:Y:S04]  /*4d230*/  LDL.LU R133, [R1+0x2e4] ;  /* 0x0002e40001857983 */ /* 0x000f280000300800 */
[----:B---3--:R-:W4:Y:S04]  /*4d240*/  LDL.LU R134, [R1+0x2e8] ;  /* 0x0002e80001867983 */ /* 0x008f280000300800 */
[----:B------:R-:W4:Y:S01]  /*4d250*/  LDL.LU R135, [R1+0x2ec] ;  /* 0x0002ec0001877983 */ /* 0x000f220000300800 */
[----:B--2---:R-:W-:-:S02]  /*4d260*/  IMAD.MOV.U32 R148, RZ, RZ, R139 ;  /* 0x000000ffff947224 */ /* 0x004fc400078e008b */
[----:B------:R-:W-:Y:S02]  /*4d270*/  IMAD.MOV.U32 R151, RZ, RZ, R136 ;  /* 0x000000ffff977224 */ /* 0x000fe400078e0088 */
[----:B------:R-:W2:Y:S01]  /*4d280*/  LDL.LU R136, [R1+0x2f0] ;  /* 0x0002f00001887983 */ /* 0x000ea20000300800 */
[----:B------:R-:W-:Y:S02]  /*4d290*/  IMAD.MOV.U32 R149, RZ, RZ, R138 ;  /* 0x000000ffff957224 */ /* 0x000fe400078e008a */
[----:B------:R-:W-:Y:S02]  /*4d2a0*/  IMAD.MOV.U32 R150, RZ, RZ, R137 ;  /* 0x000000ffff967224 */ /* 0x000fe400078e0089 */
        /* <DEDUP_REMOVED lines=46> */
[C---:B------:R-:W-:Y:S11]  /*4d590*/  HMMA.1688.F32.TF32 R140, R216.reuse, R18, R140 ;  /* 0x00000012d88c723c */ /* 0x040ff6000008108c */
[----:B------:R-:W-:Y:S04]  /*4d5a0*/  @!UPT UIADD3 URZ, URZ, URZ, URZ ;  /* 0x0000003f3f3ff290 */ /* 0x000fe8000fffe03f */
[----:B------:R-:W-:Y:S04]  /*4d5b0*/  STL.64 [R1+0x12a0], R180 ;  /* 0x0012a0b401007387 */ /* 0x000fe80000100a00 */
[----:B------:R1:W-:Y:S04]  /*4d5c0*/  STL.64 [R1+0x12a8], R182 ;  /* 0x0012a8b601007387 */ /* 0x0003e80000100a00 */
[----:B-1----:R-:W2:Y:S04]  /*4d5d0*/  LDL.LU.64 R182, [R1+0x54f8] ;  /* 0x0054f80001b67983 */ /* 0x002ea80000300a00 */
[----:B------:R-:W2:Y:S04]  /*4d5e0*/  LDL.LU.64 R180, [R1+0x54f0] ;  /* 0x0054f00001b47983 */ /* 0x000ea80000300a00 */
[----:B------:R-:W-:Y:S04]  /*4d5f0*/  STL.64 [R1+0x1290], R176 ;  /* 0x001290b001007387 */ /* 0x000fe80000100a00 */
[----:B------:R1:W-:Y:S04]  /*4d600*/  STL.64 [R1+0x1298], R178 ;  /* 0x001298b201007387 */ /* 0x0003e80000100a00 */
[----:B-1----:R-:W3:Y:S04]  /*4d610*/  LDL.LU.64 R178, [R1+0x54e8] ;  /* 0x0054e80001b27983 */ /* 0x002ee80000300a00 */
[----:B------:R-:W3:Y:S04]  /*4d620*/  LDL.LU.64 R176, [R1+0x54e0] ;  /* 0x0054e00001b07983 */ /* 0x000ee80000300a00 */
[----:B------:R-:W-:Y:S04]  /*4d630*/  STL.64 [R1+0x1280], R140 ;  /* 0x0012808c01007387 */ /* 0x000fe80000100a00 */
[----:B------:R1:W-:Y:S04]  /*4d640*/  STL.64 [R1+0x1288], R142 ;  /* 0x0012888e01007387 */ /* 0x0003e80000100a00 */
[----:B-1----:R-:W4:Y:S04]  /*4d650*/  LDL.LU.64 R142, [R1+0x54d8] ;  /* 0x0054d800018e7983 */ /* 0x002f280000300a00 */
[----:B------:R-:W2:Y:S04]  /*4d660*/  LDL.LU.64 R140, [R1+0x54d0] ;  /* 0x0054d000018c7983 */ /* 0x000ea80000300a00 */
        /* <DEDUP_REMOVED lines=9> */
[----:B--2---:R-:W-:Y:S07]  /*4d700*/  HMMA.1688.F32.TF32 R132, R216, R242, R136 ;  /* 0x000000f2d884723c */ /* 0x004fee0000081088 */
[----:B------:R-:W-:-:S02]  /*4d710*/  IMAD.MOV.U32 R216, RZ, RZ, R141 ;  /* 0x000000ffffd87224 */ /* 0x000fc400078e008d */
[----:B------:R-:W2:Y:S01]  /*4d720*/  LDL.LU R141, [R1+0x54b8] ;  /* 0x0054b800018d7983 */ /* 0x000ea20000300800 */
[----:B----4-:R-:W-:Y:S01]  /*4d730*/  IMAD.MOV.U32 R217, RZ, RZ, R142 ;  /* 0x000000ffffd97224 */ /* 0x010fe200078e008e */
[----:B------:R-:W-:Y:S11]  /*4d740*/  MOV R218, R143 ;  /* 0x0000008f00da7202 */ /* 0x000ff60000000f00 */
[----:B------:R-:W-:Y:S01]  /*4d750*/  @!UPT UIADD3 URZ, URZ, URZ, URZ ;  /* 0x0000003f3f3ff290 */ /* 0x000fe2000fffe03f */
[----:B------:R-:W-:Y:S04]  /*4d760*/  STL.64 [R1+0x1250], R132 ;  /* 0x0012508401007387 */ /* 0x000fe80000100a00 */
[----:B------:R2:W-:Y:S04]  /*4d770*/  STL.64 [R1+0x1258], R134 ;  /* 0x0012588601007387 */ /* 0x0005e80000100a00 */
[----:B------:R-:W2:Y:S04]  /*4d780*/  LDL.LU R142, [R1+0x54b4] ;  /* 0x0054b400018e7983 */ /* 0x000ea80000300800 */
[----:B------:R-:W2:Y:S04]  /*4d790*/  LDL.LU R143, [R1+0x54b0] ;  /* 0x0054b000018f7983 */ /* 0x000ea80000300800 */
[----:B------:R-:W4:Y:S04]  /*4d7a0*/  LDL.LU R219, [R1+0x24c] ;  /* 0x00024c0001db7983 */ /* 0x000f280000300800 */
[----:B------:R-:W3:Y:S04]  /*4d7b0*/  LDL.LU R136, [R1+0x230] ;  /* 0x0002300001887983 */ /* 0x000ee80000300800 */
[----:B------:R-:W3:Y:S04]  /*4d7c0*/  LDL.LU R137, [R1+0x234] ;  /* 0x0002340001897983 */ /* 0x000ee80000300800 */
[----:B------:R-:W3:Y:S04]  /*4d7d0*/  LDL.LU R138, [R1+0x238] ;  /* 0x00023800018a7983 */ /* 0x000ee80000300800 */
[----:B------:R-:W3:Y:S01]  /*4d7e0*/  LDL.LU R139, [R1+0x23c] ;  /* 0x00023c00018b7983 */ /* 0x000ee20000300800 */
[C---:B------:R-:W-:Y:S08]  /*4d7f0*/  HMMA.1688.F32.TF32 R172, R220.reuse, R126, R172 ;  /* 0x0000007edcac723c */ /* 0x040ff000000810ac */
[C---:B------:R-:W-:Y:S08]  /*4d800*/  HMMA.1688.F32.TF32 R168, R220.reuse, R122, R168 ;  /* 0x0000007adca8723c */ /* 0x040ff000000810a8 */
[C---:B------:R-:W-:Y:S08]  /*4d810*/  HMMA.1688.F32.TF32 R164, R220.reuse, R118, R164 ;  /* 0x00000076dca4723c */ /* 0x040ff000000810a4 */
[C---:B------:R-:W-:Y:S08]  /*4d820*/  HMMA.1688.F32.TF32 R160, R220.reuse, R114, R160 ;  /* 0x00000072dca0723c */ /* 0x040ff000000810a0 */
[C---:B------:R-:W-:Y:S08]  /*4d830*/  HMMA.1688.F32.TF32 R156, R220.reuse, R110, R156 ;  /* 0x0000006edc9c723c */ /* 0x040ff0000008109c */
[C---:B------:R-:W-:Y:S08]  /*4d840*/  HMMA.1688.F32.TF32 R152, R220.reuse, R106, R152 ;  /* 0x0000006adc98723c */ /* 0x040ff00000081098 */
[C---:B------:R-:W-:Y:S08]  /*4d850*/  HMMA.1688.F32.TF32 R148, R220.reuse, R102, R148 ;  /* 0x00000066dc94723c */ /* 0x040ff00000081094 */
[C---:B------:R-:W-:Y:S08]  /*4d860*/  HMMA.1688.F32.TF32 R144, R220.reuse, R98, R144 ;  /* 0x00000062dc90723c */ /* 0x040ff00000081090 */
[C---:B--2---:R-:W-:Y:S01]  /*4d870*/  HMMA.1688.F32.TF32 R132, R220.reuse, R130, R140 ;  /* 0x00000082dc84723c */ /* 0x044fe2000008108c */
[----:B------:R-:W2:Y:S11]  /*4d880*/  LDL.LU R140, [R1+0x250] ;  /* 0x00025000018c7983 */ /* 0x000eb60000300800 */
[----:B------:R-:W-:Y:S11]  /*4d890*/  @!UPT UIADD3 URZ, URZ, URZ, URZ ;  /* 0x0000003f3f3ff290 */ /* 0x000ff6000fffe03f */
[----:B------:R-:W-:Y:S04]  /*4d8a0*/  STL.64 [R1+0x1240], R132 ;  /* 0x0012408401007387 */ /* 0x000fe80000100a00 */
[----:B------:R-:W-:Y:S04]  /*4d8b0*/  STL.64 [R1+0x1248], R134 ;  /* 0x0012488601007387 */ /* 0x000fe80000100a00 */
[----:B------:R-:W2:Y:S04]  /*4d8c0*/  LDL.LU R141, [R1+0x254] ;  /* 0x00025400018d7983 */ /* 0x000ea80000300800 */
[----:B------:R-:W2:Y:S04]  /*4d8d0*/  LDL.LU R142, [R1+0x258] ;  /* 0x00025800018e7983 */ /* 0x000ea80000300800 */
[----:B------:R-:W2:Y:S04]  /*4d8e0*/  LDL.LU R143, [R1+0x25c] ;  /* 0x00025c00018f7983 */ /* 0x000ea80000300800 */
[----:B------:R-:W-:Y:S04]  /*4d8f0*/  STL.64 [R1+0x1200], R172 ;  /* 0x001200ac01007387 */ /* 0x000fe80000100a00 */
[----:B------:R1:W-:Y:S04]  /*4d900*/  STL.64 [R1+0x1208], R174 ;  /* 0x001208ae01007387 */ /* 0x0003e80000100a00 */
[----:B------:R-:W-:Y:S04]  /*4d910*/  LDS R132, [R3+0x4780] ;  /* 0x0047800003847984 */ /* 0x000fe80000000800 */
[----:B------:R-:W-:Y:S04]  /*4d920*/  LDS R134, [R3+0x6780] ;  /* 0x0067800003867984 */ /* 0x000fe80000000800 */
[----:B-1----:R-:W3:Y:S04]  /*4d930*/  LDL.LU.64 R174, [R1+0x54a8] ;  /* 0x0054a80001ae7983 */ /* 0x002ee80000300a00 */
[----:B------:R-:W3:Y:S04]  /*4d940*/  LDL.LU.64 R172, [R1+0x54a0] ;  /* 0x0054a00001ac7983 */ /* 0x000ee80000300a00 */
[----:B------:R-:W-:Y:S04]  /*4d950*/  STL.64 [R1+0x11f0], R168 ;  /* 0x0011f0a801007387 */ /* 0x000fe80000100a00 */
[----:B------:R1:W-:Y:S04]  /*4d960*/  STL.64 [R1+0x11f8], R170 ;  /* 0x0011f8aa01007387 */ /* 0x0003e80000100a00 */
[----:B------:R-:W-:Y:S04]  /*4d970*/  LDS R133, [R4+0x4780] ;  /* 0x0047800004857984 */ /* 0x000fe80000000800 */
[----:B------:R-:W2:Y:S04]  /*4d980*/  LDS R135, [R4+0x6780] ;  /* 0x0067800004877984 */ /* 0x000ea80000000800 */
[----:B-1----:R-:W3:Y:S04]  /*4d990*/  LDL.LU.64 R170, [R1+0x5498] ;  /* 0x0054980001aa7983 */ /* 0x002ee80000300a00 */
[----:B------:R-:W3:Y:S04]  /*4d9a0*/  LDL.LU.64 R168, [R1+0x5490] ;  /* 0x0054900001a87983 */ /* 0x000ee80000300a00 */
[----:B------:R-:W-:Y:S04]  /*4d9b0*/  STL.64 [R1+0x11d0], R164 ;  /* 0x0011d0a401007387 */ /* 0x000fe80000100a00 */
[----:B------:R1:W-:Y:S04]  /*4d9c0*/  STL.64 [R1+0x11d8], R166 ;  /* 0x0011d8a601007387 */ /* 0x0003e80000100a00 */
        /* <DEDUP_REMOVED lines=27> */
[C---:B----4-:R-:W-:Y:S08]  /*4db80*/  HMMA.1688.F32.TF32 R140, R220.reuse, R90, R216 ;  /* 0x0000005adc8c723c */ /* 0x050ff000000810d8 */
[C---:B---3--:R-:W-:Y:S08]  /*4db90*/  HMMA.1688.F32.TF32 R216, R220.reuse, R86, R136 ;  /* 0x00000056dcd8723c */ /* 0x048ff00000081088 */
[C---:B------:R-:W-:Y:S07]  /*4dba0*/  HMMA.1688.F32.TF32 R136, R220.reuse, R78, R232 ;  /* 0x0000004edc88723c */ /* 0x040fee00000810e8 */
[----:B------:R-:W-:Y:S04]  /*4dbb0*/  STL.64 [R1+0x1160], R140 ;  /* 0x0011608c01007387 */ /* 0x000fe80000100a00 */
[----:B------:R1:W-:Y:S02]  /*4dbc0*/  STL.64 [R1+0x1168], R142 ;  /* 0x0011688e01007387 */ /* 0x0003e40000100a00 */
[C---:B-1----:R-:W-:Y:S02]  /*4dbd0*/  HMMA.1688.F32.TF32 R140, R220.reuse, R82, R228 ;  /* 0x00000052dc8c723c */ /* 0x042fe400000810e4 */
[----:B------:R-:W-:Y:S04]  /*4dbe0*/  STL.64 [R1+0x1150], R216 ;  /* 0x001150d801007387 */ /* 0x000fe80000100a00 */
[----:B------:R1:W-:Y:S02]  /*4dbf0*/  STL.64 [R1+0x1158], R218 ;  /* 0x001158da01007387 */ /* 0x0003e40000100a00 */
[C---:B-1----:R-:W-:Y:S11]  /*4dc00*/  HMMA.1688.F32.TF32 R216, R220.reuse, R74, R224 ;  /* 0x0000004adcd8723c */ /* 0x042ff600000810e0 */
[----:B------:R-:W-:Y:S04]  /*4dc10*/  @!UPT UIADD3 URZ, URZ, URZ, URZ ;  /* 0x0000003f3f3ff290 */ /* 0x000fe8000fffe03f */
        /* <DEDUP_REMOVED lines=10> */
[----:B------:R-:W-:Y:S04]  /*4dcc0*/  STL.64 [R1+0x1118], R142 ;  /* 0x0011188e01007387 */ /* 0x000fe80000100a00 */
[----:B------:R-:W-:Y:S04]  /*4dcd0*/  STL.64 [R1+0x1100], R136 ;  /* 0x0011008801007387 */ /* 0x000fe80000100a00 */
[----:B------:R1:W-:Y:S02]  /*4dce0*/  STL.64 [R1+0x1108], R138 ;  /* 0x0011088a01007387 */ /* 0x0003e40000100a00 */
[C---:B-1----:R-:W-:Y:S10]  /*4dcf0*/  HMMA.1688.F32.TF32 R136, R220.reuse, R54, R148 ;  /* 0x00000036dc88723c */ /* 0x042ff40000081094 */
[----:B------:R-:W-:Y:S01]  /*4dd00*/  STL.64 [R1+0x10f0], R216 ;  /* 0x0010f0d801007387 */ /* 0x000fe20000100a00 */
[C---:B------:R-:W-:Y:S03]  /*4dd10*/  HMMA.1688.F32.TF32 R140, R220.reuse, R58, R144 ;  /* 0x0000003adc8c723c */ /* 0x040fe60000081090 */
[----:B------:R-:W-:Y:S05]  /*4dd20*/  STL.64 [R1+0x10f8], R218 ;  /* 0x0010f8da01007387 */ /* 0x000fea0000100a00 */
[C---:B------:R-:W-:Y:S11]  /*4dd30*/  HMMA.1688.F32.TF32 R144, R220.reuse, R50, R152 ;  /* 0x00000032dc90723c */ /* 0x040ff60000081098 */
        /* <DEDUP_REMOVED lines=24> */
[----:B--2---:R-:W-:Y:S03]  /*4dec0*/  HMMA.1688.F32.TF32 R136, R220, R18, R184 ;  /* 0x00000012dc88723c */ /* 0x004fe600000810b8 */
[----:B------:R-:W-:Y:S01]  /*4ded0*/  STL.64 [R1+0x1060], R144 ;  /* 0x0010609001007387 */ /* 0x000fe20000100a00 */
[----:B------:R-:W-:-:S03]  /*4dee0*/  IMAD.MOV.U32 R236, RZ, RZ, R201 ;  /* 0x000000ffffec7224 */ /* 0x000fc600078e00c9 */
[----:B------:R-:W-:Y:S01]  /*4def0*/  STL.64 [R1+0x1068], R146 ;  /* 0x0010689201007387 */ /* 0x000fe20000100a00 */
[----:B------:R-:W-:Y:S02]  /*4df00*/  IMAD.MOV.U32 R237, RZ, RZ, R200 ;  /* 0x000000ffffed7224 */ /* 0x000fe400078e00c8 */
[----:B------:R-:W-:-:S05]  /*4df10*/  IMAD.MOV.U32 R238, RZ, RZ, R205 ;  /* 0x000000ffffee7224 */ /* 0x000fca00078e00cd */
[----:B------:R-:W-:Y:S04]  /*4df20*/  STL.64 [R1+0x1050], R140 ;  /* 0x0010508c01007387 */ /* 0x000fe80000100a00 */
[----:B------:R1:W-:Y:S04]  /*4df30*/  STL.64 [R1+0x1058], R142 ;  /* 0x0010588e01007387 */ /* 0x0003e80000100a00 */
[----:B------:R-:W2:Y:S01]  /*4df40*/  LDL.LU R201, [R1+0x542c] ;  /* 0x00542c0001c97983 */ /* 0x000ea20000300800 */
[----:B------:R-:W-:-:S03]  /*4df50*/  IMAD.MOV.U32 R239, RZ, RZ, R213 ;  /* 0x000000ffffef7224 */ /* 0x000fc600078e00d5 */
[----:B------:R3:W-:Y:S01]  /*4df60*/  STL.64 [R1+0x1040], R136 ;  /* 0x0010408801007387 */ /* 0x0007e20000100a00 */
[----:B------:R-:W-:-:S03]  /*4df70*/  IMAD.MOV.U32 R224, RZ, RZ, R212 ;  /* 0x000000ffffe07224 */ /* 0x000fc600078e00d4 */
[----:B------:R4:W-:Y:S01]  /*4df80*/  STL.64 [R1+0x1048], R138 ;  /* 0x0010488a01007387 */ /* 0x0009e20000100a00 */
[----:B------:R-:W-:-:S03]  /*4df90*/  IMAD.MOV.U32 R225, RZ, RZ, R214 ;  /* 0x000000ffffe17224 */ /* 0x000fc600078e00d6 */
[----:B------:R-:W2:Y:S01]  /*4dfa0*/  LDL.LU R200, [R1+0x5428] ;  /* 0x0054280001c87983 */ /* 0x000ea20000300800 */
[----:B------:R-:W-:-:S03]  /*4dfb0*/  MOV R226, R215 ;  /* 0x000000d700e27202 */ /* 0x000fc60000000f00 */
[----:B------:R-:W2:Y:S04]  /*4dfc0*/  LDL.LU R205, [R1+0x5424] ;  /* 0x0054240001cd7983 */ /* 0x000ea80000300800 */
[----:B------:R-:W1:Y:S04]  /*4dfd0*/  LDL.LU R213, [R1+0x5420] ;  /* 0x0054200001d57983 */ /* 0x000e680000300800 */
[----:B------:R-:W2:Y:S04]  /*4dfe0*/  LDL.LU R212, [R1+0x541c] ;  /* 0x00541c0001d47983 */ /* 0x000ea80000300800 */
[----:B------:R-:W3:Y:S04]  /*4dff0*/  LDL.LU R214, [R1+0x5418] ;  /* 0x0054180001d67983 */ /* 0x000ee80000300800 */
[----:B------:R-:W4:Y:S01]  /*4e000*/  LDL.LU R215, [R1+0x5414] ;  /* 0x0054140001d77983 */ /* 0x000f220000300800 */
[----:B------:R-:W-:-:S02]  /*4e010*/  IMAD.MOV.U32 R227, RZ, RZ, R204 ;  /* 0x000000ffffe37224 */ /* 0x000fc400078e00cc */
[----:B------:R-:W-:Y:S01]  /*4e020*/  IMAD.MOV.U32 R228, RZ, RZ, R211 ;  /* 0x000000ffffe47224 */ /* 0x000fe200078e00d3 */
[----:B------:R-:W4:Y:S01]  /*4e030*/  LDL.LU R204, [R1+0x5410] ;  /* 0x0054100001cc7983 */ /* 0x000f220000300800 */
[----:B------:R-:W-:Y:S02]  /*4e040*/  IMAD.MOV.U32 R229, RZ, RZ, R210 ;  /* 0x000000ffffe57224 */ /* 0x000fe400078e00d2 */
[----:B------:R-:W-:Y:S01]  /*4e050*/  IMAD.MOV.U32 R230, RZ, RZ, R209 ;  /* 0x000000ffffe67224 */ /* 0x000fe200078e00d1 */
[----:B------:R-:W4:Y:S01]  /*4e060*/  LDL.LU R211, [R1+0x540c] ;  /* 0x00540c0001d37983 */ /* 0x000f220000300800 */
[----:B------:R-:W-:-:S03]  /*4e070*/  IMAD.MOV.U32 R231, RZ, RZ, R208 ;  /* 0x000000ffffe77224 */ /* 0x000fc600078e00d0 */
[----:B------:R-:W4:Y:S04]  /*4e080*/  LDL.LU R210, [R1+0x5408] ;  /* 0x0054080001d27983 */ /* 0x000f280000300800 */
[----:B------:R-:W4:Y:S04]  /*4e090*/  LDL.LU R209, [R1+0x5404] ;  /* 0x0054040001d17983 */ /* 0x000f280000300800 */
[----:B------:R-:W4:Y:S01]  /*4e0a0*/  LDL.LU R208, [R1+0x5400] ;  /* 0x0054000001d07983 */ /* 0x000f220000300800 */
[----:B-1----:R-:W-:Y:S02]  /*4e0b0*/  IMAD.MOV.U32 R143, RZ, RZ, R213 ;  /* 0x000000ffff8f7224 */ /* 0x002fe400078e00d5 */
[----:B--2---:R-:W-:Y:S01]  /*4e0c0*/  IMAD.MOV.U32 R142, RZ, RZ, R212 ;  /* 0x000000ffff8e7224 */ /* 0x004fe200078e00d4 */
[----:B---3--:R-:W-:Y:S01]  /*4e0d0*/  MOV R141, R214 ;  /* 0x000000d6008d7202 */ /* 0x008fe20000000f00 */
[----:B----4-:R-:W-:-:S02]  /*4e0e0*/  IMAD.MOV.U32 R140, RZ, RZ, R215 ;  /* 0x000000ffff8c7224 */ /* 0x010fc400078e00d7 */
[----:B------:R-:W2:Y:S04]  /*4e0f0*/  LDL.LU R215, [R1+0x53fc] ;  /* 0x0053fc0001d77983 */ /* 0x000ea80000300800 */
[----:B------:R-:W3:Y:S04]  /*4e100*/  LDL.LU R214, [R1+0x53f8] ;  /* 0x0053f80001d67983 */ /* 0x000ee80000300800 */
[----:B------:R-:W4:Y:S04]  /*4e110*/  LDL.LU R212, [R1+0x53f4] ;  /* 0x0053f40001d47983 */ /* 0x000f280000300800 */
[----:B------:R-:W4:Y:S04]  /*4e120*/  LDL.LU R213, [R1+0x53f0] ;  /* 0x0053f00001d57983 */ /* 0x000f280000300800 */
[----:B------:R-:W4:Y:S01]  /*4e130*/  LDL.LU R148, [R1+0x1220] ;  /* 0x0012200001947983 */ /* 0x000f220000300800 */
[----:B------:R-:W-:-:S03]  /*4e140*/  IMAD.MOV.U32 R151, RZ, RZ, R208 ;  /* 0x000000ffff977224 */ /* 0x000fc600078e00d0 */
[----:B------:R-:W4:Y:S04]  /*4e150*/  LDL.LU R149, [R1+0x1224] ;  /* 0x0012240001957983 */ /* 0x000f280000300800 */
[----:B------:R-:W4:Y:S04]  /*4e160*/  LDL.LU R150, [R1+0x1228] ;  /* 0x0012280001967983 */ /* 0x000f280000300800 */
[----:B------:R-:W4:Y:S01]  /*4e170*/  LDL.LU R208, [R1+0x53ec] ;  /* 0x0053ec0001d07983 */ /* 0x000f220000300800 */
[----:B------:R-:W-:Y:S02]  /*4e180*/  IMAD.MOV.U32 R144, RZ, RZ, R209 ;  /* 0x000000ffff907224 */ /* 0x000fe400078e00d1 */
[----:B------:R-:W-:-:S02]  /*4e190*/  IMAD.MOV.U32 R145, RZ, RZ, R210 ;  /* 0x000000ffff917224 */ /* 0x000fc400078e00d2 */
[----:B------:R-:W-:Y:S02]  /*4e1a0*/  IMAD.MOV.U32 R146, RZ, RZ, R211 ;  /* 0x000000ffff927224 */ /* 0x000fe400078e00d3 */
[----:B------:R-:W-:Y:S01]  /*4e1b0*/  IMAD.MOV.U32 R147, RZ, RZ, R204 ;  /* 0x000000ffff937224 */ /* 0x000fe200078e00cc */
[----:B------:R-:W-:Y:S01]  /*4e1c0*/  MOV R217, R200 ;  /* 0x000000c800d97202 */ /* 0x000fe20000000f00 */
[----:B------:R-:W-:Y:S02]  /*4e1d0*/  IMAD.MOV.U32 R216, RZ, RZ, R205 ;  /* 0x000000ffffd87224 */ /* 0x000fe400078e00cd */
[----:B------:R-:W-:Y:S02]  /*4e1e0*/  IMAD.MOV.U32 R218, RZ, RZ, R201 ;  /* 0x000000ffffda7224 */ /* 0x000fe400078e00c9 */
        /* <DEDUP_REMOVED lines=10> */
[----:B------:R-:W-:Y:S02]  /*4e290*/  IMAD.MOV.U32 R249, RZ, RZ, R190 ;  /* 0x000000fffff97224 */ /* 0x000fe400078e00be */
[----:B------:R-:W-:Y:S01]  /*4e2a0*/  IMAD.MOV.U32 R250, RZ, RZ, R191 ;  /* 0x000000fffffa7224 */ /* 0x000fe200078e00bf */
[----:B------:R-:W-:Y:S01]  /*4e2b0*/  MOV R251, R199 ;  /* 0x000000c700fb7202 */ /* 0x000fe20000000f00 */
[----:B------:R-:W-:Y:S02]  /*4e2c0*/  IMAD.MOV.U32 R244, RZ, RZ, R203 ;  /* 0x000000fffff47224 */ /* 0x000fe400078e00cb */
[----:B------:R-:W-:Y:S02]  /*4e2d0*/  IMAD.MOV.U32 R245, RZ, RZ, R206 ;  /* 0x000000fffff57224 */ /* 0x000fe400078e00ce */
[----:B------:R-:W-:Y:S01]  /*4e2e0*/  IMAD.MOV.U32 R246, RZ, RZ, R207 ;  /* 0x000000fffff67224 */ /* 0x000fe200078e00cf */
[----:B--2---:R-:W-:Y:S01]  /*4e2f0*/  MOV R155, R215 ;  /* 0x000000d7009b7202 */ /* 0x004fe20000000f00 */
[----:B---3--:R-:W-:-:S02]  /*4e300*/  IMAD.MOV.U32 R154, RZ, RZ, R214 ;  /* 0x000000ffff9a7224 */ /* 0x008fc400078e00d6 */
[----:B----4-:R-:W-:Y:S02]  /*4e310*/  IMAD.MOV.U32 R152, RZ, RZ, R212 ;  /* 0x000000ffff987224 */ /* 0x010fe400078e00d4 */
[----:B------:R-:W2:Y:S01]  /*4e320*/  LDL.LU R212, [R1+0x53e8] ;  /* 0x0053e80001d47983 */ /* 0x000ea20000300800 */
[----:B------:R-:W-:-:S03]  /*4e330*/  IMAD.MOV.U32 R153, RZ, RZ, R213 ;  /* 0x000000ffff997224 */ /* 0x000fc600078e00d5 */
[----:B------:R-:W2:Y:S04]  /*4e340*/  LDL.LU R213, [R1+0x53e4] ;  /* 0x0053e40001d57983 */ /* 0x000ea80000300800 */
[----:B------:R-:W2:Y:S04]  /*4e350*/  LDL.LU R214, [R1+0x53e0] ;  /* 0x0053e00001d67983 */ /* 0x000ea80000300800 */
[----:B------:R-:W2:Y:S04]  /*4e360*/  LDL.LU R215, [R1+0x53dc] ;  /* 0x0053dc0001d77983 */ /* 0x000ea80000300800 */
[----:B------:R-:W3:Y:S01]  /*4e370*/  LDL.LU R156, [R1+0x11e0] ;  /* 0x0011e000019c7983 */ /* 0x000ee20000300800 */
[----:B------:R-:W-:-:S03]  /*4e380*/  IMAD.MOV.U32 R159, RZ, RZ, R208 ;  /* 0x000000ffff9f7224 */ /* 0x000fc600078e00d0 */
        /* <DEDUP_REMOVED lines=25> */
[----:B------:R-:W4:Y:S01]  /*4e520*/  LDL.LU R207, [R1+0x537c] ;  /* 0x00537c0001cf7983 */ /* 0x000f220000300800 */
[----:B------:R-:W-:-:S03]  /*4e530*/  IMAD.MOV.U32 R247, RZ, RZ, R5 ;  /* 0x000000fffff77224 */ /* 0x000fc600078e0005 */
[----:B------:R-:W4:Y:S01]  /*4e540*/  LDL.LU R5, [R1+0x5378] ;  /* 0x0053780001057983 */ /* 0x000f220000300800 */
[C---:B------:R-:W-:Y:S08]  /*4e550*/  HMMA.1688.F32.TF32 R152, R132.reuse, R110, R152 ;  /* 0x0000006e8498723c */ /* 0x040ff00000081098 */
[C---:B------:R-:W-:Y:S08]  /*4e560*/  HMMA.1688.F32.TF32 R148, R132.reuse, R106, R148 ;  /* 0x0000006a8494723c */ /* 0x040ff00000081094 */
[C---:B------:R-:W-:Y:S08]  /*4e570*/  HMMA.1688.F32.TF32 R144, R132.reuse, R102, R144 ;  /* 0x000000668490723c */ /* 0x040ff00000081090 */
[----:B---3--:R-:W-:Y:S08]  /*4e580*/  HMMA.1688.F32.TF32 R156, R132, R114, R156 ;  /* 0x00000072849c723c */ /* 0x008ff0000008109c */
[C---:B--2---:R-:W-:Y:S08]  /*4e590*/  HMMA.1688.F32.TF32 R160, R220.reuse, R14, R188 ;  /* 0x0000000edca0723c */ /* 0x044ff000000810bc */
[C---:B------:R-:W-:Y:S08]  /*4e5a0*/  HMMA.1688.F32.TF32 R168, R220.reuse, R10, R192 ;  /* 0x0000000adca8723c */ /* 0x040ff000000810c0 */
[----:B----4-:R-:W-:Y:S07]  /*4e5b0*/  HMMA.1688.F32.TF32 R164, R220, R242, R196 ;  /* 0x000000f2dca4723c */ /* 0x010fee00000810c4 */
        /* <DEDUP_REMOVED lines=9> */
[C---:B--2---:R-:W-:Y:S03]  /*4e650*/  HMMA.1688.F32.TF32 R164, R132.reuse, R122, R208 ;  /* 0x0000007a84a4723c */ /* 0x044fe600000810d0 */
[----:B------:R1:W-:Y:S05]  /*4e660*/  STL.64 [R1+0x1008], R162 ;  /* 0x001008a201007387 */ /* 0x0003ea0000100a00 */
[C---:B-1----:R-:W-:Y:S06]  /*4e670*/  HMMA.1688.F32.TF32 R160, R132.reuse, R118, R212 ;  /* 0x0000007684a0723c */ /* 0x042fec00000810d4 */
[----:B------:R-:W-:Y:S04]  /*4e680*/  STL.64 [R1+0xff0], R168 ;  /* 0x000ff0a801007387 */ /* 0x000fe80000100a00 */
[----:B------:R-:W-:Y:S05]  /*4e690*/  STL.64 [R1+0xff8], R170 ;  /* 0x000ff8aa01007387 */ /* 0x000fea0000100a00 */
[----:B------:R-:W-:Y:S04]  /*4e6a0*/  STL.64 [R1+0xfe0], R164 ;  /* 0x000fe0a401007387 */ /* 0x000fe80000100a00 */
[----:B------:R-:W-:Y:S04]  /*4e6b0*/  STL.64 [R1+0xfe8], R166 ;  /* 0x000fe8a601007387 */ /* 0x000fe80000100a00 */
[----:B------:R-:W-:Y:S04]  /*4e6c0*/  STL.64 [R1+0xfd0], R160 ;  /* 0x000fd0a001007387 */ /* 0x000fe80000100a00 */
[----:B------:R-:W-:Y:S04]  /*4e6d0*/  STL.64 [R1+0xfd8], R162 ;  /* 0x000fd8a201007387 */ /* 0x000fe80000100a00 */
[----:B------:R-:W-:Y:S04]  /*4e6e0*/  STL.64 [R1+0xfc0], R156 ;  /* 0x000fc09c01007387 */ /* 0x000fe80000100a00 */
[----:B------:R-:W-:Y:S04]  /*4e6f0*/  STL.64 [R1+0xfc8], R158 ;  /* 0x000fc89e01007387 */ /* 0x000fe80000100a00 */
[----:B------:R1:W-:Y:S02]  /*4e700*/  STL.64 [R1+0x5238], R104 ;  /* 0x0052386801007387 */ /* 0x0003e40000100a00 */
[C---:B-1----:R-:W-:Y:S02]  /*4e710*/  HMMA.1688.F32.TF32 R104, R132.reuse, R98, R140 ;  /* 0x000000628468723c */ /* 0x042fe4000008108c */
[----:B------:R-:W-:Y:S04]  /*4e720*/  STL.64 [R1+0xfb0], R152 ;  /* 0x000fb09801007387 */ /* 0x000fe80000100a00 */
[----:B------:R-:W-:Y:S04]  /*4e730*/  STL.64 [R1+0xfb8], R154 ;  /* 0x000fb89a01007387 */ /* 0x000fe80000100a00 */
[----:B------:R-:W-:Y:S04]  /*4e740*/  STL.64 [R1+0xfa0], R148 ;  /* 0x000fa09401007387 */ /* 0x000fe80000100a00 */
[----:B------:R-:W-:Y:S04]  /*4e750*/  STL.64 [R1+0xfa8], R150 ;  /* 0x000fa89601007387 */ /* 0x000fe80000100a00 */
[----:B------:R1:W-:Y:S04]  /*4e760*/  STL.64 [R1+0x5240], R100 ;  /* 0x0052406401007387 */ /* 0x0003e80000100a00 */
[----:B------:R-:W-:Y:S04]  /*4e770*/  STL.64 [R1+0xf90], R144 ;  /* 0x000f909001007387 */ /* 0x000fe80000100a00 */
[----:B------:R-:W-:Y:S04]  /*4e780*/  STL.64 [R1+0xf98], R146 ;  /* 0x000f989201007387 */ /* 0x000fe80000100a00 */
[----:B-1----:R-:W2:Y:S04]  /*4e790*/  LDL R100, [R1+0x445c] ;  /* 0x00445c0001647983 */ /* 0x002ea80000100800 */
[----:B------:R1:W-:Y:S04]  /*4e7a0*/  STL.64 [R1+0x5248], R96 ;  /* 0x0052486001007387 */ /* 0x0003e80000100a00 */
[----:B------:R-:W-:Y:S04]  /*4e7b0*/  STL.64 [R1+0xf80], R104 ;  /* 0x000f806801007387 */ /* 0x000fe80000100a00 */
[----:B------:R-:W-:Y:S01]  /*4e7c0*/  STL.64 [R1+0xf88], R106 ;  /* 0x000f886a01007387 */ /* 0x000fe20000100a00 */
[C---:B-1----:R-:W-:Y:S03]  /*4e7d0*/  HMMA.1688.F32.TF32 R96, R132.reuse, R94, R216 ;  /* 0x0000005e8460723c */ /* 0x042fe600000810d8 */
[----:B------:R1:W-:Y:S05]  /*4e7e0*/  STL.64 [R1+0x5280], R92 ;  /* 0x0052805c01007387 */ /* 0x0003ea0000100a00 */
[C---:B-1----:R-:W-:Y:S11]  /*4e7f0*/  HMMA.1688.F32.TF32 R92, R132.reuse, R90, R136 ;  /* 0x0000005a845c723c */ /* 0x042ff60000081088 */
[----:B------:R-:W-:Y:S04]  /*4e800*/  @!UPT UIADD3 URZ, URZ, URZ, URZ ;  /* 0x0000003f3f3ff290 */ /* 0x000fe8000fffe03f */
[----:B------:R-:W-:Y:S04]  /*4e810*/  STL.64 [R1+0xf70], R96 ;  /* 0x000f706001007387 */ /* 0x000fe80000100a00 */
[----:B------:R-:W-:Y:S04]  /*4e820*/  STL.64 [R1+0xf78], R98 ;  /* 0x000f786201007387 */ /* 0x000fe80000100a00 */
        /* <DEDUP_REMOVED lines=14> */
[C---:B-1----:R-:W-:Y:S01]  /*4e910*/  HMMA.1688.F32.TF32 R76, R132.reuse, R74, R248 ;  /* 0x0000004a844c723c */ /* 0x042fe200000810f8 */
[----:B------:R-:W-:Y:S04]  /*4e920*/  LDS R248, [R3+0x8000] ;  /* 0x0080000003f87984 */ /* 0x000fe80000000800 */
[----:B------:R-:W-:Y:S04]  /*4e930*/  LDS R250, [R3+0xa000] ;  /* 0x00a0000003fa7984 */ /* 0x000fe80000000800 */
[----:B------:R-:W-:Y:S06]  /*4e940*/  LDS R249, [R4+0x8000] ;  /* 0x0080000004f97984 */ /* 0x000fec0000000800 */
[----:B------:R-:W-:Y:S04]  /*4e950*/  STL.64 [R1+0xf30], R80 ;  /* 0x000f305001007387 */ /* 0x000fe80000100a00 */
[----:B------:R-:W-:Y:S04]  /*4e960*/  STL.64 [R1+0xf38], R82 ;  /* 0x000f385201007387 */ /* 0x000fe80000100a00 */
[----:B------:R1:W-:Y:S04]  /*4e970*/  STL.64 [R1+0x5268], R72 ;  /* 0x0052684801007387 */ /* 0x0003e80000100a00 */
[----:B------:R-:W-:Y:S04]  /*4e980*/  STL.64 [R1+0xf20], R76 ;  /* 0x000f204c01007387 */ /* 0x000fe80000100a00 */
[----:B------:R-:W-:Y:S01]  /*4e990*/  STL.64 [R1+0xf28], R78 ;  /* 0x000f284e01007387 */ /* 0x000fe20000100a00 */
[C---:B-1----:R-:W-:Y:S03]  /*4e9a0*/  HMMA.1688.F32.TF32 R72, R132.reuse, R70, R236 ;  /* 0x000000468448723c */ /* 0x042fe600000810ec */
[----:B------:R1:W-:Y:S04]  /*4e9b0*/  STL.64 [R1+0x5288], R68 ;  /* 0x0052884401007387 */ /* 0x0003e80000100a00 */
[----:B------:R-:W-:Y:S01]  /*4e9c0*/  LDS R251, [R4+0xa000] ;  /* 0x00a0000004fb7984 */ /* 0x000fe20000000800 */
[----:B-1----:R-:W-:Y:S11]  /*4e9d0*/  HMMA.1688.F32.TF32 R68, R132, R66, R244 ;  /* 0x000000428444723c */ /* 0x002ff600000810f4 */
[----:B------:R-:W-:Y:S04]  /*4e9e0*/  @!UPT UIADD3 URZ, URZ, URZ, URZ ;  /* 0x0000003f3f3ff290 */ /* 0x000fe8000fffe03f */
[----:B------:R-:W-:Y:S04]  /*4e9f0*/  STL.64 [R1+0xf10], R72 ;  /* 0x000f104801007387 */ /* 0x000fe80000100a00 */
[----:B------:R-:W-:Y:S04]  /*4ea00*/  STL.64 [R1+0xf18], R74 ;  /* 0x000f184a01007387 */ /* 0x000fe80000100a00 */
[----:B------:R-:W-:Y:S04]  /*4ea10*/  STL.64 [R1+0x5290], R64 ;  /* 0x0052904001007387 */ /* 0x000fe80000100a00 */
[----:B------:R-:W-:Y:S04]  /*4ea20*/  STL.64 [R1+0xf00], R68 ;  /* 0x000f004401007387 */ /* 0x000fe80000100a00 */
[----:B------:R-:W-:Y:S04]  /*4ea30*/  STL.64 [R1+0xf08], R70 ;  /* 0x000f084601007387 */ /* 0x000fe80000100a00 */
        /* <DEDUP_REMOVED lines=24> */
[----:B--2---:R-:W-:-:S05]  /*4ebc0*/  IMAD R5, R5, 0x20000, R100 ;  /* 0x0002000005057824 */ /* 0x004fca00078e0264 */
[----:B------:R-:W1:Y:S04]  /*4ebd0*/  LDSM.16.M88.4 R224, [R5+0x40000] ;  /* 0x0400000005e0783b */ /* 0x000e680000000200 */
[----:B------:R-:W2:Y:S04]  /*4ebe0*/  LDSM.16.M88.4 R220, [R5+0x41000] ;  /* 0x0410000005dc783b */ /* 0x000ea80000000200 */
[----:B------:R-:W2:Y:S04]  /*4ebf0*/  LDSM.16.M88.4 R216, [R5+0x42000] ;  /* 0x0420000005d8783b */ /* 0x000ea80000000200 */
[----:B------:R-:W2:Y:S04]  /*4ec00*/  LDSM.16.M88.4 R212, [R5+0x43000] ;  /* 0x0430000005d4783b */ /* 0x000ea80000000200 */
[----:B------:R-:W2:Y:S04]  /*4ec10*/  LDSM.16.M88.4 R208, [R5+0x44000] ;  /* 0x0440000005d0783b */ /* 0x000ea80000000200 */
[----:B------:R-:W2:Y:S01]  /*4ec20*/  LDSM.16.M88.4 R204, [R5+0x45000] ;  /* 0x0450000005cc783b */ /* 0x000ea20000000200 */
[----:B------:R-:W-:-:S02]  /*4ec30*/  IMAD.MOV.U32 R104, RZ, RZ, R13 ;  /* 0x000000ffff687224 */ /* 0x000fc400078e000d */
[----:B------:R-:W-:Y:S01]  /*4ec40*/  IMAD.MOV.U32 R105, RZ, RZ, R12 ;  /* 0x000000ffff697224 */ /* 0x000fe200078e000c */
[----:B------:R-:W-:Y:S01]  /*4ec50*/  LDSM.16.M88.4 R200, [R5+0x48000] ;  /* 0x0480000005c8783b */ /* 0x000fe20000000200 */
[----:B------:R-:W-:Y:S02]  /*4ec60*/  IMAD.MOV.U32 R106, RZ, RZ, R9 ;  /* 0x000000ffff6a7224 */ /* 0x000fe400078e0009 */
[----:B------:R-:W-:Y:S01]  /*4ec70*/  IMAD.MOV.U32 R107, RZ, RZ, R8 ;  /* 0x000000ffff6b7224 */ /* 0x000fe200078e0008 */
[----:B------:R-:W-:Y:S04]  /*4ec80*/  LDSM.16.M88.4 R196, [R5+0x49000] ;  /* 0x0490000005c4783b */ /* 0x000fe80000000200 */
[----:B------:R-:W-:Y:S04]  /*4ec90*/  LDSM.16.M88.4 R192, [R5+0x4a000] ;  /* 0x04a0000005c0783b */ /* 0x000fe80000000200 */
[----:B------:R-:W-:Y:S04]  /*4eca0*/  LDSM.16.M88.4 R188, [R5+0x4b000] ;  /* 0x04b0000005bc783b */ /* 0x000fe80000000200 */
[----:B-1----:R-:W-:Y:S04]  /*4ecb0*/  STL [R1+0x5168], R226 ;  /* 0x005168e201007387 */ /* 0x002fe80000100800 */
[----:B------:R-:W-:Y:S04]  /*4ecc0*/  STL [R1+0x5164], R227 ;  /* 0x005164e301007387 */ /* 0x000fe80000100800 */
[----:B--2---:R-:W-:Y:S04]  /*4ecd0*/  STL [R1+0x5170], R222 ;  /* 0x005170de01007387 */ /* 0x004fe80000100800 */
        /* <DEDUP_REMOVED lines=9> */
[----:B------:R1:W-:Y:S04]  /*4ed70*/  STL.64 [R1+0x5298], R60 ;  /* 0x0052983c01007387 */ /* 0x0003e80000100a00 */
[----:B------:R-:W-:Y:S04]  /*4ed80*/  LDSM.16.M88.4 R184, [R5+0x4c000] ;  /* 0x04c0000005b8783b */ /* 0x000fe80000000200 */
[----:B------:R-:W-:Y:S01]  /*4ed90*/  LDSM.16.M88.4 R180, [R5+0x4d000] ;  /* 0x04d0000005b4783b */ /* 0x000fe20000000200 */
[C---:B---3--:R-:W-:Y:S08]  /*4eda0*/  HMMA.1688.F32.TF32 R64, R132.reuse, R62, R140 ;  /* 0x0000003e8440723c */ /* 0x048ff0000008108c */
[C---:B-1----:R-:W-:Y:S11]  /*4edb0*/  HMMA.1688.F32.TF32 R60, R132.reuse, R58, R136 ;  /* 0x0000003a843c723c */ /* 0x042ff60000081088 */
[----:B------:R-:W-:Y:S04]  /*4edc0*/  @!UPT UIADD3 URZ, URZ, URZ, URZ ;  /* 0x0000003f3f3ff290 */ /* 0x000fe8000fffe03f */
[----:B------:R-:W-:Y:S04]  /*4edd0*/  STL.64 [R1+0xef0], R64 ;  /* 0x000ef04001007387 */ /* 0x000fe80000100a00 */
[----:B------:R-:W-:Y:S04]  /*4ede0*/  STL.64 [R1+0xef8], R66 ;  /* 0x000ef84201007387 */ /* 0x000fe80000100a00 */
[----:B------:R4:W-:Y:S04]  /*4edf0*/  STL.64 [R1+0x52a0], R56 ;  /* 0x0052a03801007387 */ /* 0x0009e80000100a00 */
[----:B------:R-:W-:Y:S04]  /*4ee00*/  STL.64 [R1+0xee0], R60 ;  /* 0x000ee03c01007387 */ /* 0x000fe80000100a00 */
[----:B------:R-:W-:Y:S01]  /*4ee10*/  STL.64 [R1+0xee8], R62 ;  /* 0x000ee83e01007387 */ /* 0x000fe20000100a00 */
[C---:B----4-:R-:W-:Y:S03]  /*4ee20*/  HMMA.1688.F32.TF32 R56, R132.reuse, R54, R228 ;  /* 0x000000368438723c */ /* 0x050fe600000810e4 */
        /* <DEDUP_REMOVED lines=10> */
[----:B-1----:R-:W-:Y:S11]  /*4eed0*/  HMMA.1688.F32.TF32 R44, R132, R42, R244 ;  /* 0x0000002a842c723c */ /* 0x002ff600000810f4 */
[----:B------:R-:W-:Y:S04]  /*4eee0*/  @!UPT UIADD3 URZ, URZ, URZ, URZ ;  /* 0x0000003f3f3ff290 */ /* 0x000fe8000fffe03f */
[----:B------:R-:W-:Y:S04]  /*4eef0*/  STL.64 [R1+0xeb0], R48 ;  /* 0x000eb03001007387 */ /* 0x000fe80000100a00 */
[----:B------:R-:W-:Y:S04]  /*4ef00*/  STL.64 [R1+0xeb8], R50 ;  /* 0x000eb83201007387 */ /* 0x000fe80000100a00 */
[----:B------:R-:W2:Y:S04]  /*4ef10*/  LDL.LU R232, [R1+0x1870] ;  /* 0x0018700001e87983 */ /* 0x000ea80000300800 */
[----:B------:R-:W-:Y:S04]  /*4ef20*/  STL.64 [R1+0xea0], R44 ;  /* 0x000ea02c01007387 */ /* 0x000fe80000100a00 */
[----:B------:R1:W-:Y:S04]  /*4ef30*/  STL.64 [R1+0xea8], R46 ;  /* 0x000ea82e01007387 */ /* 0x0003e80000100a00 */
        /* <DEDUP_REMOVED lines=23> */
[----:B------:R-:W1:Y:S04]  /*4f0b0*/  LDL.LU R176, [R1+0x1620] ;  /* 0x0016200001b07983 */ /* 0x000e680000300800 */
[----:B------:R-:W1:Y:S04]  /*4f0c0*/  LDL.LU R177, [R1+0x1624] ;  /* 0x0016240001b17983 */ /* 0x000e680000300800 */
[----:B------:R-:W1:Y:S04]  /*4f0d0*/  LDL.LU R178, [R1+0x1628] ;  /* 0x0016280001b27983 */ /* 0x000e680000300800 */
[----:B------:R-:W1:Y:S04]  /*4f0e0*/  LDL.LU R179, [R1+0x162c] ;  /* 0x00162c0001b37983 */ /* 0x000e680000300800 */
        /* <DEDUP_REMOVED lines=27> */
[----:B------:R2:W-:Y:S04]  /*4f2a0*/  STL.64 [R1+0x52c0], R40 ;  /* 0x0052c02801007387 */ /* 0x0005e80000100a00 */
[----:B------:R1:W-:Y:S01]  /*4f2b0*/  STL.64 [R1+0x52c8], R36 ;  /* 0x0052c82401007387 */ /* 0x0003e20000100a00 */
[----:B------:R-:W-:Y:S01]  /*4f2c0*/  IMAD.MOV.U32 R247, RZ, RZ, R6 ;  /* 0x000000fffff77224 */ /* 0x000fe200078e0006 */
[----:B------:R-:W-:Y:S01]  /*4f2d0*/  MOV R244, R240 ;  /* 0x000000f000f47202 */ /* 0x000fe20000000f00 */
[----:B------:R-:W-:-:S02]  /*4f2e0*/  IMAD.MOV.U32 R231, RZ, RZ, R241 ;  /* 0x000000ffffe77224 */ /* 0x000fc400078e00f1 */
[----:B------:R-:W-:Y:S02]  /*4f2f0*/  IMAD.MOV.U32 R245, RZ, RZ, R129 ;  /* 0x000000fffff57224 */ /* 0x000fe400078e0081 */
[----:B------:R-:W-:Y:S02]  /*4f300*/  IMAD.MOV.U32 R246, RZ, RZ, R128 ;  /* 0x000000fffff67224 */ /* 0x000fe400078e0080 */
[----:B------:R-:W-:Y:S01]  /*4f310*/  LDSM.16.M88.4 R128, [R5+0x5a000] ;  /* 0x05a000000580783b */ /* 0x000fe20000000200 */
[C---:B-1----:R-:W-:Y:S03]  /*4f320*/  HMMA.1688.F32.TF32 R44, R132.reuse, R38, R176 ;  /* 0x00000026842c723c */ /* 0x042fe600000810b0 */
[----:B------:R-:W-:Y:S05]  /*4f330*/  LDSM.16.M88.4 R176, [R5+0x4e000] ;  /* 0x04e0000005b0783b */ /* 0x000fea0000000200 */
[C---:B--2---:R-:W-:Y:S01]  /*4f340*/  HMMA.1688.F32.TF32 R40, R132.reuse, R34, R172 ;  /* 0x000000228428723c */ /* 0x044fe200000810ac */
[----:B------:R-:W-:Y:S11]  /*4f350*/  LDSM.16.M88.4 R172, [R5+0x4f000] ;  /* 0x04f0000005ac783b */ /* 0x000ff60000000200 */
[----:B------:R-:W-:Y:S03]  /*4f360*/  @!UPT UIADD3 URZ, URZ, URZ, URZ ;  /* 0x0000003f3f3ff290 */ /* 0x000fe6000fffe03f */
[----:B------:R-:W-:Y:S01]  /*4f370*/  STL.64 [R1+0xe90], R44 ;  /* 0x000e902c01007387 */ /* 0x000fe20000100a00 */
[----:B------:R-:W-:Y:S03]  /*4f380*/  HMMA.1688.F32.TF32 R36, R132, R30, R168 ;  /* 0x0000001e8424723c */ /* 0x000fe600000810a8 */
[----:B------:R-:W-:Y:S04]  /*4f390*/  STL.64 [R1+0xe98], R46 ;  /* 0x000e982e01007387 */ /* 0x000fe80000100a00 */
[----:B------:R1:W-:Y:S01]  /*4f3a0*/  STL.64 [R1+0x52d0], R32 ;  /* 0x0052d02001007387 */ /* 0x0003e20000100a00 */
[----:B---3--:R-:W-:Y:S03]  /*4f3b0*/  HMMA.1688.F32.TF32 R236, R248, R224, R236 ;  /* 0x000000e0f8ec723c */ /* 0x008fe600000810ec */
[----:B------:R-:W-:Y:S04]  /*4f3c0*/  LDSM.16.M88.4 R168, [R5+0x50000] ;  /* 0x0500000005a8783b */ /* 0x000fe80000000200 */
[----:B------:R-:W-:Y:S04]  /*4f3d0*/  STL.64 [R1+0xe80], R40 ;  /* 0x000e802801007387 */ /* 0x000fe80000100a00 */
[----:B------:R-:W-:Y:S01]  /*4f3e0*/  STL.64 [R1+0xe88], R42 ;  /* 0x000e882a01007387 */ /* 0x000fe20000100a00 */
[C---:B-1----:R-:W-:Y:S03]  /*4f3f0*/  HMMA.1688.F32.TF32 R32, R132.reuse, R26, R164 ;  /* 0x0000001a8420723c */ /* 0x042fe600000810a4 */
[----:B------:R1:W-:Y:S04]  /*4f400*/  STL.64 [R1+0x52d8], R28 ;  /* 0x0052d81c01007387 */ /* 0x0003e80000100a00 */
[----:B------:R-:W-:Y:S01]  /*4f410*/  LDSM.16.M88.4 R164, [R5+0x51000] ;  /* 0x0510000005a4783b */ /* 0x000fe20000000200 */
[C---:B-1----:R-:W-:Y:S03]  /*4f420*/  HMMA.1688.F32.TF32 R28, R132.reuse, R22, R160 ;  /* 0x00000016841c723c */ /* 0x042fe600000810a0 */
[----:B------:R-:W-:Y:S04]  /*4f430*/  STL.64 [R1+0xe70], R36 ;  /* 0x000e702401007387 */ /* 0x000fe80000100a00 */
[----:B------:R-:W-:Y:S04]  /*4f440*/  STL.64 [R1+0xe78], R38 ;  /* 0x000e782601007387 */ /* 0x000fe80000100a00 */
[----:B------:R-:W-:Y:S04]  /*4f450*/  STL.64 [R1+0x5330], R24 ;  /* 0x0053301801007387 */ /* 0x000fe80000100a00 */
[----:B------:R-:W-:Y:S04]  /*4f460*/  STL.64 [R1+0xe60], R32 ;  /* 0x000e602001007387 */ /* 0x000fe80000100a00 */
[----:B------:R1:W-:Y:S01]  /*4f470*/  STL.64 [R1+0xe68], R34 ;  /* 0x000e682201007387 */ /* 0x0003e20000100a00 */
[----:B----4-:R-:W-:Y:S03]  /*4f480*/  HMMA.1688.F32.TF32 R240, R132, R242, R144 ;  /* 0x000000f284f0723c */ /* 0x010fe60000081090 */
[----:B------:R-:W-:Y:S01]  /*4f490*/  LDSM.16.M88.4 R160, [R5+0x52000] ;  /* 0x0520000005a0783b */ /* 0x000fe20000000200 */
[----:B------:R-:W-:-:S03]  /*4f4a0*/  IMAD.MOV.U32 R6, RZ, RZ, R31 ;  /* 0x000000ffff067224 */ /* 0x000fc600078e001f */
[----:B------:R-:W-:Y:S01]  /*4f4b0*/  STL.64 [R1+0xe50], R28 ;  /* 0x000e501c01007387 */ /* 0x000fe20000100a00 */
[C---:B-1----:R-:W-:Y:S03]  /*4f4c0*/  HMMA.1688.F32.TF32 R32, R132.reuse, R18, R156 ;  /* 0x000000128420723c */ /* 0x042fe6000008109c */
[----:B------:R1:W-:Y:S04]  /*4f4d0*/  STL [R1+0xe58], R30 ;  /* 0x000e581e01007387 */ /* 0x0003e80000100800 */
[----:B------:R-:W-:Y:S01]  /*4f4e0*/  LDSM.16.M88.4 R156, [R5+0x53000] ;  /* 0x05300000059c783b */ /* 0x000fe20000000200 */
[C---:B------:R-:W-:Y:S03]  /*4f4f0*/  HMMA.1688.F32.TF32 R24, R132.reuse, R10, R148 ;  /* 0x0000000a8418723c */ /* 0x040fe60000081094 */
[----:B------:R-:W-:Y:S04]  /*4f500*/  LDSM.16.M88.4 R8, [R5+0x47000] ;  /* 0x047000000508783b */ /* 0x000fe80000000200 */
[----:B------:R-:W-:Y:S01]  /*4f510*/  LDSM.16.M88.4 R148, [R5+0x55000] ;  /* 0x055000000594783b */ /* 0x000fe20000000200 */
[----:B-1----:R-:W-:Y:S03]  /*4f520*/  HMMA.1688.F32.TF32 R28, R132, R14, R152 ;  /* 0x0000000e841c723c */ /* 0x002fe60000081098 */
[----:B------:R-:W1:Y:S04]  /*4f530*/  LDSM.16.M88.4 R12, [R5+0x46000] ;  /* 0x04600000050c783b */ /* 0x000e680000000200 */
[----:B------:R-:W2:Y:S04]  /*4f540*/  LDSM.16.M88.4 R152, [R5+0x54000] ;  /* 0x054000000598783b */ /* 0x000ea80000000200 */
[----:B------:R-:W-:Y:S04]  /*4f550*/  STL.64 [R1+0xe40], R32 ;  /* 0x000e402001007387 */ /* 0x000fe80000100a00 */
[----:B------:R-:W-:Y:S04]  /*4f560*/  STL.64 [R1+0xe48], R34 ;  /* 0x000e482201007387 */ /* 0x000fe80000100a00 */
[----:B------:R-:W3:Y:S04]  /*4f570*/  LDSM.16.M88.4 R144, [R5+0x56000] ;  /* 0x056000000590783b */ /* 0x000ee80000000200 */
[----:B------:R-:W-:Y:S04]  /*4f580*/  LDSM.16.M88.4 R132, [R5+0x59000] ;  /* 0x059000000584783b */ /* 0x000fe80000000200 */
[----:B------:R-:W-:Y:S04]  /*4f590*/  STL.64 [R1+0xe30], R28 ;  /* 0x000e301c01007387 */ /* 0x000fe80000100a00 */
[----:B------:R-:W-:Y:S04]  /*4f5a0*/  STL.64 [R1+0xe38], R30 ;  /* 0x000e381e01007387 */ /* 0x000fe80000100a00 */
[----:B------:R-:W-:Y:S04]  /*4f5b0*/  STL.64 [R1+0x5188], R242 ;  /* 0x005188f201007387 */ /* 0x000fe80000100a00 */
[----:B------:R-:W-:Y:S04]  /*4f5c0*/  STL.64 [R1+0xe20], R24 ;  /* 0x000e201801007387 */ /* 0x000fe80000100a00 */
[----:B------:R4:W-:Y:S04]  /*4f5d0*/  STL.64 [R1+0xe28], R26 ;  /* 0x000e281a01007387 */ /* 0x0009e80000100a00 */
[----:B------:R-:W-:Y:S04]  /*4f5e0*/  LDS R22, [R3+0xa080] ;  /* 0x00a0800003167984 */ /* 0x000fe80000000800 */
[----:B------:R-:W-:Y:S01]  /*4f5f0*/  LDS R23, [R4+0xa080] ;  /* 0x00a0800004177984 */ /* 0x000fe20000000800 */
[C---:B----4-:R-:W-:Y:S03]  /*4f600*/  HMMA.1688.F32.TF32 R24, R248.reuse, R220, R140 ;  /* 0x000000dcf818723c */ /* 0x050fe6000008108c */
[----:B------:R-:W-:Y:S04]  /*4f610*/  STL.64 [R1+0x5180], R240 ;  /* 0x005180f001007387 */ /* 0x000fe80000100a00 */
[----:B------:R-:W-:Y:S04]  /*4f620*/  STL.64 [R1+0x5198], R238 ;  /* 0x005198ee01007387 */ /* 0x000fe80000100a00 */
[----:B------:R-:W-:Y:S01]  /*4f630*/  STL.64 [R1+0x5190], R236 ;  /* 0x005190ec01007387 */ /* 0x000fe20000100a00 */
[----:B------:R-:W-:Y:S03]  /*4f640*/  HMMA.1688.F32.TF32 R32, R248, R212, R228 ;  /* 0x000000d4f820723c */ /* 0x000fe600000810e4 */
[----:B------:R-:W4:Y:S08]  /*4f650*/  LDSM.16.M88.4 R140, [R5+0x57000] ;  /* 0x05700000058c783b */ /* 0x000f300000000200 */
[----:B------:R1:W-:Y:S01]  /*4f660*/  STL.64 [R1+0xe10], R24 ;  /* 0x000e101801007387 */ /* 0x0003e20000100a00 */
[----:B------:R-:W-:-:S02]  /*4f670*/  IMAD.MOV.U32 R218, RZ, RZ, R26 ;  /* 0x000000ffffda7224 */ /* 0x000fc400078e001a */
[----:B------:R-:W-:Y:S02]  /*4f680*/  IMAD.MOV.U32 R219, RZ, RZ, R27 ;  /* 0x000000ffffdb7224 */ /* 0x000fe400078e001b */
[C---:B-1----:R-:W-:Y:S08]  /*4f690*/  HMMA.1688.F32.TF32 R24, R248.reuse, R216, R136 ;  /* 0x000000d8f818723c */ /* 0x042ff00000081088 */
[----:B------:R-:W-:Y:S01]  /*4f6a0*/  HMMA.1688.F32.TF32 R28, R248, R208, R232 ;  /* 0x000000d0f81c723c */ /* 0x000fe200000810e8 */
[----:B------:R-:W-:Y:S04]  /*4f6b0*/  STL.64 [R1+0xdf0], R32 ;  /* 0x000df02001007387 */ /* 0x000fe80000100a00 */
[----:B------:R-:W1:Y:S11]  /*4f6c0*/  LDSM.16.M88.4 R136, [R5+0x58000] ;  /* 0x058000000588783b */ /* 0x000e760000000200 */
[----:B------:R-:W-:Y:S01]  /*4f6d0*/  MOV R222, R24 ;  /* 0x0000001800de7202 */ /* 0x000fe20000000f00 */
[----:B------:R-:W-:-:S02]  /*4f6e0*/  IMAD.MOV.U32 R223, RZ, RZ, R25 ;  /* 0x000000ffffdf7224 */ /* 0x000fc400078e0019 */
[----:B------:R-:W-:Y:S02]  /*4f6f0*/  IMAD.MOV.U32 R226, RZ, RZ, R26 ;  /* 0x000000ffffe27224 */ /* 0x000fe400078e001a */
[----:B------:R-:W-:Y:S02]  /*4f700*/  IMAD.MOV.U32 R227, RZ, RZ, R27 ;  /* 0x000000ffffe37224 */ /* 0x000fe400078e001b */
[----:B------:R-:W-:Y:S01]  /*4f710*/  HMMA.1688.F32.TF32 R24, R248, R204, R244 ;  /* 0x000000ccf818723c */ /* 0x000fe200000810f4 */
[----:B------:R-:W-:Y:S04]  /*4f720*/  STL.64 [R1+0xdf8], R34 ;  /* 0x000df82201007387 */ /* 0x000fe80000100a00 */
[----:B------:R-:W-:Y:S04]  /*4f730*/  STL.64 [R1+0xde0], R28 ;  /* 0x000de01c01007387 */ /* 0x000fe80000100a00 */
[----:B------:R1:W-:Y:S01]  /*4f740*/  STL.64 [R1+0xde8], R30 ;  /* 0x000de81e01007387 */ /* 0x0003e20000100a00 */
[----:B------:R-:W-:-:S02]  /*4f750*/  IMAD.MOV.U32 R244, RZ, RZ, R125 ;  /* 0x000000fffff47224 */ /* 0x000fc400078e007d */
[----:B------:R-:W-:Y:S01]  /*4f760*/  IMAD.MOV.U32 R245, RZ, RZ, R124 ;  /* 0x000000fffff57224 */ /* 0x000fe200078e007c */
[----:B------:R-:W-:Y:S01]  /*4f770*/  MOV R247, R120 ;  /* 0x0000007800f77202 */ /* 0x000fe20000000f00 */
[----:B------:R-:W1:Y:S01]  /*4f780*/  LDSM.16.M88.4 R124, [R5+0x5b000] ;  /* 0x05b00000057c783b */ /* 0x000e620000000200 */
[----:B------:R-:W-:Y:S02]  /*4f790*/  IMAD.MOV.U32 R246, RZ, RZ, R121 ;  /* 0x000000fffff67224 */ /* 0x000fe400078e0079 */
[----:B------:R-:W-:Y:S01]  /*4f7a0*/  IMAD.MOV.U32 R228, RZ, RZ, R117 ;  /* 0x000000ffffe47224 */ /* 0x000fe200078e0075 */
[----:B------:R-:W1:Y:S05]  /*4f7b0*/  LDSM.16.M88.4 R120, [R5+0x5c000] ;  /* 0x05c000000578783b */ /* 0x000e6a0000000200 */
[----:B------:R-:W-:Y:S04]  /*4f7c0*/  STL.64 [R1+0xdd0], R24 ;  /* 0x000dd01801007387 */ /* 0x000fe80000100a00 */
[----:B------:R-:W-:Y:S04]  /*4f7d0*/  STL.64 [R1+0xdd8], R26 ;  /* 0x000dd81a01007387 */ /* 0x000fe80000100a00 */
[----:B------:R-:W-:Y:S04]  /*4f7e0*/  STL [R1+0x5048], R14 ;  /* 0x0050480e01007387 */ /* 0x000fe80000100800 */
[----:B------:R-:W-:Y:S01]  /*4f7f0*/  STL [R1+0x5034], R15 ;  /* 0x0050340f01007387 */ /* 0x000fe20000100800 */
[----:B------:R-:W-:-:S03]  /*4f800*/  IMAD.MOV.U32 R229, RZ, RZ, R116 ;  /* 0x000000ffffe57224 */ /* 0x000fc600078e0074 */
[----:B------:R-:W-:Y:S04]  /*4f810*/  STL [R1+0x5058], R10 ;  /* 0x0050580a01007387 */ /* 0x000fe80000100800 */
[----:B------:R-:W-:Y:S01]  /*4f820*/  STL [R1+0x5054], R11 ;  /* 0x0050540b01007387 */ /* 0x000fe20000100800 */
[----:B------:R-:W-:-:S03]  /*4f830*/  IMAD.MOV.U32 R230, RZ, RZ, R113 ;  /* 0x000000ffffe67224 */ /* 0x000fc600078e0071 */
[----:B------:R-:W-:Y:S01]  /*4f840*/  STL [R1+0x5030], R202 ;  /* 0x005030ca01007387 */ /* 0x000fe20000100800 */
[----:B------:R-:W-:-:S03]  /*4f850*/  IMAD.MOV.U32 R231, RZ, RZ, R112 ;  /* 0x000000ffffe77224 */ /* 0x000fc600078e0070 */
[----:B------:R-:W-:Y:S01]  /*4f860*/  STL [R1+0x502c], R203 ;  /* 0x00502ccb01007387 */ /* 0x000fe20000100800 */
[----:B------:R-:W-:-:S03]  /*4f870*/  IMAD.MOV.U32 R232, RZ, RZ, R109 ;  /* 0x000000ffffe87224 */ /* 0x000fc600078e006d */
[----:B------:R-:W-:Y:S01]  /*4f880*/  STL [R1+0x5060], R198 ;  /* 0x005060c601007387 */ /* 0x000fe20000100800 */
[----:B------:R-:W-:-:S03]  /*4f890*/  IMAD.MOV.U32 R233, RZ, RZ, R108 ;  /* 0x000000ffffe97224 */ /* 0x000fc600078e006c */
        /* <DEDUP_REMOVED lines=8> */
[----:B------:R-:W-:Y:S04]  /*4f920*/  STL [R1+0x5078], R186 ;  /* 0x005078ba01007387 */ /* 0x000fe80000100800 */
[----:B------:R1:W-:Y:S04]  /*4f930*/  STL [R1+0x5074], R187 ;  /* 0x005074bb01007387 */ /* 0x0003e80000100800 */
        /* <DEDUP_REMOVED lines=12> */
[----:B------:R-:W-:Y:S01]  /*4fa00*/  STL [R1+0x50b0], R158 ;  /* 0x0050b09e01007387 */ /* 0x000fe20000100800 */
[----:B-1----:R-:W-:Y:S03]  /*4fa10*/  HMMA.1688.F32.TF32 R28, R248, R12, R104 ;  /* 0x0000000cf81c723c */ /* 0x002fe60000081068 */
[----:B------:R1:W-:Y:S04]  /*4fa20*/  STL [R1+0x50ac], R159 ;  /* 0x0050ac9f01007387 */ /* 0x0003e80000100800 */
[----:B--2---:R-:W-:Y:S04]  /*4fa30*/  STL [R1+0x50b8], R154 ;  /* 0x0050b89a01007387 */ /* 0x004fe80000100800 */
[----:B------:R2:W-:Y:S04]  /*4fa40*/  STL [R1+0x50b4], R155 ;  /* 0x0050b49b01007387 */ /* 0x0005e80000100800 */
[----:B------:R1:W-:Y:S04]  /*4fa50*/  STL [R1+0x50c0], R150 ;  /* 0x0050c09601007387 */ /* 0x0003e80000100800 */
[----:B------:R1:W-:Y:S04]  /*4fa60*/  STL [R1+0x50bc], R151 ;  /* 0x0050bc9701007387 */ /* 0x0003e80000100800 */
[----:B---3--:R-:W-:Y:S04]  /*4fa70*/  STL [R1+0x50c8], R146 ;  /* 0x0050c89201007387 */ /* 0x008fe80000100800 */
[----:B------:R3:W-:Y:S04]  /*4fa80*/  STL [R1+0x50c4], R147 ;  /* 0x0050c49301007387 */ /* 0x0007e80000100800 */
[----:B----4-:R-:W-:Y:S04]  /*4fa90*/  STL [R1+0x50d0], R142 ;  /* 0x0050d08e01007387 */ /* 0x010fe80000100800 */
[----:B------:R4:W-:Y:S04]  /*4faa0*/  STL [R1+0x50cc], R143 ;  /* 0x0050cc8f01007387 */ /* 0x0009e80000100800 */
[----:B------:R-:W-:Y:S04]  /*4fab0*/  STL [R1+0x50d8], R138 ;  /* 0x0050d88a01007387 */ /* 0x000fe80000100800 */
[----:B------:R-:W-:Y:S04]  /*4fac0*/  STL [R1+0x50d4], R139 ;  /* 0x0050d48b01007387 */ /* 0x000fe80000100800 */
[----:B------:R1:W-:Y:S04]  /*4fad0*/  STL [R1+0x50e0], R134 ;  /* 0x0050e08601007387 */ /* 0x0003e80000100800 */
[----:B------:R1:W-:Y:S04]  /*4fae0*/  STL [R1+0x50dc], R135 ;  /* 0x0050dc8701007387 */ /* 0x0003e80000100800 */
[----:B------:R-:W-:Y:S04]  /*4faf0*/  STL [R1+0x5028], R130 ;  /* 0x0050288201007387 */ /* 0x000fe80000100800 */
[----:B------:R-:W-:Y:S04]  /*4fb00*/  STL [R1+0x5024], R131 ;  /* 0x0050248301007387 */ /* 0x000fe80000100800 */
[----:B------:R-:W-:Y:S04]  /*4fb10*/  STL [R1+0x5004], R126 ;  /* 0x0050047e01007387 */ /* 0x000fe80000100800 */
[----:B------:R-:W-:Y:S01]  /*4fb20*/  STL [R1+0x5000], R127 ;  /* 0x0050007f01007387 */ /* 0x000fe20000100800 */
[----:B------:R-:W-:-:S03]  /*4fb30*/  MOV R234, R21 ;  /* 0x0000001500ea7202 */ /* 0x000fc60000000f00 */
[----:B------:R-:W-:Y:S01]  /*4fb40*/  STL [R1+0x500c], R122 ;  /* 0x00500c7a01007387 */ /* 0x000fe20000100800 */
[----:B------:R-:W-:-:S03]  /*4fb50*/  IMAD.MOV.U32 R235, RZ, RZ, R20 ;  /* 0x000000ffffeb7224 */ /* 0x000fc600078e0014 */
[----:B------:R-:W-:Y:S04]  /*4fb60*/  STL [R1+0x5008], R123 ;  /* 0x0050087b01007387 */ /* 0x000fe80000100800 */
[----:B------:R-:W-:Y:S04]  /*4fb70*/  STL [R1+0x4fe4], R118 ;  /* 0x004fe47601007387 */ /* 0x000fe80000100800 */
[----:B------:R-:W-:Y:S04]  /*4fb80*/  STL [R1+0x4fe0], R119 ;  /* 0x004fe07701007387 */ /* 0x000fe80000100800 */
[----:B------:R-:W-:Y:S04]  /*4fb90*/  STL [R1+0x4fec], R114 ;  /* 0x004fec7201007387 */ /* 0x000fe80000100800 */
[----:B------:R-:W-:Y:S04]  /*4fba0*/  STL [R1+0x4fe8], R115 ;  /* 0x004fe87301007387 */ /* 0x000fe80000100800 */
[----:B------:R-:W-:Y:S01]  /*4fbb0*/  STL [R1+0x4ff0], R110 ;  /* 0x004ff06e01007387 */ /* 0x000fe20000100800 */
[----:B------:R-:W-:Y:S03]  /*4fbc0*/  HMMA.1688.F32.TF32 R24, R248, R8, R232 ;  /* 0x00000008f818723c */ /* 0x000fe600000810e8 */
[----:B------:R-:W-:Y:S04]  /*4fbd0*/  STL [R1+0x4fdc], R111 ;  /* 0x004fdc6f01007387 */ /* 0x000fe80000100800 */
[----:B------:R-:W-:Y:S04]  /*4fbe0*/  STL [R1+0x4708], R5 ;  /* 0x0047080501007387 */ /* 0x000fe80000100800 */
[----:B------:R-:W-:Y:S04]  /*4fbf0*/  STL.64 [R1+0xdc0], R28 ;  /* 0x000dc01c01007387 */ /* 0x000fe80000100a00 */
[----:B------:R-:W-:Y:S04]  /*4fc00*/  STL.64 [R1+0xdc8], R30 ;  /* 0x000dc81e01007387 */ /* 0x000fe80000100a00 */
[----:B------:R-:W2:Y:S04]  /*4fc10*/  LDL.LU R232, [R1+0x2f60] ;  /* 0x002f600001e87983 */ /* 0x000ea80000300800 */
[----:B------:R-:W2:Y:S04]  /*4fc20*/  LDL.LU R233, [R1+0x2f64] ;  /* 0x002f640001e97983 */ /* 0x000ea80000300800 */
[----:B------:R-:W2:Y:S04]  /*4fc30*/  LDL.LU R234, [R1+0x2f68] ;  /* 0x002f680001ea7983 */ /* 0x000ea80000300800 */
[----:B------:R-:W2:Y:S01]  /*4fc40*/  LDL.LU R235, [R1+0x2f6c] ;  /* 0x002f6c0001eb7983 */ /* 0x000ea20000300800 */
[----:B------:R-:W-:Y:S01]  /*4fc50*/  IMAD.MOV.U32 R187, RZ, RZ, R27 ;  /* 0x000000ffffbb7224 */ /* 0x000fe200078e001b */
[----:B------:R-:W-:Y:S01]  /*4fc60*/  MOV R183, R25 ;  /* 0x0000001900b77202 */ /* 0x000fe20000000f00 */
[----:B------:R-:W-:Y:S01]  /*4fc70*/  IMAD.MOV.U32 R186, RZ, RZ, R26 ;  /* 0x000000ffffba7224 */ /* 0x000fe200078e001a */
[----:B------:R-:W-:Y:S01]  /*4fc80*/  LDS R20, [R3+0x8080] ;  /* 0x0080800003147984 */ /* 0x000fe20000000800 */
[----:B------:R-:W-:-:S03]  /*4fc90*/  IMAD.MOV.U32 R182, RZ, RZ, R24 ;  /* 0x000000ffffb67224 */ /* 0x000fc600078e0018 */
[----:B------:R1:W-:Y:S01]  /*4fca0*/  STL [R1+0x50f0], R187 ;  /* 0x0050f0bb01007387 */ /* 0x0003e20000100800 */
[----:B------:R-:W-:Y:S03]  /*4fcb0*/  HMMA.1688.F32.TF32 R24, R248, R200, R228 ;  /* 0x000000c8f818723c */ /* 0x000fe600000810e4 */
[----:B------:R1:W-:Y:S04]  /*4fcc0*/  STL [R1+0x50ec], R186 ;  /* 0x0050ecba01007387 */ /* 0x0003e80000100800 */
[----:B------:R1:W-:Y:S04]  /*4fcd0*/  STL [R1+0x50e8], R183 ;  /* 0x0050e8b701007387 */ /* 0x0003e80000100800 */
[----:B------:R1:W-:Y:S04]  /*4fce0*/  STL [R1+0x50e4], R182 ;  /* 0x0050e4b601007387 */ /* 0x0003e80000100800 */
[----:B------:R-:W3:Y:S04]  /*4fcf0*/  LDL.LU R228, [R1+0x2f50] ;  /* 0x002f500001e47983 */ /* 0x000ee80000300800 */
[----:B------:R-:W3:Y:S04]  /*4fd00*/  LDL.LU R229, [R1+0x2f54] ;  /* 0x002f540001e57983 */ /* 0x000ee80000300800 */
[----:B------:R-:W3:Y:S04]  /*4fd10*/  LDL.LU R230, [R1+0x2f58] ;  /* 0x002f580001e67983 */ /* 0x000ee80000300800 */
[----:B------:R-:W3:Y:S01]  /*4fd20*/  LDL.LU R231, [R1+0x2f5c] ;  /* 0x002f5c0001e77983 */ /* 0x000ee20000300800 */
[----:B------:R-:W-:-:S02]  /*4fd30*/  IMAD.MOV.U32 R179, RZ, RZ, R27 ;  /* 0x000000ffffb37224 */ /* 0x000fc400078e001b */
[----:B------:R-:W-:Y:S01]  /*4fd40*/  IMAD.MOV.U32 R178, RZ, RZ, R26 ;  /* 0x000000ffffb27224 */ /* 0x000fe200078e001a */
[----:B------:R-:W1:Y:S01]  /*4fd50*/  LDS R21, [R4+0x8080] ;  /* 0x0080800004157984 */ /* 0x000e620000000800 */
[----:B------:R-:W-:Y:S02]  /*4fd60*/  IMAD.MOV.U32 R175, RZ, RZ, R25 ;  /* 0x000000ffffaf7224 */ /* 0x000fe400078e0019 */
[----:B------:R-:W-:Y:S01]  /*4fd70*/  IMAD.MOV.U32 R174, RZ, RZ, R24 ;  /* 0x000000ffffae7224 */ /* 0x000fe200078e0018 */
[----:B------:R1:W-:Y:S01]  /*4fd80*/  STL [R1+0x5100], R179 ;  /* 0x005100b301007387 */ /* 0x0003e20000100800 */
[----:B------:R-:W-:Y:S03]  /*4fd90*/  HMMA.1688.F32.TF32 R24, R248, R196, R244 ;  /* 0x000000c4f818723c */ /* 0x000fe600000810f4 */
[----:B------:R1:W-:Y:S04]  /*4fda0*/  STL [R1+0x50fc], R178 ;  /* 0x0050fcb201007387 */ /* 0x0003e80000100800 */
[----:B------:R1:W-:Y:S04]  /*4fdb0*/  STL [R1+0x50f8], R175 ;  /* 0x0050f8af01007387 */ /* 0x0003e80000100800 */
[----:B------:R1:W-:Y:S04]  /*4fdc0*/  STL [R1+0x50f4], R174 ;  /* 0x0050f4ae01007387 */ /* 0x0003e80000100800 */
[----:B------:R-:W4:Y:S04]  /*4fdd0*/  LDL.LU R244, [R1+0x2f40] ;  /* 0x002f400001f47983 */ /* 0x000f280000300800 */
[----:B------:R-:W4:Y:S04]  /*4fde0*/  LDL.LU R245, [R1+0x2f44] ;  /* 0x002f440001f57983 */ /* 0x000f280000300800 */
[----:B------:R-:W4:Y:S04]  /*4fdf0*/  LDL.LU R246, [R1+0x2f48] ;  /* 0x002f480001f67983 */ /* 0x000f280000300800 */
[----:B------:R-:W4:Y:S01]  /*4fe00*/  LDL.LU R247, [R1+0x2f4c] ;  /* 0x002f4c0001f77983 */ /* 0x000f220000300800 */
[----:B------:R-:W-:Y:S01]  /*4fe10*/  MOV R190, R24 ;  /* 0x0000001800be7202 */ /* 0x000fe20000000f00 */
[----:B------:R-:W-:-:S02]  /*4fe20*/  IMAD.MOV.U32 R191, RZ, RZ, R25 ;  /* 0x000000ffffbf7224 */ /* 0x000fc400078e0019 */
[----:B------:R-:W-:Y:S02]  /*4fe30*/  IMAD.MOV.U32 R194, RZ, RZ, R26 ;  /* 0x000000ffffc27224 */ /* 0x000fe400078e001a */
[----:B------:R-:W-:-:S05]  /*4fe40*/  IMAD.MOV.U32 R195, RZ, RZ, R27 ;  /* 0x000000ffffc37224 */ /* 0x000fca00078e001b */
[----:B------:R1:W-:Y:S04]  /*4fe50*/  STL [R1+0x5110], R195 ;  /* 0x005110c301007387 */ /* 0x0003e80000100800 */
[----:B------:R1:W-:Y:S04]  /*4fe60*/  STL [R1+0x510c], R194 ;  /* 0x00510cc201007387 */ /* 0x0003e80000100800 */
[----:B------:R1:W-:Y:S04]  /*4fe70*/  STL [R1+0x5108], R191 ;  /* 0x005108bf01007387 */ /* 0x0003e80000100800 */
[----:B------:R1:W-:Y:S01]  /*4fe80*/  STL [R1+0x5104], R190 ;  /* 0x005104be01007387 */ /* 0x0003e20000100800 */
[----:B--2---:R-:W-:Y:S03]  /*4fe90*/  HMMA.1688.F32.TF32 R24, R248, R192, R232 ;  /* 0x000000c0f818723c */ /* 0x004fe600000810e8 */
[----:B------:R-:W2:Y:S04]  /*4fea0*/  LDL.LU R232, [R1+0x2f30] ;  /* 0x002f300001e87983 */ /* 0x000ea80000300800 */
[----:B------:R-:W2:Y:S04]  /*4feb0*/  LDL.LU R233, [R1+0x2f34] ;  /* 0x002f340001e97983 */ /* 0x000ea80000300800 */
[----:B------:R-:W2:Y:S04]  /*4fec0*/  LDL.LU R234, [R1+0x2f38] ;  /* 0x002f380001ea7983 */ /* 0x000ea80000300800 */
[----:B------:R-:W2:Y:S09]  /*4fed0*/  LDL.LU R235, [R1+0x2f3c] ;  /* 0x002f3c0001eb7983 */ /* 0x000eb20000300800 */
[----:B------:R-:W-:Y:S01]  /*4fee0*/  MOV R171, R27 ;  /* 0x0000001b00ab7202 */ /* 0x000fe20000000f00 */
[----:B------:R-:W-:-:S02]  /*4fef0*/  IMAD.MOV.U32 R170, RZ, RZ, R26 ;  /* 0x000000ffffaa7224 */ /* 0x000fc400078e001a */
[----:B------:R-:W-:Y:S02]  /*4ff00*/  IMAD.MOV.U32 R167, RZ, RZ, R25 ;  /* 0x000000ffffa77224 */ /* 0x000fe400078e0019 */
[----:B------:R-:W-:Y:S01]  /*4ff10*/  IMAD.MOV.U32 R166, RZ, RZ, R24 ;  /* 0x000000ffffa67224 */ /* 0x000fe200078e0018 */
[----:B------:R1:W-:Y:S04]  /*4ff20*/  STL [R1+0x5120], R171 ;  /* 0x005120ab01007387 */ /* 0x0003e80000100800 */
[----:B------:R1:W-:Y:S01]  /*4ff30*/  STL [R1+0x511c], R170 ;  /* 0x00511caa01007387 */ /* 0x0003e20000100800 */
[----:B---3--:R-:W-:Y:S03]  /*4ff40*/  HMMA.1688.F32.TF32 R24, R248, R188, R228 ;  /* 0x000000bcf818723c */ /* 0x008fe600000810e4 */
[----:B------:R3:W-:Y:S04]  /*4ff50*/  STL [R1+0x5118], R167 ;  /* 0x005118a701007387 */ /* 0x0007e80000100800 */
[----:B------:R1:W-:Y:S04]  /*4ff60*/  STL [R1+0x5114], R166 ;  /* 0x005114a601007387 */ /* 0x0003e80000100800 */
[----:B------:R-:W3:Y:S04]  /*4ff70*/  LDL.LU R104, [R1+0x2f20] ;  /* 0x002f200001687983 */ /* 0x000ee80000300800 */
[----:B------:R-:W3:Y:S04]  /*4ff80*/  LDL.LU R105, [R1+0x2f24] ;  /* 0x002f240001697983 */ /* 0x000ee80000300800 */
[----:B------:R-:W3:Y:S04]  /*4ff90*/  LDL.LU R106, [R1+0x2f28] ;  /* 0x002f2800016a7983 */ /* 0x000ee80000300800 */
[----:B------:R-:W3:Y:S01]  /*4ffa0*/  LDL.LU R107, [R1+0x2f2c] ;  /* 0x002f2c00016b7983 */ /* 0x000ee20000300800 */
[----:B------:R-:W-:-:S02]  /*4ffb0*/  IMAD.MOV.U32 R163, RZ, RZ, R27 ;  /* 0x000000ffffa37224 */ /* 0x000fc400078e001b */
[----:B------:R-:W-:Y:S02]  /*4ffc0*/  IMAD.MOV.U32 R162, RZ, RZ, R26 ;  /* 0x000000ffffa27224 */ /* 0x000fe400078e001a */
[----:B-1----:R-:W-:Y:S02]  /*4ffd0*/  IMAD.MOV.U32 R159, RZ, RZ, R25 ;  /* 0x000000ffff9f7224 */ /* 0x002fe400078e0019 */
[----:B------:R-:W-:Y:S01]  /*4ffe0*/  IMAD.MOV.U32 R158, RZ, RZ, R24 ;  /* 0x000000ffff9e7224 */ /* 0x000fe200078e0018 */
[----:B------:R1:W-:Y:S04]  /*4fff0*/  STL [R1+0x5130], R163 ;  /* 0x005130a301007387 */ /* 0x0003e80000100800 */
[----:B------:R-:W-:Y:S01]  /*50000*/  STL [R1+0x512c], R162 ;  /* 0x00512ca201007387 */ /* 0x000fe20000100800 */
[----:B----4-:R-:W-:Y:S03]  /*50010*/  HMMA.1688.F32.TF32 R24, R248, R184, R244 ;  /* 0x000000b8f818723c */ /* 0x010fe600000810f4 */
[----:B------:R-:W-:Y:S04]  /*50020*/  STL [R1+0x5128], R159 ;  /* 0x0051289f01007387 */ /* 0x000fe80000100800 */
[----:B------:R4:W-:Y:S04]  /*50030*/  STL [R1+0x5124], R158 ;  /* 0x0051249e01007387 */ /* 0x0009e80000100800 */
        /* <DEDUP_REMOVED lines=8> */
[----:B------:R-:W-:Y:S01]  /*500c0*/  IMAD.MOV.U32 R155, RZ, RZ, R27 ;  /* 0x000000ffff9b7224 */ /* 0x000fe200078e001b */
[----:B------:R-:W-:Y:S01]  /*500d0*/  MOV R154, R26 ;  /* 0x0000001a009a7202 */ /* 0x000fe20000000f00 */
[----:B------:R-:W-:-:S02]  /*500e0*/  IMAD.MOV.U32 R150, RZ, RZ, R24 ;  /* 0x000000ffff967224 */ /* 0x000fc400078e0018 */
[----:B------:R-:W-:Y:S01]  /*500f0*/  IMAD.MOV.U32 R151, RZ, RZ, R25 ;  /* 0x000000ffff977224 */ /* 0x000fe200078e0019 */
        /* <DEDUP_REMOVED lines=9> */
[----:B------:R-:W-:-:S02]  /*50190*/  IMAD.MOV.U32 R198, RZ, RZ, R24 ;  /* 0x000000ffffc67224 */ /* 0x000fc400078e0018 */
[----:B------:R-:W-:Y:S02]  /*501a0*/  IMAD.MOV.U32 R199, RZ, RZ, R25 ;  /* 0x000000ffffc77224 */ /* 0x000fe400078e0019 */
[----:B------:R-:W-:Y:S02]  /*501b0*/  IMAD.MOV.U32 R10, RZ, RZ, R26 ;  /* 0x000000ffff0a7224 */ /* 0x000fe400078e001a */
[----:B------:R-:W-:Y:S02]  /*501c0*/  IMAD.MOV.U32 R11, RZ, RZ, R27 ;  /* 0x000000ffff0b7224 */ /* 0x000fe400078e001b */
[----:B---3--:R-:W-:Y:S03]  /*501d0*/  HMMA.1688.F32.TF32 R24, R248, R176, R104 ;  /* 0x000000b0f818723c */ /* 0x008fe60000081068 */
[----:B------:R3:W-:Y:S04]  /*501e0*/  STL [R1+0x5150], R11 ;  /* 0x0051500b01007387 */ /* 0x0007e80000100800 */
[----:B------:R-:W-:Y:S04]  /*501f0*/  STL [R1+0x514c], R10 ;  /* 0x00514c0a01007387 */ /* 0x000fe80000100800 */
[----:B------:R1:W-:Y:S04]  /*50200*/  STL [R1+0x5148], R199 ;  /* 0x005148c701007387 */ /* 0x0003e80000100800 */
[----:B------:R1:W-:Y:S09]  /*50210*/  STL [R1+0x5144], R198 ;  /* 0x005144c601007387 */ /* 0x0003f20000100800 */
[----:B------:R-:W-:Y:S01]  /*50220*/  IMAD.MOV.U32 R147, RZ, RZ, R27 ;  /* 0x000000ffff937224 */ /* 0x000fe200078e001b */
[----:B------:R-:W-:Y:S01]  /*50230*/  MOV R143, R25 ;  /* 0x00000019008f7202 */ /* 0x000fe20000000f00 */
[----:B------:R-:W-:-:S02]  /*50240*/  IMAD.MOV.U32 R146, RZ, RZ, R26 ;  /* 0x000000ffff927224 */ /* 0x000fc400078e001a */
[----:B------:R-:W-:Y:S01]  /*50250*/  IMAD.MOV.U32 R142, RZ, RZ, R24 ;  /* 0x000000ffff8e7224 */ /* 0x000fe200078e0018 */
[----:B------:R1:W-:Y:S04]  /*50260*/  STL [R1+0x5160], R147 ;  /* 0x0051609301007387 */ /* 0x0003e80000100800 */
[----:B------:R1:W-:Y:S04]  /*50270*/  STL [R1+0x515c], R146 ;  /* 0x00515c9201007387 */ /* 0x0003e80000100800 */
[----:B------:R1:W-:Y:S01]  /*50280*/  STL [R1+0x5158], R143 ;  /* 0x0051588f01007387 */ /* 0x0003e20000100800 */
[----:B----4-:R-:W-:Y:S03]  /*50290*/  HMMA.1688.F32.TF32 R24, R248, R172, R244 ;  /* 0x000000acf818723c */ /* 0x010fe600000810f4 */
[----:B------:R4:W-:Y:S04]  /*502a0*/  STL [R1+0x5154], R142 ;  /* 0x0051548e01007387 */ /* 0x0009e80000100800 */
        /* <DEDUP_REMOVED lines=22> */
[C---:B------:R-:W-:Y:S03]  /*50410*/  HMMA.1688.F32.TF32 R24, R248.reuse, R168, R228 ;  /* 0x000000a8f818723c */ /* 0x040fe600000810e4 */
[----:B------:R-:W4:Y:S04]  /*50420*/  LDL.LU R106, [R1+0x2ea8] ;  /* 0x002ea800016a7983 */ /* 0x000f280000300800 */
[----:B------:R-:W4:Y:S11]  /*50430*/  LDL.LU R107, [R1+0x2eac] ;  /* 0x002eac00016b7983 */ /* 0x000f360000300800 */
[----:B------:R-:W-:Y:S06]  /*50440*/  @!UPT UIADD3 URZ, URZ, URZ, URZ ;  /* 0x0000003f3f3ff290 */ /* 0x000fec000fffe03f */
[----:B------:R-:W-:Y:S01]  /*50450*/  MOV R187, R24 ;  /* 0x0000001800bb7202 */ /* 0x000fe20000000f00 */
[----:B------:R-:W-:Y:S02]  /*50460*/  IMAD.MOV.U32 R186, RZ, RZ, R25 ;  /* 0x000000ffffba7224 */ /* 0x000fe400078e0019 */
[----:B------:R-:W-:Y:S02]  /*50470*/  IMAD.MOV.U32 R183, RZ, RZ, R26 ;  /* 0x000000ffffb77224 */ /* 0x000fe400078e001a */
[----:B------:R-:W-:Y:S02]  /*50480*/  IMAD.MOV.U32 R182, RZ, RZ, R27 ;  /* 0x000000ffffb67224 */ /* 0x000fe400078e001b */
[----:B--2---:R-:W-:Y:S01]  /*50490*/  HMMA.1688.F32.TF32 R24, R248, R164, R232 ;  /* 0x000000a4f818723c */ /* 0x004fe200000810e8 */
        /* <DEDUP_REMOVED lines=8> */
[----:B------:R-:W-:Y:S01]  /*50520*/  IMAD.MOV.U32 R214, RZ, RZ, R24 ;  /* 0x000000ffffd67224 */ /* 0x000fe200078e0018 */
[----:B------:R-:W-:Y:S01]  /*50530*/  MOV R206, R27 ;  /* 0x0000001b00ce7202 */ /* 0x000fe20000000f00 */
[----:B------:R-:W-:-:S02]  /*50540*/  IMAD.MOV.U32 R215, RZ, RZ, R25 ;  /* 0x000000ffffd77224 */ /* 0x000fc400078e0019 */
[----:B------:R-:W-:Y:S02]  /*50550*/  IMAD.MOV.U32 R14, RZ, RZ, R26 ;  /* 0x000000ffff0e7224 */ /* 0x000fe400078e001a */
[C---:B---3--:R-:W-:Y:S01]  /*50560*/  HMMA.1688.F32.TF32 R24, R248.reuse, R160, R244 ;  /* 0x000000a0f818723c */ /* 0x048fe200000810f4 */
[----:B------:R-:W3:Y:S04]  /*50570*/  LDL.LU R244, [R1+0x2e70] ;  /* 0x002e700001f47983 */ /* 0x000ee80000300800 */
[----:B------:R-:W3:Y:S04]  /*50580*/  LDL.LU R245, [R1+0x2e74] ;  /* 0x002e740001f57983 */ /* 0x000ee80000300800 */
[----:B------:R-:W3:Y:S11]  /*50590*/  LDL.LU R246, [R1+0x2e78] ;  /* 0x002e780001f67983 */ /* 0x000ef60000300800 */
[----:B------:R-:W-:Y:S04]  /*505a0*/  @!UPT UIADD3 URZ, URZ, URZ, URZ ;  /* 0x0000003f3f3ff290 */ /* 0x000fe8000fffe03f */
[----:B------:R-:W-:Y:S02]  /*505b0*/  IMAD.MOV.U32 R179, RZ, RZ, R24 ;  /* 0x000000ffffb37224 */ /* 0x000fe400078e0018 */
[----:B------:R-:W-:Y:S02]  /*505c0*/  IMAD.MOV.U32 R178, RZ, RZ, R25 ;  /* 0x000000ffffb27224 */ /* 0x000fe400078e0019 */
[----:B------:R-:W-:Y:S02]  /*505d0*/  IMAD.MOV.U32 R175, RZ, RZ, R26 ;  /* 0x000000ffffaf7224 */ /* 0x000fe400078e001a */
[----:B------:R-:W-:Y:S02]  /*505e0*/  IMAD.MOV.U32 R174, RZ, RZ, R27 ;  /* 0x000000ffffae7224 */ /* 0x000fe400078e001b */
        /* <DEDUP_REMOVED lines=9> */
[----:B------:R-:W-:Y:S02]  /*50680*/  @!UPT UIADD3 URZ, URZ, URZ, URZ ;  /* 0x0000003f3f3ff290 */ /* 0x000fe4000fffe03f */
[----:B------:R-:W-:Y:S02]  /*50690*/  IMAD.MOV.U32 R171, RZ, RZ, R24 ;  /* 0x000000ffffab7224 */ /* 0x000fe400078e0018 */
[----:B------:R-:W-:Y:S02]  /*506a0*/  IMAD.MOV.U32 R170, RZ, RZ, R25 ;  /* 0x000000ffffaa7224 */ /* 0x000fe400078e0019 */
[----:B------:R-:W-:Y:S02]  /*506b0*/  IMAD.MOV.U32 R167, RZ, RZ, R26 ;  /* 0x000000ffffa77224 */ /* 0x000fe400078e001a */
[----:B------:R-:W-:Y:S02]  /*506c0*/  IMAD.MOV.U32 R166, RZ, RZ, R27 ;  /* 0x000000ffffa67224 */ /* 0x000fe400078e001b */
[C---:B------:R-:W-:Y:S01]  /*506d0*/  HMMA.1688.F32.TF32 R24, R248.reuse, R148, R100 ;  /* 0x00000094f818723c */ /* 0x040fe20000081064 */
[----:B------:R-:W-:Y:S11]  /*506e0*/  IMAD.MOV.U32 R247, RZ, RZ, R7 ;  /* 0x000000fffff77224 */ /* 0x000ff600078e0007 */
[----:B------:R-:W-:Y:S11]  /*506f0*/  @!UPT UIADD3 URZ, URZ, URZ, URZ ;  /* 0x0000003f3f3ff290 */ /* 0x000ff6000fffe03f */
[----:B------:R-:W-:Y:S01]  /*50700*/  @!UPT UIADD3 URZ, URZ, URZ, URZ ;  /* 0x0000003f3f3ff290 */ /* 0x000fe2000fffe03f */
[----:B------:R-:W-:Y:S01]  /*50710*/  MOV R210, R24 ;  /* 0x0000001800d27202 */ /* 0x000fe20000000f00 */
[----:B------:R-:W-:Y:S02]  /*50720*/  IMAD.MOV.U32 R211, RZ, RZ, R25 ;  /* 0x000000ffffd37224 */ /* 0x000fe400078e0019 */
[----:B------:R-:W-:Y:S02]  /*50730*/  IMAD.MOV.U32 R7, RZ, RZ, R26 ;  /* 0x000000ffff077224 */ /* 0x000fe400078e001a */
[----:B------:R-:W-:Y:S02]  /*50740*/  IMAD.MOV.U32 R5, RZ, RZ, R27 ;  /* 0x000000ffff057224 */ /* 0x000fe400078e001b */
[C---:B------:R-:W-:Y:S11]  /*50750*/  HMMA.1688.F32.TF32 R24, R248.reuse, R144, R104 ;  /* 0x00000090f818723c */ /* 0x040ff60000081068 */
[----:B------:R-:W-:Y:S11]  /*50760*/  @!UPT UIADD3 URZ, URZ, URZ, URZ ;  /* 0x0000003f3f3ff290 */ /* 0x000ff6000fffe03f */
[----:B------:R-:W-:Y:S02]  /*50770*/  @!UPT UIADD3 URZ, URZ, URZ, URZ ;  /* 0x0000003f3f3ff290 */ /* 0x000fe4000fffe03f */
[----:B-1----:R-:W-:Y:S01]  /*50780*/  IMAD.MOV.U32 R163, RZ, RZ, R24 ;  /* 0x000000ffffa37224 */ /* 0x002fe200078e0018 */
[----:B------:R-:W-:Y:S01]  /*50790*/  MOV R158, R27 ;  /* 0x0000001b009e7202 */ /* 0x000fe20000000f00 */
[----:B------:R-:W-:Y:S02]  /*507a0*/  IMAD.MOV.U32 R162, RZ, RZ, R25 ;  /* 0x000000ffffa27224 */ /* 0x000fe400078e0019 */
[----:B------:R-:W-:Y:S02]  /*507b0*/  IMAD.MOV.U32 R159, RZ, RZ, R26 ;  /* 0x000000ffff9f7224 */ /* 0x000fe400078e001a */
[----:B--2---:R-:W-:Y:S01]  /*507c0*/  HMMA.1688.F32.TF32 R24, R248, R140, R232 ;  /* 0x0000008cf818723c */ /* 0x004fe200000810e8 */
        /* <DEDUP_REMOVED lines=18> */
[----:B------:R-:W-:Y:S02]  /*508f0*/  IMAD.MOV.U32 R151, RZ, RZ, R26 ;  /* 0x000000ffff977224 */ /* 0x000fe400078e001a */
[----:B------:R-:W-:Y:S01]  /*50900*/  IMAD.MOV.U32 R150, RZ, RZ, R27 ;  /* 0x000000ffff967224 */ /* 0x000fe200078e001b */
[----:B------:R-:W4:Y:S01]  /*50910*/  LDL.LU R84, [R1+0x2e40] ;  /* 0x002e400001547983 */ /* 0x000f220000300800 */
[----:B------:R-:W-:Y:S03]  /*50920*/  HMMA.1688.F32.TF32 R24, R248, R136, R228 ;  /* 0x00000088f818723c */ /* 0x000fe600000810e4 */
[----:B------:R-:W4:Y:S04]  /*50930*/  LDL.LU R85, [R1+0x2e44] ;  /* 0x002e440001557983 */ /* 0x000f280000300800 */
[----:B------:R-:W4:Y:S04]  /*50940*/  LDL.LU R86, [R1+0x2e48] ;  /* 0x002e480001567983 */ /* 0x000f280000300800 */
[----:B------:R-:W4:Y:S04]  /*50950*/  LDL.LU R87, [R1+0x2e4c] ;  /* 0x002e4c0001577983 */ /* 0x000f280000300800 */
[----:B------:R-:W4:Y:S04]  /*50960*/  LDL.LU R92, [R1+0x2e20] ;  /* 0x002e2000015c7983 */ /* 0x000f280000300800 */
[----:B------:R-:W4:Y:S04]  /*50970*/  LDL.LU R93, [R1+0x2e24] ;  /* 0x002e2400015d7983 */ /* 0x000f280000300800 */
[----:B------:R-:W4:Y:S01]  /*50980*/  LDL.LU R94, [R1+0x2e28] ;  /* 0x002e2800015e7983 */ /* 0x000f220000300800 */
[----:B------:R-:W-:Y:S01]  /*50990*/  IMAD.MOV.U32 R11, RZ, RZ, R24 ;  /* 0x000000ffff0b7224 */ /* 0x000fe200078e0018 */
[----:B------:R-:W-:-:S02]  /*509a0*/  MOV R199, R26 ;  /* 0x0000001a00c77202 */ /* 0x000fc40000000f00 */
[----:B------:R-:W4:Y:S01]  /*509b0*/  LDL.LU R95, [R1+0x2e2c] ;  /* 0x002e2c00015f7983 */ /* 0x000f220000300800 */
[----:B------:R-:W-:Y:S02]  /*509c0*/  IMAD.MOV.U32 R10, RZ, RZ, R25 ;  /* 0x000000ffff0a7224 */ /* 0x000fe400078e0019 */
[----:B------:R-:W-:Y:S02]  /*509d0*/  IMAD.MOV.U32 R198, RZ, RZ, R27 ;  /* 0x000000ffffc67224 */ /* 0x000fe400078e001b */
[----:B---3--:R-:W-:Y:S01]  /*509e0*/  HMMA.1688.F32.TF32 R24, R248, R132, R244 ;  /* 0x00000084f818723c */ /* 0x008fe200000810f4 */
        /* <DEDUP_REMOVED lines=17> */
[----:B------:R-:W-:Y:S02]  /*50b00*/  IMAD.MOV.U32 R146, RZ, RZ, R25 ;  /* 0x000000ffff927224 */ /* 0x000fe400078e0019 */
[----:B------:R-:W-:Y:S02]  /*50b10*/  IMAD.MOV.U32 R143, RZ, RZ, R26 ;  /* 0x000000ffff8f7224 */ /* 0x000fe400078e001a */
[----:B------:R-:W-:Y:S02]  /*50b20*/  IMAD.MOV.U32 R142, RZ, RZ, R27 ;  /* 0x000000ffff8e7224 */ /* 0x000fe400078e001b */
[----:B--2---:R-:W-:Y:S01]  /*50b30*/  HMMA.1688.F32.TF32 R24, R248, R128, R232 ;  /* 0x00000080f818723c */ /* 0x004fe200000810e8 */
[----:B------:R-:W2:Y:S04]  /*50b40*/  LDL.LU R232, [R1+0x2de0] ;  /* 0x002de00001e87983 */ /* 0x000ea80000300800 */
[----:B------:R-:W2:Y:S02]  /*50b50*/  LDL.LU R233, [R1+0x2de4] ;  /* 0x002de40001e97983 */ /* 0x000ea40000300800 */
[----:B------:R-:W-:-:S02]  /*50b60*/  IMAD.MOV.U32 R234, RZ, RZ, R17 ;  /* 0x000000ffffea7224 */ /* 0x000fc400078e0011 */
[----:B------:R-:W-:Y:S11]  /*50b70*/  IMAD.MOV.U32 R235, RZ, RZ, R16 ;  /* 0x000000ffffeb7224 */ /* 0x000ff600078e0010 */
[----:B------:R-:W-:Y:S04]  /*50b80*/  @!UPT UIADD3 URZ, URZ, URZ, URZ ;  /* 0x0000003f3f3ff290 */ /* 0x000fe8000fffe03f */
[----:B------:R-:W-:Y:S01]  /*50b90*/  IMAD.MOV.U32 R207, RZ, RZ, R24 ;  /* 0x000000ffffcf7224 */ /* 0x000fe200078e0018 */
[----:B------:R-:W-:Y:S01]  /*50ba0*/  MOV R15, R25 ;  /* 0x00000019000f7202 */ /* 0x000fe20000000f00 */
[----:B------:R-:W-:Y:S02]  /*50bb0*/  IMAD.MOV.U32 R202, RZ, RZ, R26 ;  /* 0x000000ffffca7224 */ /* 0x000fe400078e001a */
[----:B------:R-:W-:Y:S02]  /*50bc0*/  IMAD.MOV.U32 R203, RZ, RZ, R27 ;  /* 0x000000ffffcb7224 */ /* 0x000fe400078e001b */
[C---:B----4-:R-:W-:Y:S08]  /*50bd0*/  HMMA.1688.F32.TF32 R24, R248.reuse, R116, R88 ;  /* 0x00000074f818723c */ /* 0x050ff00000081058 */
[C---:B------:R-:W-:Y:S08]  /*50be0*/  HMMA.1688.F32.TF32 R16, R248.reuse, R124, R80 ;  /* 0x0000007cf810723c */ /* 0x040ff00000081050 */
[C---:B------:R-:W-:Y:S11]  /*50bf0*/  HMMA.1688.F32.TF32 R28, R248.reuse, R120, R84 ;  /* 0x00000078f81c723c */ /* 0x040ff60000081054 */
[----:B------:R-:W-:Y:S04]  /*50c00*/  @!UPT UIADD3 URZ, URZ, URZ, URZ ;  /* 0x0000003f3f3ff290 */ /* 0x000fe8000fffe03f */
[----:B------:R-:W-:Y:S01]  /*50c10*/  STL [R1+0x30], R16 ;  /* 0x0000301001007387 */ /* 0x000fe20000100800 */
[----:B------:R-:W-:Y:S02]  /*50c20*/  IMAD.MOV.U32 R130, RZ, RZ, R17 ;  /* 0x000000ffff827224 */ /* 0x000fe400078e0011 */
[----:B------:R-:W-:Y:S01]  /*50c30*/  IMAD.MOV.U32 R131, RZ, RZ, R18 ;  /* 0x000000ffff837224 */ /* 0x000fe200078e0012 */
[----:B------:R1:W-:Y:S02]  /*50c40*/  STL [R1+0x3c], R19 ;  /* 0x00003c1301007387 */ /* 0x0003e40000100800 */
[C---:B-1----:R-:W-:Y:S02]  /*50c50*/  HMMA.1688.F32.TF32 R16, R248.reuse, R112, R92 ;  /* 0x00000070f810723c */ /* 0x042fe4000008105c */
[----:B------:R-:W-:Y:S06]  /*50c60*/  STL.64 [R1+0x20], R28 ;  /* 0x0000201c01007387 */ /* 0x000fec0000100a00 */
[----:B------:R-:W-:Y:S01]  /*50c70*/  HMMA.1688.F32.TF32 R248, R248, R108, R96 ;  /* 0x0000006cf8f8723c */ /* 0x000fe20000081060 */
[----:B------:R-:W-:Y:S04]  /*50c80*/  STL.64 [R1+0x28], R30 ;  /* 0x0000281e01007387 */ /* 0x000fe80000100a00 */
[----:B------:R-:W-:Y:S03]  /*50c90*/  STL.64 [R1+0x10], R24 ;  /* 0x0000101801007387 */ /* 0x000fe60000100a00 */
[C---:B---3--:R-:W-:Y:S01]  /*50ca0*/  HMMA.1688.F32.TF32 R244, R20.reuse, R224, R244 ;  /* 0x000000e014f4723c */ /* 0x048fe200000810f4 */
[----:B------:R1:W-:Y:S07]  /*50cb0*/  STL.64 [R1+0x18], R26 ;  /* 0x0000181a01007387 */ /* 0x0003ee0000100a00 */
[----:B-1----:R-:W-:Y:S07]  /*50cc0*/  HMMA.1688.F32.TF32 R24, R20, R220, R100 ;  /* 0x000000dc1418723c */ /* 0x002fee0000081064 */
[----:B------:R-:W-:Y:S04]  /*50cd0*/  STL [R1+0x5010], R248 ;  /* 0x005010f801007387 */ /* 0x000fe80000100800 */
[----:B------:R-:W-:Y:S04]  /*50ce0*/  STL.64 [R1], R16 ;  /* 0x0000001001007387 */ /* 0x000fe80000100a00 */
[----:B------:R-:W-:Y:S04]  /*50cf0*/  STL.64 [R1+0x8], R18 ;  /* 0x0000081201007387 */ /* 0x000fe80000100a00 */
[----:B------:R-:W-:Y:S04]  /*50d00*/  STL [R1+0x4ffc], R249 ;  /* 0x004ffcf901007387 */ /* 0x000fe80000100800 */
[----:B------:R-:W-:Y:S04]  /*50d10*/  STL [R1+0x4ff8], R250 ;  /* 0x004ff8fa01007387 */ /* 0x000fe80000100800 */
[----:B------:R-:W-:Y:S04]  /*50d20*/  STL [R1+0x4ff4], R251 ;  /* 0x004ff4fb01007387 */ /* 0x000fe80000100800 */
[----:B------:R-:W-:Y:S04]  /*50d30*/  STL [R1+0x501c], R244 ;  /* 0x00501cf401007387 */ /* 0x000fe80000100800 */
[----:B------:R-:W-:Y:S01]  /*50d40*/  STL [R1+0x5018], R245 ;  /* 0x005018f501007387 */ /* 0x000fe20000100800 */
[----:B------:R-:W-:-:S03]  /*50d50*/  MOV R122, R27 ;  /* 0x0000001b007a7202 */ /* 0x000fc60000000f00 */
[----:B------:R-:W-:Y:S04]  /*50d60*/  STL [R1+0x5014], R246 ;  /* 0x005014f601007387 */ /* 0x000fe80000100800 */
[----:B------:R-:W-:Y:S04]  /*50d70*/  STL [R1+0x4fd8], R247 ;  /* 0x004fd8f701007387 */ /* 0x000fe80000100800 */
[----:B------:R-:W-:Y:S04]  /*50d80*/  STL.64 [R1+0xc80], R24 ;  /* 0x000c801801007387 */ /* 0x000fe80000100a00 */
[----:B------:R1:W-:Y:S04]  /*50d90*/  STL [R1+0xc88], R26 ;  /* 0x000c881a01007387 */ /* 0x0003e80000100800 */
[----:B------:R-:W-:Y:S04]  /*50da0*/  LDS R16, [R3+0x8100] ;  /* 0x0081000003107984 */ /* 0x000fe80000000800 */
[----:B------:R-:W-:Y:S01]  /*50db0*/  LDS R18, [R3+0xa100] ;  /* 0x00a1000003127984 */ /* 0x000fe20000000800 */
[C---:B-1----:R-:W-:Y:S03]  /*50dc0*/  HMMA.1688.F32.TF32 R24, R20.reuse, R216, R104 ;  /* 0x000000d81418723c */ /* 0x042fe60000081068 */
[----:B------:R-:W-:Y:S04]  /*50dd0*/  LDS R17, [R4+0x8100] ;  /* 0x0081000004117984 */ /* 0x000fe80000000800 */
[----:B------:R-:W1:Y:S11]  /*50de0*/  LDS R19, [R4+0xa100] ;  /* 0x00a1000004137984 */ /* 0x000e760000000800 */
[----:B------:R-:W-:Y:S06]  /*50df0*/  @!UPT UIADD3 URZ, URZ, URZ, URZ ;  /* 0x0000003f3f3ff290 */ /* 0x000fec000fffe03f */
[----:B------:R-:W-:Y:S02]  /*50e00*/  IMAD.MOV.U32 R244, RZ, RZ, R24 ;  /* 0x000000fffff47224 */ /* 0x000fe400078e0018 */
[----:B------:R-:W-:Y:S02]  /*50e10*/  IMAD.MOV.U32 R245, RZ, RZ, R25 ;  /* 0x000000fffff57224 */ /* 0x000fe400078e0019 */
[----:B------:R-:W-:Y:S02]  /*50e20*/  IMAD.MOV.U32 R246, RZ, RZ, R26 ;  /* 0x000000fffff67224 */ /* 0x000fe400078e001a */
[----:B------:R-:W-:Y:S02]  /*50e30*/  IMAD.MOV.U32 R248, RZ, RZ, R27 ;  /* 0x000000fffff87224 */ /* 0x000fe400078e001b */
[----:B------:R-:W-:Y:S01]  /*50e40*/  HMMA.1688.F32.TF32 R24, R20, R212, R228 ;  /* 0x000000d41418723c */ /* 0x000fe200000810e4 */
[----:B------:R3:W-:Y:S11]  /*50e50*/  STL [R1+0x5020], R122 ;  /* 0x0050207a01007387 */ /* 0x0007f60000100800 */
[----:B------:R-:W-:Y:S11]  /*50e60*/  @!UPT UIADD3 URZ, URZ, URZ, URZ ;  /* 0x0000003f3f3ff290 */ /* 0x000ff6000fffe03f */
[----:B------:R-:W-:Y:S04]  /*50e70*/  STL.64 [R1+0xc60], R24 ;  /* 0x000c601801007387 */ /* 0x000fe80000100a00 */
        /* <DEDUP_REMOVED lines=69> */
[----:B---3--:R-:W-:-:S02]  /*512d0*/  IMAD.MOV.U32 R122, RZ, RZ, R27 ;  /* 0x000000ffff7a7224 */ /* 0x008fc400078e001b */
[----:B--2---:R-:W-:Y:S01]  /*512e0*/  HMMA.1688.F32.TF32 R24, R20, R208, R232 ;  /* 0x000000d01418723c */ /* 0x004fe200000810e8 */
[----:B------:R-:W2:Y:S04]  /*512f0*/  LDL.LU R232, [R1+0x2cc0] ;  /* 0x002cc00001e87983 */ /* 0x000ea80000300800 */
[----:B------:R-:W2:Y:S04]  /*51300*/  LDL.LU R233, [R1+0x2cc4] ;  /* 0x002cc40001e97983 */ /* 0x000ea80000300800 */
[----:B------:R-:W2:Y:S04]  /*51310*/  LDL.LU R234, [R1+0x2cc8] ;  /* 0x002cc80001ea7983 */ /* 0x000ea80000300800 */
[----:B------:R-:W2:Y:S11]  /*51320*/  LDL.LU R235, [R1+0x2ccc] ;  /* 0x002ccc0001eb7983 */ /* 0x000eb60000300800 */
[----:B------:R-:W-:Y:S01]  /*51330*/  IMAD.MOV.U32 R123, RZ, RZ, R24 ;  /* 0x000000ffff7b7224 */ /* 0x000fe200078e0018 */
[----:B------:R-:W-:Y:S01]  /*51340*/  MOV R126, R25 ;  /* 0x00000019007e7202 */ /* 0x000fe20000000f00 */
[----:B------:R-:W-:-:S02]  /*51350*/  IMAD.MOV.U32 R127, RZ, RZ, R26 ;  /* 0x000000ffff7f7224 */ /* 0x000fc400078e001a */
[----:B------:R-:W-:Y:S02]  /*51360*/  IMAD.MOV.U32 R249, RZ, RZ, R27 ;  /* 0x000000fffff97224 */ /* 0x000fe400078e001b */
[C---:B----4-:R-:W-:Y:S11]  /*51370*/  HMMA.1688.F32.TF32 R24, R20.reuse, R204, R44 ;  /* 0x000000cc1418723c */ /* 0x050ff6000008102c */
[----:B------:R-:W-:Y:S11]  /*51380*/  @!UPT UIADD3 URZ, URZ, URZ, URZ ;  /* 0x0000003f3f3ff290 */ /* 0x000ff6000fffe03f */
[----:B------:R-:W-:Y:S02]  /*51390*/  @!UPT UIADD3 URZ, URZ, URZ, URZ ;  /* 0x0000003f3f3ff290 */ /* 0x000fe4000fffe03f */
[----:B------:R-:W-:Y:S02]  /*513a0*/  IMAD.MOV.U32 R250, RZ, RZ, R24 ;  /* 0x000000fffffa7224 */ /* 0x000fe400078e0018 */
[----:B------:R-:W-:Y:S02]  /*513b0*/  IMAD.MOV.U32 R251, RZ, RZ, R25 ;  /* 0x000000fffffb7224 */ /* 0x000fe400078e0019 */
[----:B------:R-:W-:Y:S02]  /*513c0*/  IMAD.MOV.U32 R110, RZ, RZ, R26 ;  /* 0x000000ffff6e7224 */ /* 0x000fe400078e001a */
[----:B------:R-:W-:Y:S02]  /*513d0*/  IMAD.MOV.U32 R114, RZ, RZ, R27 ;  /* 0x000000ffff727224 */ /* 0x000fe400078e001b */
[C---:B------:R-:W-:Y:S01]  /*513e0*/  HMMA.1688.F32.TF32 R24, R20.reuse, R12, R48 ;  /* 0x0000000c1418723c */ /* 0x040fe20000081030 */
[----:B------:R-:W-:Y:S11]  /*513f0*/  STL.64 [R1+0x51a8], R250 ;  /* 0x0051a8fa01007387 */ /* 0x000ff60000100a00 */
[----:B------:R-:W-:Y:S11]  /*51400*/  @!UPT UIADD3 URZ, URZ, URZ, URZ ;  /* 0x0000003f3f3ff290 */ /* 0x000ff6000fffe03f */
[----:B------:R-:W-:Y:S01]  /*51410*/  @!UPT UIADD3 URZ, URZ, URZ, URZ ;  /* 0x0000003f3f3ff290 */ /* 0x000fe2000fffe03f */
[----:B------:R-:W-:Y:S01]  /*51420*/  MOV R115, R24 ;  /* 0x0000001800737202 */ /* 0x000fe20000000f00 */
[----:B------:R-:W-:Y:S02]  /*51430*/  IMAD.MOV.U32 R118, RZ, RZ, R25 ;  /* 0x000000ffff767224 */ /* 0x000fe400078e0019 */
[----:B------:R-:W-:Y:S02]  /*51440*/  IMAD.MOV.U32 R119, RZ, RZ, R26 ;  /* 0x000000ffff777224 */ /* 0x000fe400078e001a */
[----:B------:R-:W-:Y:S02]  /*51450*/  IMAD.MOV.U32 R111, RZ, RZ, R27 ;  /* 0x000000ffff6f7224 */ /* 0x000fe400078e001b */
[C---:B------:R-:W-:Y:S01]  /*51460*/  HMMA.1688.F32.TF32 R24, R20.reuse, R8, R52 ;  /* 0x000000081418723c */ /* 0x040fe20000081034 */
[----:B------:R-:W-:Y:S07]  /*51470*/  STL.64 [R1+0x51a0], R248 ;  /* 0x0051a0f801007387 */ /* 0x000fee0000100a00 */
[C---:B------:R-:W-:Y:S08]  /*51480*/  HMMA.1688.F32.TF32 R32, R20.reuse, R200, R56 ;  /* 0x000000c81420723c */ /* 0x040ff00000081038 */
[----:B------:R-:W-:Y:S07]  /*51490*/  HMMA.1688.F32.TF32 R28, R20, R196, R60 ;  /* 0x000000c4141c723c */ /* 0x000fee000008103c */
[----:B------:R-:W-:Y:S01]  /*514a0*/  STL [R1+0xc24], R25 ;  /* 0x000c241901007387 */ /* 0x000fe20000100800 */
[----:B------:R-:W-:-:S03]  /*514b0*/  IMAD.MOV.U32 R247, RZ, RZ, R24 ;  /* 0x000000fffff77224 */ /* 0x000fc600078e0018 */
[----:B------:R3:W-:Y:S02]  /*514c0*/  STL.64 [R1+0xc28], R26 ;  /* 0x000c281a01007387 */ /* 0x0007e40000100a00 */
[C---:B---3--:R-:W-:Y:S02]  /*514d0*/  HMMA.1688.F32.TF32 R24, R20.reuse, R192, R64 ;  /* 0x000000c01418723c */ /* 0x048fe40000081040 */
[----:B------:R-:W-:Y:S04]  /*514e0*/  STL.64 [R1+0x51b8], R246 ;  /* 0x0051b8f601007387 */ /* 0x000fe80000100a00 */
[----:B------:R-:W-:Y:S04]  /*514f0*/  STL.64 [R1+0x51b0], R244 ;  /* 0x0051b0f401007387 */ /* 0x000fe80000100a00 */
[----:B------:R-:W-:Y:S04]  /*51500*/  STL.64 [R1+0xc10], R32 ;  /* 0x000c102001007387 */ /* 0x000fe80000100a00 */
[----:B------:R3:W-:Y:S04]  /*51510*/  STL.64 [R1+0xc18], R34 ;  /* 0x000c182201007387 */ /* 0x0007e80000100a00 */
[----:B------:R-:W-:Y:S04]  /*51520*/  STL.64 [R1+0xc00], R28 ;  /* 0x000c001c01007387 */ /* 0x000fe80000100a00 */
[----:B------:R4:W-:Y:S01]  /*51530*/  STL.64 [R1+0xc08], R30 ;  /* 0x000c081e01007387 */ /* 0x0009e20000100a00 */
[C---:B---3--:R-:W-:Y:S03]  /*51540*/  HMMA.1688.F32.TF32 R32, R20.reuse, R188, R68 ;  /* 0x000000bc1420723c */ /* 0x048fe60000081044 */
[----:B------:R-:W-:Y:S04]  /*51550*/  STL.64 [R1+0xbf0], R24 ;  /* 0x000bf01801007387 */ /* 0x000fe80000100a00 */
[----:B------:R3:W-:Y:S01]  /*51560*/  STL.64 [R1+0xbf8], R26 ;  /* 0x000bf81a01007387 */ /* 0x0007e20000100a00 */
[C---:B----4-:R-:W-:Y:S08]  /*51570*/  HMMA.1688.F32.TF32 R28, R20.reuse, R184, R72 ;  /* 0x000000b8141c723c */ /* 0x050ff00000081048 */
[C---:B---3--:R-:W-:Y:S07]  /*51580*/  HMMA.1688.F32.TF32 R24, R20.reuse, R180, R76 ;  /* 0x000000b41418723c */ /* 0x048fee000008104c */
        /* <DEDUP_REMOVED lines=26> */
[C---:B--2---:R-:W-:Y:S07]  /*51730*/  HMMA.1688.F32.TF32 R24, R20.reuse, R144, R232 ;  /* 0x000000901418723c */ /* 0x044fee00000810e8 */
        /* <DEDUP_REMOVED lines=62> */
[----:B---3--:R-:W3:Y:S04]  /*51b20*/  LDL.LU R28, [R1+0x2c60] ;  /* 0x002c6000011c7983 */ /* 0x008ee80000300800 */
[----:B------:R-:W3:Y:S04]  /*51b30*/  LDL.LU R29, [R1+0x2c64] ;  /* 0x002c6400011d7983 */ /* 0x000ee80000300800 */
[----:B----4-:R-:W3:Y:S04]  /*51b40*/  LDL.LU R30, [R1+0x2c68] ;  /* 0x002c6800011e7983 */ /* 0x010ee80000300800 */
[----:B------:R-:W3:Y:S04]  /*51b50*/  LDL.LU R31, [R1+0x2c6c] ;  /* 0x002c6c00011f7983 */ /* 0x000ee80000300800 */
[----:B-1----:R-:W4:Y:S04]  /*51b60*/  LDL.LU R24, [R1+0x2c70] ;  /* 0x002c700001187983 */ /* 0x002f280000300800 */
[----:B------:R-:W4:Y:S04]  /*51b70*/  LDL.LU R25, [R1+0x2c74] ;  /* 0x002c740001197983 */ /* 0x000f280000300800 */
[----:B------:R-:W4:Y:S04]  /*51b80*/  LDL.LU R26, [R1+0x2c78] ;  /* 0x002c7800011a7983 */ /* 0x000f280000300800 */
[----:B------:R-:W4:Y:S04]  /*51b90*/  LDL.LU R27, [R1+0x2c7c] ;  /* 0x002c7c00011b7983 */ /* 0x000f280000300800 */
        /* <DEDUP_REMOVED lines=44> */
[C---:B---3--:R-:W-:Y:S08]  /*51e60*/  HMMA.1688.F32.TF32 R28, R20.reuse, R120, R28 ;  /* 0x00000078141c723c */ /* 0x048ff0000008101c */
[C---:B--2---:R-:W-:Y:S08]  /*51e70*/  HMMA.1688.F32.TF32 R240, R20.reuse, R128, R240 ;  /* 0x0000008014f0723c */ /* 0x044ff000000810f0 */
[C---:B----4-:R-:W-:Y:S08]  /*51e80*/  HMMA.1688.F32.TF32 R244, R20.reuse, R140, R244 ;  /* 0x0000008c14f4723c */ /* 0x050ff000000810f4 */
[C---:B------:R-:W-:Y:S11]  /*51e90*/  HMMA.1688.F32.TF32 R248, R20.reuse, R136, R248 ;  /* 0x0000008814f8723c */ /* 0x040ff600000810f8 */
[----:B------:R-:W-:Y:S04]  /*51ea0*/  @!UPT UIADD3 URZ, URZ, URZ, URZ ;  /* 0x0000003f3f3ff290 */ /* 0x000fe8000fffe03f */
[----:B------:R-:W-:Y:S04]  /*51eb0*/  STL.64 [R1+0xe0], R244 ;  /* 0x0000e0f401007387 */ /* 0x000fe80000100a00 */
[----:B------:R1:W-:Y:S02]  /*51ec0*/  STL.64 [R1+0xe8], R246 ;  /* 0x0000e8f601007387 */ /* 0x0003e40000100a00 */
[C---:B-1----:R-:W-:Y:S08]  /*51ed0*/  HMMA.1688.F32.TF32 R244, R20.reuse, R132, R236 ;  /* 0x0000008414f4723c */ /* 0x042ff000000810ec */
[C---:B------:R-:W-:Y:S08]  /*51ee0*/  HMMA.1688.F32.TF32 R236, R20.reuse, R124, R24 ;  /* 0x0000007c14ec723c */ /* 0x040ff00000081018 */
[C---:B------:R-:W-:Y:S01]  /*51ef0*/  HMMA.1688.F32.TF32 R24, R20.reuse, R116, R32 ;  /* 0x000000741418723c */ /* 0x040fe20000081020 */
        /* <DEDUP_REMOVED lines=13> */
[----:B-1----:R-:W-:Y:S08]  /*51fd0*/  HMMA.1688.F32.TF32 R28, R20, R108, R40 ;  /* 0x0000006c141c723c */ /* 0x002ff00000081028 */
[C---:B--2---:R-:W-:Y:S01]  /*51fe0*/  HMMA.1688.F32.TF32 R24, R16.reuse, R224, R44 ;  /* 0x000000e01018723c */ /* 0x044fe2000008102c */
[----:B------:R-:W-:Y:S04]  /*51ff0*/  STL.64 [R1+0x70], R32 ;  /* 0x0000702001007387 */ /* 0x000fe80000100a00 */
[----:B------:R-:W-:Y:S04]  /*52000*/  STL.64 [R1+0x78], R34 ;  /* 0x0000782201007387 */ /* 0x000fe80000100a00 */
[----:B------:R-:W-:Y:S04]  /*52010*/  LDS R20, [R3+0x8180] ;  /* 0x0081800003147984 */ /* 0x000fe80000000800 */
[----:B------:R-:W-:Y:S04]  /*52020*/  LDS R22, [R3+0xa180] ;  /* 0x00a1800003167984 */ /* 0x000fe80000000800 */
[----:B------:R-:W-:Y:S04]  /*52030*/  STL.64 [R1+0x60], R28 ;  /* 0x0000601c01007387 */ /* 0x000fe80000100a00 */
[----:B------:R1:W-:Y:S04]  /*52040*/  STL.64 [R1+0x68], R30 ;  /* 0x0000681e01007387 */ /* 0x0003e80000100a00 */
[----:B------:R-:W-:Y:S04]  /*52050*/  STL.64 [R1+0x50], R24 ;  /* 0x0000501801007387 */ /* 0x000fe80000100a00 */
[----:B------:R2:W-:Y:S01]  /*52060*/  STL.64 [R1+0x58], R26 ;  /* 0x0000581a01007387 */ /* 0x0005e20000100a00 */
[C---:B-1----:R-:W-:Y:S03]  /*52070*/  HMMA.1688.F32.TF32 R28, R16.reuse, R220, R48 ;  /* 0x000000dc101c723c */ /* 0x042fe60000081030 */
[----:B------:R-:W-:Y:S04]  /*52080*/  LDS R21, [R4+0x8180] ;  /* 0x0081800004157984 */ /* 0x000fe80000000800 */
[----:B------:R-:W1:Y:S01]  /*52090*/  LDS R23, [R4+0xa180] ;  /* 0x00a1800004177984 */ /* 0x000e620000000800 */
[C---:B--2---:R-:W-:Y:S08]  /*520a0*/  HMMA.1688.F32.TF32 R24, R16.reuse, R216, R52 ;  /* 0x000000d81018723c */ /* 0x044ff00000081034 */
[C---:B------:R-:W-:Y:S07]  /*520b0*/  HMMA.1688.F32.TF32 R32, R16.reuse, R212, R56 ;  /* 0x000000d41020723c */ /* 0x040fee0000081038 */
        /* <DEDUP_REMOVED lines=15> */
[----:B------:R-:W-:Y:S04]  /*521b0*/  STL.64 [R1+0xb30], R32 ;  /* 0x000b302001007387 */ /* 0x000fe80000100a00 */
[----:B------:R2:W-:Y:S08]  /*521c0*/  STL.64 [R1+0xb38], R34 ;  /* 0x000b382201007387 */ /* 0x0005f00000100a00 */
        /* <DEDUP_REMOVED lines=27> */
[----:B------:R-:W4:Y:S04]  /*52380*/  LDL.LU R100, [R1+0x2a30] ;  /* 0x002a300001647983 */ /* 0x000f280000300800 */
[----:B------:R-:W-:Y:S04]  /*52390*/  STL.64 [R1+0xa90], R28 ;  /* 0x000a901c01007387 */ /* 0x000fe80000100a00 */
[----:B------:R1:W-:Y:S04]  /*523a0*/  STL.64 [R1+0xa98], R30 ;  /* 0x000a981e01007387 */ /* 0x0003e80000100a00 */
        /* <DEDUP_REMOVED lines=45> */
[----:B------:R-:W1:Y:S04]  /*52680*/  LDL.LU R36, [R1+0x2b10] ;  /* 0x002b100001247983 */ /* 0x000e680000300800 */
[----:B------:R-:W1:Y:S04]  /*52690*/  LDL.LU R37, [R1+0x2b14] ;  /* 0x002b140001257983 */ /* 0x000e680000300800 */
[----:B------:R-:W1:Y:S04]  /*526a0*/  LDL.LU R38, [R1+0x2b18] ;  /* 0x002b180001267983 */ /* 0x000e680000300800 */
[----:B------:R-:W1:Y:S04]  /*526b0*/  LDL.LU R39, [R1+0x2b1c] ;  /* 0x002b1c0001277983 */ /* 0x000e680000300800 */
        /* <DEDUP_REMOVED lines=36> */
[C---:B-1----:R-:W-:Y:S08]  /*52900*/  HMMA.1688.F32.TF32 R28, R16.reuse, R156, R36 ;  /* 0x0000009c101c723c */ /* 0x042ff00000081024 */
[C---:B--2---:R-:W-:Y:S08]  /*52910*/  HMMA.1688.F32.TF32 R32, R16.reuse, R160, R32 ;  /* 0x000000a01020723c */ /* 0x044ff00000081020 */
[C---:B---3--:R-:W-:Y:S11]  /*52920*/  HMMA.1688.F32.TF32 R24, R16.reuse, R152, R40 ;  /* 0x000000981018723c */ /* 0x048ff60000081028 */
[----:B------:R-:W-:Y:S04]  /*52930*/  @!UPT UIADD3 URZ, URZ, URZ, URZ ;  /* 0x0000003f3f3ff290 */ /* 0x000fe8000fffe03f */
[----:B------:R-:W-:Y:S04]  /*52940*/  STL.64 [R1+0xa70], R32 ;  /* 0x000a702001007387 */ /* 0x000fe80000100a00 */
[----:B------:R4:W-:Y:S04]  /*52950*/  STL.64 [R1+0xa78], R34 ;  /* 0x000a782201007387 */ /* 0x0009e80000100a00 */
[----:B------:R-:W-:Y:S04]  /*52960*/  STL.64 [R1+0xa60], R28 ;  /* 0x000a601c01007387 */ /* 0x000fe80000100a00 */
[----:B------:R1:W-:Y:S01]  /*52970*/  STL.64 [R1+0xa68], R30 ;  /* 0x000a681e01007387 */ /* 0x0003e20000100a00 */
[C---:B----4-:R-:W-:Y:S03]  /*52980*/  HMMA.1688.F32.TF32 R32, R16.reuse, R148, R44 ;  /* 0x000000941020723c */ /* 0x050fe6000008102c */
[----:B------:R-:W-:Y:S04]  /*52990*/  STL.64 [R1+0xa50], R24 ;  /* 0x000a501801007387 */ /* 0x000fe80000100a00 */
[----:B------:R2:W-:Y:S01]  /*529a0*/  STL.64 [R1+0xa58], R26 ;  /* 0x000a581a01007387 */ /* 0x0005e20000100a00 */
[C---:B-1----:R-:W-:Y:S08]  /*529b0*/  HMMA.1688.F32.TF32 R28, R16.reuse, R144, R48 ;  /* 0x00000090101c723c */ /* 0x042ff00000081030 */
[C---:B--2---:R-:W-:Y:S07]  /*529c0*/  HMMA.1688.F32.TF32 R24, R16.reuse, R140, R52 ;  /* 0x0000008c1018723c */ /* 0x044fee0000081034 */
        /* <DEDUP_REMOVED lines=8> */
[C---:B-1----:R-:W-:Y:S07]  /*52a50*/  HMMA.1688.F32.TF32 R24, R16.reuse, R128, R64 ;  /* 0x000000801018723c */ /* 0x042fee0000081040 */
        /* <DEDUP_REMOVED lines=16> */
[----:B--2---:R-:W-:Y:S03]  /*52b60*/  HMMA.1688.F32.TF32 R28, R16, R108, R84 ;  /* 0x0000006c101c723c */ /* 0x004fe60000081054 */
[----:B------:R-:W-:Y:S04]  /*52b70*/  LDS R16, [R3+0x8200] ;  /* 0x0082000003107984 */ /* 0x000fe80000000800 */
[----:B------:R-:W-:Y:S01]  /*52b80*/  LDS R18, [R3+0xa200] ;  /* 0x00a2000003127984 */ /* 0x000fe20000000800 */
[C---:B-1----:R-:W-:Y:S03]  /*52b90*/  HMMA.1688.F32.TF32 R24, R20.reuse, R224, R88 ;  /* 0x000000e01418723c */ /* 0x042fe60000081058 */
[----:B------:R-:W-:Y:S04]  /*52ba0*/  LDS R17, [R4+0x8200] ;  /* 0x0082000004117984 */ /* 0x000fe80000000800 */
[----:B------:R-:W1:Y:S04]  /*52bb0*/  LDS R19, [R4+0xa200] ;  /* 0x00a2000004137984 */ /* 0x000e680000000800 */
        /* <DEDUP_REMOVED lines=8> */
[C---:B--2---:R-:W-:Y:S07]  /*52c40*/  HMMA.1688.F32.TF32 R24, R20.reuse, R212, R100 ;  /* 0x000000d41418723c */ /* 0x044fee0000081064 */
        /* <DEDUP_REMOVED lines=8> */
[C---:B--2---:R-:W-:Y:S02]  /*52cd0*/  HMMA.1688.F32.TF32 R24, R20.reuse, R208, R104 ;  /* 0x000000d01418723c */ /* 0x044fe40000081068 */
[----:B------:R-:W-:Y:S04]  /*52ce0*/  STL.64 [R1+0x5360], R210 ;  /* 0x005360d201007387 */ /* 0x000fe80000100a00 */
[----:B------:R-:W-:Y:S11]  /*52cf0*/  STL.64 [R1+0x5358], R208 ;  /* 0x005358d001007387 */ /* 0x000ff60000100a00 */
[----:B------:R-:W-:Y:S06]  /*52d00*/  @!UPT UIADD3 URZ, URZ, URZ, URZ ;  /* 0x0000003f3f3ff290 */ /* 0x000fec000fffe03f */
[----:B------:R-:W-:Y:S04]  /*52d10*/  STL.64 [R1+0x970], R24 ;  /* 0x0009701801007387 */ /* 0x000fe80000100a00 */
[----:B------:R2:W-:Y:S02]  /*52d20*/  STL.64 [R1+0x978], R26 ;  /* 0x0009781a01007387 */ /* 0x0005e40000100a00 */
[C---:B--2---:R-:W-:Y:S02]  /*52d30*/  HMMA.1688.F32.TF32 R24, R20.reuse, R204, R228 ;  /* 0x000000cc1418723c */ /* 0x044fe400000810e4 */
[----:B------:R-:W-:Y:S04]  /*52d40*/  STL.64 [R1+0x5350], R206 ;  /* 0x005350ce01007387 */ /* 0x000fe80000100a00 */
[----:B------:R-:W-:Y:S11]  /*52d50*/  STL.64 [R1+0x5348], R204 ;  /* 0x005348cc01007387 */ /* 0x000ff60000100a00 */
[----:B------:R-:W-:Y:S06]  /*52d60*/  @!UPT UIADD3 URZ, URZ, URZ, URZ ;  /* 0x0000003f3f3ff290 */ /* 0x000fec000fffe03f */
[----:B------:R-:W-:Y:S04]  /*52d70*/  STL.64 [R1+0x960], R24 ;  /* 0x0009601801007387 */ /* 0x000fe80000100a00 */
[----:B------:R2:W-:Y:S04]  /*52d80*/  STL.64 [R1+0x968], R26 ;  /* 0x0009681a01007387 */ /* 0x0005e80000100a00 */
[----:B------:R-:W1:Y:S01]  /*52d90*/  LDL.LU R228, [R1+0x2120] ;  /* 0x0021200001e47983 */ /* 0x000e620000300800 */
[C---:B--2---:R-:W-:Y:S11]  /*52da0*/  HMMA.1688.F32.TF32 R24, R20.reuse, R12, R232 ;  /* 0x0000000c1418723c */ /* 0x044ff600000810e8 */
[----:B------:R-:W-:Y:S11]  /*52db0*/  @!UPT UIADD3 URZ, URZ, URZ, URZ ;  /* 0x0000003f3f3ff290 */ /* 0x000ff6000fffe03f */
[----:B------:R-:W-:Y:S01]  /*52dc0*/  @!UPT UIADD3 URZ, URZ, URZ, URZ ;  /* 0x0000003f3f3ff290 */ /* 0x000fe2000fffe03f */
[----:B------:R2:W-:Y:S04]  /*52dd0*/  STL.64 [R1+0x950], R24 ;  /* 0x0009501801007387 */ /* 0x0005e80000100a00 */
[----:B------:R3:W-:Y:S04]  /*52de0*/  STL.64 [R1+0x958], R26 ;  /* 0x0009581a01007387 */ /* 0x0007e80000100a00 */
[----:B------:R-:W1:Y:S04]  /*52df0*/  LDL.LU R229, [R1+0x2124] ;  /* 0x0021240001e57983 */ /* 0x000e680000300800 */
[----:B------:R-:W1:Y:S04]  /*52e00*/  LDL.LU R230, [R1+0x2128] ;  /* 0x0021280001e67983 */ /* 0x000e680000300800 */
[----:B------:R-:W1:Y:S04]  /*52e10*/  LDL.LU R231, [R1+0x212c] ;  /* 0x00212c0001e77983 */ /* 0x000e680000300800 */
        /* <DEDUP_REMOVED lines=104> */
[----:B------:R-:W-:Y:S04]  /*534a0*/  STL.64 [R1+0x5340], R14 ;  /* 0x0053400e01007387 */ /* 0x000fe80000100a00 */
[----:B------:R1:W-:Y:S01]  /*534b0*/  STL.64 [R1+0x5338], R12 ;  /* 0x0053380c01007387 */ /* 0x0003e20000100a00 */
[C---:B----4-:R-:W-:Y:S08]  /*534c0*/  HMMA.1688.F32.TF32 R28, R20.reuse, R184, R28 ;  /* 0x000000b8141c723c */ /* 0x050ff0000008101c */
[C---:B-1----:R-:W-:Y:S08]  /*534d0*/  HMMA.1688.F32.TF32 R12, R20.reuse, R200, R248 ;  /* 0x000000c8140c723c */ /* 0x042ff000000810f8 */
[C---:B------:R-:W-:Y:S08]  /*534e0*/  HMMA.1688.F32.TF32 R204, R20.reuse, R8, R244 ;  /* 0x0000000814cc723c */ /* 0x040ff000000810f4 */
        /* <DEDUP_REMOVED lines=9> */
[----:B------:R-:W-:Y:S03]  /*53580*/  STL.64 [R1+0x928], R210 ;  /* 0x000928d201007387 */ /* 0x000fe60000100a00 */
[C---:B------:R-:W-:Y:S07]  /*53590*/  HMMA.1688.F32.TF32 R24, R20.reuse, R180, R32 ;  /* 0x000000b41418723c */ /* 0x040fee0000081020 */
[----:B------:R-:W-:Y:S04]  /*535a0*/  STL.64 [R1+0x910], R204 ;  /* 0x000910cc01007387 */ /* 0x000fe80000100a00 */
[----:B------:R-:W-:Y:S04]  /*535b0*/  STL.64 [R1+0x918], R206 ;  /* 0x000918ce01007387 */ /* 0x000fe80000100a00 */
[----:B------:R-:W-:Y:S04]  /*535c0*/  STL.64 [R1+0x900], R12 ;  /* 0x0009000c01007387 */ /* 0x000fe80000100a00 */
[----:B------:R1:W-:Y:S02]  /*535d0*/  STL.64 [R1+0x908], R14 ;  /* 0x0009080e01007387 */ /* 0x0003e40000100a00 */
[C---:B-1----:R-:W-:Y:S02]  /*535e0*/  HMMA.1688.F32.TF32 R12, R20.reuse, R176, R36 ;  /* 0x000000b0140c723c */ /* 0x042fe40000081024 */
[----:B------:R-:W-:Y:S04]  /*535f0*/  STL.64 [R1+0x8f0], R28 ;  /* 0x0008f01c01007387 */ /* 0x000fe80000100a00 */
[----:B------:R3:W-:Y:S04]  /*53600*/  STL.64 [R1+0x8f8], R30 ;  /* 0x0008f81e01007387 */ /* 0x0007e80000100a00 */
[----:B------:R-:W-:Y:S04]  /*53610*/  STL.64 [R1+0x8e0], R24 ;  /* 0x0008e01801007387 */ /* 0x000fe80000100a00 */
[----:B------:R1:W-:Y:S01]  /*53620*/  STL.64 [R1+0x8e8], R26 ;  /* 0x0008e81a01007387 */ /* 0x0003e20000100a00 */
[C---:B---3--:R-:W-:Y:S08]  /*53630*/  HMMA.1688.F32.TF32 R28, R20.reuse, R172, R40 ;  /* 0x000000ac141c723c */ /* 0x048ff00000081028 */
[----:B------:R-:W-:Y:S01]  /*53640*/  STL.64 [R1+0x8d0], R12 ;  /* 0x0008d00c01007387 */ /* 0x000fe20000100a00 */
[C---:B-1----:R-:W-:Y:S03]  /*53650*/  HMMA.1688.F32.TF32 R24, R20.reuse, R168, R44 ;  /* 0x000000a81418723c */ /* 0x042fe6000008102c */
[----:B------:R1:W-:Y:S05]  /*53660*/  STL.64 [R1+0x8d8], R14 ;  /* 0x0008d80e01007387 */ /* 0x0003ea0000100a00 */
[C---:B-1----:R-:W-:Y:S06]  /*53670*/  HMMA.1688.F32.TF32 R12, R20.reuse, R164, R48 ;  /* 0x000000a4140c723c */ /* 0x042fec0000081030 */
[----:B------:R-:W-:Y:S04]  /*53680*/  STL.64 [R1+0x8c0], R28 ;  /* 0x0008c01c01007387 */ /* 0x000fe80000100a00 */
[----:B------:R1:W-:Y:S05]  /*53690*/  STL.64 [R1+0x8c8], R30 ;  /* 0x0008c81e01007387 */ /* 0x0003ea0000100a00 */
[----:B------:R-:W-:Y:S04]  /*536a0*/  STL.64 [R1+0x8b0], R24 ;  /* 0x0008b01801007387 */ /* 0x000fe80000100a00 */
[----:B------:R2:W-:Y:S01]  /*536b0*/  STL.64 [R1+0x8b8], R26 ;  /* 0x0008b81a01007387 */ /* 0x0005e20000100a00 */
[C---:B-1----:R-:W-:Y:S03]  /*536c0*/  HMMA.1688.F32.TF32 R28, R20.reuse, R160, R52 ;  /* 0x000000a0141c723c */ /* 0x042fe60000081034 */
[----:B------:R-:W-:Y:S05]  /*536d0*/  STL.64 [R1+0x8a0], R12 ;  /* 0x0008a00c01007387 */ /* 0x000fea0000100a00 */
[C---:B--2---:R-:W-:Y:S01]  /*536e0*/  HMMA.1688.F32.TF32 R24, R20.reuse, R156, R56 ;  /* 0x0000009c1418723c */ /* 0x044fe20000081038 */
[----:B------:R1:W-:Y:S07]  /*536f0*/  STL.64 [R1+0x8a8], R14 ;  /* 0x0008a80e01007387 */ /* 0x0003ee0000100a00 */
[C---:B-1----:R-:W-:Y:S07]  /*53700*/  HMMA.1688.F32.TF32 R12, R20.reuse, R152, R60 ;  /* 0x00000098140c723c */ /* 0x042fee000008103c */
[----:B------:R-:W-:Y:S04]  /*53710*/  STL.64 [R1+0x890], R28 ;  /* 0x0008901c01007387 */ /* 0x000fe80000100a00 */
[----:B------:R1:W-:Y:S04]  /*53720*/  STL.64 [R1+0x898], R30 ;  /* 0x0008981e01007387 */ /* 0x0003e80000100a00 */
        /* <DEDUP_REMOVED lines=31> */
[----:B--2---:R-:W-:Y:S01]  /*53920*/  HMMA.1688.F32.TF32 R24, R20, R108, R104 ;  /* 0x0000006c1418723c */ /* 0x004fe20000081068 */
[----:B------:R1:W-:Y:S04]  /*53930*/  STL.64 [R1+0x7e8], R14 ;  /* 0x0007e80e01007387 */ /* 0x0003e80000100a00 */
[----:B------:R-:W-:Y:S04]  /*53940*/  LDS R20, [R3+0x8280] ;  /* 0x0082800003147984 */ /* 0x000fe80000000800 */
[----:B------:R-:W-:Y:S01]  /*53950*/  LDS R22, [R3+0xa280] ;  /* 0x00a2800003167984 */ /* 0x000fe20000000800 */
[C---:B-1----:R-:W-:Y:S05]  /*53960*/  HMMA.1688.F32.TF32 R12, R16.reuse, R224, R228 ;  /* 0x000000e0100c723c */ /* 0x042fea00000810e4 */
[----:B------:R-:W-:Y:S04]  /*53970*/  STL.64 [R1+0x7d0], R28 ;  /* 0x0007d01c01007387 */ /* 0x000fe80000100a00 */
[----:B------:R-:W-:Y:S04]  /*53980*/  STL.64 [R1+0x7d8], R30 ;  /* 0x0007d81e01007387 */ /* 0x000fe80000100a00 */
[----:B------:R-:W-:Y:S04]  /*53990*/  STL.64 [R1+0x1a0], R24 ;  /* 0x0001a01801007387 */ /* 0x000fe80000100a00 */
[----:B------:R-:W-:Y:S04]  /*539a0*/  STL.64 [R1+0x1a8], R26 ;  /* 0x0001a81a01007387 */ /* 0x000fe80000100a00 */
[----:B------:R-:W-:Y:S04]  /*539b0*/  LDS R21, [R4+0x8280] ;  /* 0x0082800004157984 */ /* 0x000fe80000000800 */
[----:B------:R-:W1:Y:S04]  /*539c0*/  LDS R23, [R4+0xa280] ;  /* 0x00a2800004177984 */ /* 0x000e680000000800 */
[----:B------:R-:W-:Y:S04]  /*539d0*/  STL.64 [R1+0x190], R12 ;  /* 0x0001900c01007387 */ /* 0x000fe80000100a00 */
[----:B------:R2:W-:Y:S04]  /*539e0*/  STL.64 [R1+0x198], R14 ;  /* 0x0001980e01007387 */ /* 0x0005e80000100a00 */
[----:B------:R-:W3:Y:S01]  /*539f0*/  LDL.LU R228, [R1+0x2110] ;  /* 0x0021100001e47983 */ /* 0x000ee20000300800 */
[C---:B--2---:R-:W-:Y:S11]  /*53a00*/  HMMA.1688.F32.TF32 R12, R16.reuse, R220, R232 ;  /* 0x000000dc100c723c */ /* 0x044ff600000810e8 */
        /* <DEDUP_REMOVED lines=83> */
[----:B--2---:R-:W2:Y:S04]  /*53f40*/  LDL.LU R12, [R1+0x2830] ;  /* 0x00283000010c7983 */ /* 0x004ea80000300800 */
        /* <DEDUP_REMOVED lines=39> */
[----:B------:R-:W1:Y:S04]  /*541c0*/  LDL.LU R232, [R1+0x2100] ;  /* 0x0021000001e87983 */ /* 0x000e680000300800 */
[----:B------:R-:W1:Y:S04]  /*541d0*/  LDL.LU R233, [R1+0x2104] ;  /* 0x0021040001e97983 */ /* 0x000e680000300800 */
[----:B------:R-:W1:Y:S04]  /*541e0*/  LDL.LU R234, [R1+0x2108] ;  /* 0x0021080001ea7983 */ /* 0x000e680000300800 */
[----:B------:R-:W1:Y:S01]  /*541f0*/  LDL.LU R235, [R1+0x210c] ;  /* 0x00210c0001eb7983 */ /* 0x000e620000300800 */
[C---:B--2---:R-:W-:Y:S11]  /*54200*/  HMMA.1688.F32.TF32 R212, R16.reuse, R216, R212 ;  /* 0x000000d810d4723c */ /* 0x044ff600000810d4 */
[----:B------:R-:W-:Y:S11]  /*54210*/  @!UPT UIADD3 URZ, URZ, URZ, URZ ;  /* 0x0000003f3f3ff290 */ /* 0x000ff6000fffe03f */
[----:B------:R-:W-:Y:S01]  /*54220*/  @!UPT UIADD3 URZ, URZ, URZ, URZ ;  /* 0x0000003f3f3ff290 */ /* 0x000fe2000fffe03f */
[----:B------:R-:W-:Y:S04]  /*54230*/  STL.64 [R1+0x7b0], R212 ;  /* 0x0007b0d401007387 */ /* 0x000fe80000100a00 */
[----:B------:R2:W-:Y:S04]  /*54240*/  STL.64 [R1+0x7b8], R214 ;  /* 0x0007b8d601007387 */ /* 0x0005e80000100a00 */
[----:B--2---:R-:W2:Y:S04]  /*54250*/  LDL.LU.64 R214, [R1+0x5370] ;  /* 0x0053700001d67983 */ /* 0x004ea80000300a00 */
[----:B------:R-:W4:Y:S02]  /*54260*/  LDL.LU.64 R212, [R1+0x5368] ;  /* 0x0053680001d47983 */ /* 0x000f240000300a00 */
[C---:B----4-:R-:W-:Y:S11]  /*54270*/  HMMA.1688.F32.TF32 R208, R16.reuse, R212, R208 ;  /* 0x000000d410d0723c */ /* 0x050ff600000810d0 */
[----:B------:R-:W-:Y:S11]  /*54280*/  @!UPT UIADD3 URZ, URZ, URZ, URZ ;  /* 0x0000003f3f3ff290 */ /* 0x000ff6000fffe03f */
[----:B------:R-:W-:Y:S01]  /*54290*/  @!UPT UIADD3 URZ, URZ, URZ, URZ ;  /* 0x0000003f3f3ff290 */ /* 0x000fe2000fffe03f */
[----:B------:R-:W-:Y:S04]  /*542a0*/  STL.64 [R1+0x7a0], R208 ;  /* 0x0007a0d001007387 */ /* 0x000fe80000100a00 */
[----:B------:R4:W-:Y:S04]  /*542b0*/  STL.64 [R1+0x7a8], R210 ;  /* 0x0007a8d201007387 */ /* 0x0009e80000100a00 */
[----:B----4-:R-:W4:Y:S04]  /*542c0*/  LDL.LU.64 R210, [R1+0x5360] ;  /* 0x0053600001d27983 */ /* 0x010f280000300a00 */
[----:B------:R-:W3:Y:S02]  /*542d0*/  LDL.LU.64 R208, [R1+0x5358] ;  /* 0x0053580001d07983 */ /* 0x000ee40000300a00 */
[C---:B---3--:R-:W-:Y:S11]  /*542e0*/  HMMA.1688.F32.TF32 R204, R16.reuse, R208, R204 ;  /* 0x000000d010cc723c */ /* 0x048ff600000810cc */
[----:B------:R-:W-:Y:S11]  /*542f0*/  @!UPT UIADD3 URZ, URZ, URZ, URZ ;  /* 0x0000003f3f3ff290 */ /* 0x000ff6000fffe03f */
[----:B------:R-:W-:Y:S01]  /*54300*/  @!UPT UIADD3 URZ, URZ, URZ, URZ ;  /* 0x0000003f3f3ff290 */ /* 0x000fe2000fffe03f */
[----:B------:R-:W-:Y:S04]  /*54310*/  STL.64 [R1+0x790], R204 ;  /* 0x000790cc01007387 */ /* 0x000fe80000100a00 */
[----:B------:R3:W-:Y:S04]  /*54320*/  STL.64 [R1+0x798], R206 ;  /* 0x000798ce01007387 */ /* 0x0007e80000100a00 */
[----:B---3--:R-:W3:Y:S04]  /*54330*/  LDL.LU.64 R206, [R1+0x5350] ;  /* 0x0053500001ce7983 */ /* 0x008ee80000300a00 */
[----:B------:R-:W2:Y:S02]  /*54340*/  LDL.LU.64 R204, [R1+0x5348] ;  /* 0x0053480001cc7983 */ /* 0x000ea40000300a00 */
[C---:B--2---:R-:W-:Y:S11]  /*54350*/  HMMA.1688.F32.TF32 R12, R16.reuse, R204, R12 ;  /* 0x000000cc100c723c */ /* 0x044ff6000008100c */
[----:B------:R-:W-:Y:S11]  /*54360*/  @!UPT UIADD3 URZ, URZ, URZ, URZ ;  /* 0x0000003f3f3ff290 */ /* 0x000ff6000fffe03f */
[----:B------:R-:W-:Y:S01]  /*54370*/  @!UPT UIADD3 URZ, URZ, URZ, URZ ;  /* 0x0000003f3f3ff290 */ /* 0x000fe2000fffe03f */
[----:B------:R-:W-:Y:S04]  /*54380*/  STL.64 [R1+0x780], R12 ;  /* 0x0007800c01007387 */ /* 0x000fe80000100a00 */
[----:B------:R2:W-:Y:S04]  /*54390*/  STL.64 [R1+0x788], R14 ;  /* 0x0007880e01007387 */ /* 0x0005e80000100a00 */
[----:B--2---:R-:W2:Y:S04]  /*543a0*/  LDL.LU.64 R14, [R1+0x5340] ;  /* 0x00534000010e7983 */ /* 0x004ea80000300a00 */
[----:B------:R-:W2:Y:S01]  /*543b0*/  LDL.LU.64 R12, [R1+0x5338] ;  /* 0x00533800010c7983 */ /* 0x000ea20000300a00 */
[C---:B------:R-:W-:Y:S08]  /*543c0*/  HMMA.1688.F32.TF32 R236, R16.reuse, R200, R236 ;  /* 0x000000c810ec723c */ /* 0x040ff000000810ec */
[C---:B------:R-:W-:Y:S08]  /*543d0*/  HMMA.1688.F32.TF32 R240, R16.reuse, R196, R240 ;  /* 0x000000c410f0723c */ /* 0x040ff000000810f0 */
[C---:B------:R-:W-:Y:S08]  /*543e0*/  HMMA.1688.F32.TF32 R24, R16.reuse, R192, R24 ;  /* 0x000000c01018723c */ /* 0x040ff00000081018 */
[C---:B--2---:R-:W-:Y:S11]  /*543f0*/  HMMA.1688.F32.TF32 R244, R16.reuse, R12, R244 ;  /* 0x0000000c10f4723c */ /* 0x044ff600000810f4 */
[----:B------:R-:W-:Y:S11]  /*54400*/  @!UPT UIADD3 URZ, URZ, URZ, URZ ;  /* 0x0000003f3f3ff290 */ /* 0x000ff6000fffe03f */
[----:B------:R-:W-:Y:S01]  /*54410*/  @!UPT UIADD3 URZ, URZ, URZ, URZ ;  /* 0x0000003f3f3ff290 */ /* 0x000fe2000fffe03f */
[----:B------:R-:W-:Y:S04]  /*54420*/  STL.64 [R1+0x770], R244 ;  /* 0x000770f401007387 */ /* 0x000fe80000100a00 */
[----:B------:R2:W-:Y:S02]  /*54430*/  STL.64 [R1+0x778], R246 ;  /* 0x000778f601007387 */ /* 0x0005e40000100a00 */
[C---:B--2---:R-:W-:Y:S11]  /*54440*/  HMMA.1688.F32.TF32 R244, R16.reuse, R8, R248 ;  /* 0x0000000810f4723c */ /* 0x044ff600000810f8 */
[----:B------:R-:W-:Y:S11]  /*54450*/  @!UPT UIADD3 URZ, URZ, URZ, URZ ;  /* 0x0000003f3f3ff290 */ /* 0x000ff6000fffe03f */
[----:B------:R-:W-:Y:S01]  /*54460*/  @!UPT UIADD3 URZ, URZ, URZ, URZ ;  /* 0x0000003f3f3ff290 */ /* 0x000fe2000fffe03f */
[----:B------:R-:W-:Y:S04]  /*54470*/  STL.64 [R1+0x760], R244 ;  /* 0x000760f401007387 */ /* 0x000fe80000100a00 */
[----:B------:R-:W-:Y:S04]  /*54480*/  STL.64 [R1+0x768], R246 ;  /* 0x000768f601007387 */ /* 0x000fe80000100a00 */
[----:B------:R-:W-:Y:S04]  /*54490*/  STL.64 [R1+0x750], R236 ;  /* 0x000750ec01007387 */ /* 0x000fe80000100a00 */
[----:B------:R2:W-:Y:S04]  /*544a0*/  STL.64 [R1+0x758], R238 ;  /* 0x000758ee01007387 */ /* 0x0005e80000100a00 */
[----:B------:R-:W-:Y:S04]  /*544b0*/  STL.64 [R1+0x740], R240 ;  /* 0x000740f001007387 */ /* 0x000fe80000100a00 */
[----:B------:R-:W-:Y:S01]  /*544c0*/  STL.64 [R1+0x748], R242 ;  /* 0x000748f201007387 */ /* 0x000fe20000100a00 */
[C---:B--2---:R-:W-:Y:S03]  /*544d0*/  HMMA.1688.F32.TF32 R236, R16.reuse, R188, R28 ;  /* 0x000000bc10ec723c */ /* 0x044fe6000008101c */
[----:B------:R-:W-:Y:S04]  /*544e0*/  STL.64 [R1+0x730], R24 ;  /* 0x0007301801007387 */ /* 0x000fe80000100a00 */
[----:B------:R2:W-:Y:S01]  /*544f0*/  STL.64 [R1+0x738], R26 ;  /* 0x0007381a01007387 */ /* 0x0005e20000100a00 */
[C---:B------:R-:W-:Y:S08]  /*54500*/  HMMA.1688.F32.TF32 R28, R16.reuse, R184, R32 ;  /* 0x000000b8101c723c */ /* 0x040ff00000081020 */
[C---:B--2---:R-:W-:Y:S07]  /*54510*/  HMMA.1688.F32.TF32 R24, R16.reuse, R180, R36 ;  /* 0x000000b41018723c */ /* 0x044fee0000081024 */
[----:B------:R-:W-:Y:S01]  /*54520*/  STL.64 [R1+0x720], R236 ;  /* 0x000720ec01007387 */ /* 0x000fe20000100a00 */
[C---:B------:R-:W-:Y:S03]  /*54530*/  HMMA.1688.F32.TF32 R32, R16.reuse, R176, R40 ;  /* 0x000000b01020723c */ /* 0x040fe60000081028 */
[----:B------:R-:W-:Y:S04]  /*54540*/  STL.64 [R1+0x728], R238 ;  /* 0x000728ee01007387 */ /* 0x000fe80000100a00 */
[----:B------:R-:W-:Y:S04]  /*54550*/  STL.64 [R1+0x710], R28 ;  /* 0x0007101c01007387 */ /* 0x000fe80000100a00 */
[----:B------:R2:W-:Y:S04]  /*54560*/  STL.64 [R1+0x718], R30 ;  /* 0x0007181e01007387 */ /* 0x0005e80000100a00 */
[----:B------:R-:W-:Y:S04]  /*54570*/  STL.64 [R1+0x700], R24 ;  /* 0x0007001801007387 */ /* 0x000fe80000100a00 */
[----:B------:R1:W-:Y:S01]  /*54580*/  STL.64 [R1+0x708], R26 ;  /* 0x0007081a01007387 */ /* 0x0003e20000100a00 */
[C---:B--2---:R-:W-:Y:S08]  /*54590*/  HMMA.1688.F32.TF32 R28, R16.reuse, R172, R44 ;  /* 0x000000ac101c723c */ /* 0x044ff0000008102c */
[C---:B-1----:R-:W-:Y:S01]  /*545a0*/  HMMA.1688.F32.TF32 R24, R16.reuse, R168, R48 ;  /* 0x000000a81018723c */ /* 0x042fe20000081030 */
        /* <DEDUP_REMOVED lines=44> */
[----:B--2---:R-:W-:Y:S08]  /*54870*/  HMMA.1688.F32.TF32 R24, R16, R108, R228 ;  /* 0x0000006c1018723c */ /* 0x004ff000000810e4 */
[C---:B------:R-:W-:Y:S01]  /*54880*/  HMMA.1688.F32.TF32 R16, R20.reuse, R224, R232 ;  /* 0x000000e01410723c */ /* 0x040fe200000810e8 */
[----:B------:R1:W-:Y:S04]  /*54890*/  STL.64 [R1+0x600], R32 ;  /* 0x0006002001007387 */ /* 0x0003e80000100a00 */
[----:B------:R2:W-:Y:S04]  /*548a0*/  STL.64 [R1+0x608], R34 ;  /* 0x0006082201007387 */ /* 0x0005e80000100a00 */
[----:B------:R-:W-:Y:S04]  /*548b0*/  STL.64 [R1+0x5f0], R28 ;  /* 0x0005f01c01007387 */ /* 0x000fe80000100a00 */
[----:B------:R-:W-:Y:S04]  /*548c0*/  STL.64 [R1+0x5f8], R30 ;  /* 0x0005f81e01007387 */ /* 0x000fe80000100a00 */
[----:B------:R-:W3:Y:S04]  /*548d0*/  LDL.LU R228, [R1+0x2500] ;  /* 0x0025000001e47983 */ /* 0x000ee80000300800 */
[----:B------:R1:W-:Y:S04]  /*548e0*/  STL.64 [R1+0x180], R24 ;  /* 0x0001801801007387 */ /* 0x0003e80000100a00 */
[----:B------:R1:W-:Y:S04]  /*548f0*/  STL.64 [R1+0x188], R26 ;  /* 0x0001881a01007387 */ /* 0x0003e80000100a00 */
[----:B------:R-:W-:Y:S04]  /*54900*/  STL.64 [R1+0x170], R16 ;  /* 0x0001701001007387 */ /* 0x000fe80000100a00 */
[----:B------:R-:W-:Y:S04]  /*54910*/  STL.64 [R1+0x178], R18 ;  /* 0x0001781201007387 */ /* 0x000fe80000100a00 */
        /* <DEDUP_REMOVED lines=55> */
[----:B-1----:R-:W3:Y:S04]  /*54c90*/  LDL.LU R32, [R1+0x2620] ;  /* 0x0026200001207983 */ /* 0x002ee80000300800 */
[----:B------:R-:W3:Y:S04]  /*54ca0*/  LDL.LU R33, [R1+0x2624] ;  /* 0x0026240001217983 */ /* 0x000ee80000300800 */
[----:B--2---:R-:W3:Y:S04]  /*54cb0*/  LDL.LU R34, [R1+0x2628] ;  /* 0x0026280001227983 */ /* 0x004ee80000300800 */
        /* <DEDUP_REMOVED lines=49> */
[----:B------:R-:W-:Y:S04]  /*54fd0*/  LDS R16, [R3+0x8300] ;  /* 0x0083000003107984 */ /* 0x000fe80000000800 */
[----:B------:R-:W-:Y:S04]  /*54fe0*/  LDS R18, [R3+0xa300] ;  /* 0x00a3000003127984 */ /* 0x000fe80000000800 */
[----:B------:R-:W-:Y:S04]  /*54ff0*/  LDS R17, [R4+0x8300] ;  /* 0x0083000004117984 */ /* 0x000fe80000000800 */
[----:B------:R-:W1:Y:S01]  /*55000*/  LDS R19, [R4+0xa300] ;  /* 0x00a3000004137984 */ /* 0x000e620000000800 */
[C---:B--2---:R-:W-:Y:S08]  /*55010*/  HMMA.1688.F32.TF32 R84, R20.reuse, R216, R84 ;  /* 0x000000d81454723c */ /* 0x044ff00000081054 */
[C---:B---3--:R-:W-:Y:S11]  /*55020*/  HMMA.1688.F32.TF32 R24, R20.reuse, R220, R24 ;  /* 0x000000dc1418723c */ /* 0x048ff60000081018 */
[----:B------:R-:W-:Y:S11]  /*55030*/  @!UPT UIADD3 URZ, URZ, URZ, URZ ;  /* 0x0000003f3f3ff290 */ /* 0x000ff6000fffe03f */
[----:B------:R-:W-:Y:S01]  /*55040*/  @!UPT UIADD3 URZ, URZ, URZ, URZ ;  /* 0x0000003f3f3ff290 */ /* 0x000fe2000fffe03f */
[----:B------:R2:W-:Y:S04]  /*55050*/  STL.64 [R1+0x5e0], R24 ;  /* 0x0005e01801007387 */ /* 0x0005e80000100a00 */
[----:B------:R-:W-:Y:S04]  /*55060*/  STL.64 [R1+0x5e8], R26 ;  /* 0x0005e81a01007387 */ /* 0x000fe80000100a00 */
[----:B--2---:R-:W2:Y:S04]  /*55070*/  LDL.LU.64 R24, [R1+0x5330] ;  /* 0x0053300001187983 */ /* 0x004ea80000300a00 */
[----:B------:R3:W-:Y:S04]  /*55080*/  STL.64 [R1+0x5d0], R84 ;  /* 0x0005d05401007387 */ /* 0x0007e80000100a00 */
[----:B------:R-:W-:Y:S04]  /*55090*/  STL.64 [R1+0x5d8], R86 ;  /* 0x0005d85601007387 */ /* 0x000fe80000100a00 */
[----:B---3--:R-:W3:Y:S01]  /*550a0*/  LDL.LU.64 R84, [R1+0x5328] ;  /* 0x0053280001547983 */ /* 0x008ee20000300a00 */
[C---:B----4-:R-:W-:Y:S08]  /*550b0*/  HMMA.1688.F32.TF32 R244, R20.reuse, R212, R244 ;  /* 0x000000d414f4723c */ /* 0x050ff000000810f4 */
[C---:B------:R-:W-:Y:S08]  /*550c0*/  HMMA.1688.F32.TF32 R248, R20.reuse, R208, R248 ;  /* 0x000000d014f8723c */ /* 0x040ff000000810f8 */
[C---:B------:R-:W-:Y:S07]  /*550d0*/  HMMA.1688.F32.TF32 R240, R20.reuse, R12, R240 ;  /* 0x0000000c14f0723c */ /* 0x040fee00000810f0 */
[----:B------:R-:W-:Y:S04]  /*550e0*/  STL.64 [R1+0x5c0], R244 ;  /* 0x0005c0f401007387 */ /* 0x000fe80000100a00 */
[----:B------:R4:W-:Y:S01]  /*550f0*/  STL.64 [R1+0x5c8], R246 ;  /* 0x0005c8f601007387 */ /* 0x0009e20000100a00 */
[C---:B------:R-:W-:Y:S08]  /*55100*/  HMMA.1688.F32.TF32 R32, R20.reuse, R200, R32 ;  /* 0x000000c81420723c */ /* 0x040ff00000081020 */
[C---:B----4-:R-:W-:Y:S08]  /*55110*/  HMMA.1688.F32.TF32 R244, R20.reuse, R204, R236 ;  /* 0x000000cc14f4723c */ /* 0x050ff000000810ec */
[C---:B------:R-:W-:Y:S08]  /*55120*/  HMMA.1688.F32.TF32 R236, R20.reuse, R8, R28 ;  /* 0x0000000814ec723c */ /* 0x040ff0000008101c */
[C---:B------:R-:W-:Y:S01]  /*55130*/  HMMA.1688.F32.TF32 R28, R20.reuse, R196, R36 ;  /* 0x000000c4141c723c */ /* 0x040fe20000081024 */
        /* <DEDUP_REMOVED lines=13> */
[C---:B----4-:R-:W-:Y:S08]  /*55210*/  HMMA.1688.F32.TF32 R32, R20.reuse, R188, R44 ;  /* 0x000000bc1420723c */ /* 0x050ff0000008102c */
        /* <DEDUP_REMOVED lines=9> */
[C---:B----4-:R-:W-:Y:S03]  /*552b0*/  HMMA.1688.F32.TF32 R28, R20.reuse, R172, R60 ;  /* 0x000000ac141c723c */ /* 0x050fe6000008103c */
        /* <DEDUP_REMOVED lines=35> */
[----:B----4-:R-:W-:Y:S03]  /*554f0*/  HMMA.1688.F32.TF32 R28, R20, R124, R232 ;  /* 0x0000007c141c723c */ /* 0x010fe600000810e8 */
[----:B------:R-:W-:Y:S04]  /*55500*/  STL.64 [R1+0x460], R36 ;  /* 0x0004602401007387 */ /* 0x000fe80000100a00 */
[----:B------:R-:W-:Y:S04]  /*55510*/  STL.64 [R1+0x468], R38 ;  /* 0x0004682601007387 */ /* 0x000fe80000100a00 */
[----:B------:R-:W4:Y:S01]  /*55520*/  LDL.LU R228, [R1+0x2370] ;  /* 0x0023700001e47983 */ /* 0x000f220000300800 */
[----:B---3--:R-:W-:-:S03]  /*55530*/  IMAD.MOV.U32 R230, RZ, RZ, R85 ;  /* 0x000000ffffe67224 */ /* 0x008fc600078e0055 */
[----:B------:R1:W-:Y:S04]  /*55540*/  STL.64 [R1+0x450], R32 ;  /* 0x0004502001007387 */ /* 0x0003e80000100a00 */
[----:B------:R3:W-:Y:S01]  /*55550*/  STL.64 [R1+0x458], R34 ;  /* 0x0004582201007387 */ /* 0x0007e20000100a00 */
[----:B------:R-:W-:-:S03]  /*55560*/  IMAD.MOV.U32 R231, RZ, RZ, R84 ;  /* 0x000000ffffe77224 */ /* 0x000fc600078e0054 */
[----:B------:R1:W-:Y:S04]  /*55570*/  STL.64 [R1+0x440], R28 ;  /* 0x0004401c01007387 */ /* 0x0003e80000100a00 */
[----:B------:R1:W-:Y:S04]  /*55580*/  STL.64 [R1+0x448], R30 ;  /* 0x0004481e01007387 */ /* 0x0003e80000100a00 */
[----:B------:R-:W4:Y:S04]  /*55590*/  LDL.LU R229, [R1+0x2374] ;  /* 0x0023740001e57983 */ /* 0x000f280000300800 */
[----:B------:R-:W2:Y:S04]  /*555a0*/  LDL.LU R85, [R1+0x5324] ;  /* 0x0053240001557983 */ /* 0x000ea80000300800 */
[----:B------:R-:W3:Y:S04]  /*555b0*/  LDL.LU R84, [R1+0x5320] ;  /* 0x0053200001547983 */ /* 0x000ee80000300800 */
[----:B------:R-:W4:Y:S04]  /*555c0*/  LDL.LU R104, [R1+0x2380] ;  /* 0x0023800001687983 */ /* 0x000f280000300800 */
[----:B------:R-:W4:Y:S04]  /*555d0*/  LDL.LU R105, [R1+0x2384] ;  /* 0x0023840001697983 */ /* 0x000f280000300800 */
[----:B------:R-:W4:Y:S04]  /*555e0*/  LDL.LU R106, [R1+0x2388] ;  /* 0x00238800016a7983 */ /* 0x000f280000300800 */
[----:B------:R-:W4:Y:S01]  /*555f0*/  LDL.LU R107, [R1+0x238c] ;  /* 0x00238c00016b7983 */ /* 0x000f220000300800 */
[----:B--2---:R-:W-:-:S03]  /*55600*/  MOV R100, R85 ;  /* 0x0000005500647202 */ /* 0x004fc60000000f00 */
[----:B------:R-:W2:Y:S01]  /*55610*/  LDL.LU R85, [R1+0x531c] ;  /* 0x00531c0001557983 */ /* 0x000ea20000300800 */
[----:B---3--:R-:W-:-:S03]  /*55620*/  IMAD.MOV.U32 R101, RZ, RZ, R84 ;  /* 0x000000ffff657224 */ /* 0x008fc600078e0054 */
[----:B------:R-:W3:Y:S04]  /*55630*/  LDL.LU R84, [R1+0x5318] ;  /* 0x0053180001547983 */ /* 0x000ee80000300800 */
[----:B------:R-:W4:Y:S04]  /*55640*/  LDL.LU R102, [R1+0x2398] ;  /* 0x0023980001667983 */ /* 0x000f280000300800 */
[----:B------:R-:W4:Y:S04]  /*55650*/  LDL.LU R103, [R1+0x239c] ;  /* 0x00239c0001677983 */ /* 0x000f280000300800 */
[----:B------:R-:W4:Y:S04]  /*55660*/  LDL.LU R88, [R1+0x23b0] ;  /* 0x0023b00001587983 */ /* 0x000f280000300800 */
[----:B------:R-:W4:Y:S01]  /*55670*/  LDL.LU R89, [R1+0x23b4] ;  /* 0x0023b40001597983 */ /* 0x000f220000300800 */
[----:B--2---:R-:W-:-:S03]  /*55680*/  IMAD.MOV.U32 R90, RZ, RZ, R85 ;  /* 0x000000ffff5a7224 */ /* 0x004fc600078e0055 */
[----:B------:R-:W2:Y:S01]  /*55690*/  LDL.LU R85, [R1+0x5314] ;  /* 0x0053140001557983 */ /* 0x000ea20000300800 */
[----:B---3--:R-:W-:-:S03]  /*556a0*/  IMAD.MOV.U32 R91, RZ, RZ, R84 ;  /* 0x000000ffff5b7224 */ /* 0x008fc600078e0054 */
[----:B------:R-:W3:Y:S04]  /*556b0*/  LDL.LU R84, [R1+0x5310] ;  /* 0x0053100001547983 */ /* 0x000ee80000300800 */
[----:B------:R-:W4:Y:S04]  /*556c0*/  LDL.LU R80, [R1+0x23c0] ;  /* 0x0023c00001507983 */ /* 0x000f280000300800 */
[----:B------:R-:W4:Y:S04]  /*556d0*/  LDL.LU R81, [R1+0x23c4] ;  /* 0x0023c40001517983 */ /* 0x000f280000300800 */
[----:B------:R-:W4:Y:S04]  /*556e0*/  LDL.LU R82, [R1+0x23c8] ;  /* 0x0023c80001527983 */ /* 0x000f280000300800 */
[----:B------:R-:W4:Y:S04]  /*556f0*/  LDL.LU R83, [R1+0x23cc] ;  /* 0x0023cc0001537983 */ /* 0x000f280000300800 */
[----:B------:R-:W4:Y:S04]  /*55700*/  LDL.LU R76, [R1+0x23d0] ;  /* 0x0023d000014c7983 */ /* 0x000f280000300800 */
[----:B------:R-:W4:Y:S01]  /*55710*/  LDL.LU R77, [R1+0x23d4] ;  /* 0x0023d400014d7983 */ /* 0x000f220000300800 */
[----:B--2---:R-:W-:-:S02]  /*55720*/  IMAD.MOV.U32 R79, RZ, RZ, R85 ;  /* 0x000000ffff4f7224 */ /* 0x004fc400078e0055 */
[----:B---3--:R-:W-:Y:S02]  /*55730*/  IMAD.MOV.U32 R78, RZ, RZ, R84 ;  /* 0x000000ffff4e7224 */ /* 0x008fe400078e0054 */
[----:B------:R-:W2:Y:S04]  /*55740*/  LDL.LU R84, [R1+0x530c] ;  /* 0x00530c0001547983 */ /* 0x000ea80000300800 */
[----:B------:R-:W3:Y:S04]  /*55750*/  LDL.LU R85, [R1+0x5308] ;  /* 0x0053080001557983 */ /* 0x000ee80000300800 */
[----:B------:R-:W4:Y:S04]  /*55760*/  LDL.LU R240, [R1+0x23f0] ;  /* 0x0023f00001f07983 */ /* 0x000f280000300800 */
[----:B------:R-:W4:Y:S04]  /*55770*/  LDL.LU R241, [R1+0x23f4] ;  /* 0x0023f40001f17983 */ /* 0x000f280000300800 */
[----:B------:R-:W4:Y:S04]  /*55780*/  LDL.LU R242, [R1+0x23f8] ;  /* 0x0023f80001f27983 */ /* 0x000f280000300800 */
[----:B------:R-:W4:Y:S04]  /*55790*/  LDL.LU R243, [R1+0x23fc] ;  /* 0x0023fc0001f37983 */ /* 0x000f280000300800 */
[----:B------:R-:W4:Y:S04]  /*557a0*/  LDL.LU R236, [R1+0x2400] ;  /* 0x0024000001ec7983 */ /* 0x000f280000300800 */
[----:B------:R-:W4:Y:S01]  /*557b0*/  LDL.LU R237, [R1+0x2404] ;  /* 0x0024040001ed7983 */ /* 0x000f220000300800 */
[----:B--2---:R-:W-:Y:S01]  /*557c0*/  MOV R239, R84 ;  /* 0x0000005400ef7202 */ /* 0x004fe20000000f00 */
[----:B---3--:R-:W-:-:S02]  /*557d0*/  IMAD.MOV.U32 R238, RZ, RZ, R85 ;  /* 0x000000ffffee7224 */ /* 0x008fc400078e0055 */
        /* <DEDUP_REMOVED lines=34> */
[----:B--2---:R-:W-:Y:S01]  /*55a00*/  IMAD.MOV.U32 R55, RZ, RZ, R84 ;  /* 0x000000ffff377224 */ /* 0x004fe200078e0054 */
[----:B---3--:R-:W-:-:S02]  /*55a10*/  MOV R54, R85 ;  /* 0x0000005500367202 */ /* 0x008fc40000000f00 */
[----:B------:R-:W2:Y:S04]  /*55a20*/  LDL.LU R85, [R1+0x52e4] ;  /* 0x0052e40001557983 */ /* 0x000ea80000300800 */
[----:B------:R-:W2:Y:S04]  /*55a30*/  LDL.LU R84, [R1+0x52e0] ;  /* 0x0052e00001547983 */ /* 0x000ea80000300800 */
[----:B------:R-:W3:Y:S04]  /*55a40*/  LDL.LU R40, [R1+0x20f0] ;  /* 0x0020f00001287983 */ /* 0x000ee80000300800 */
[----:B------:R-:W3:Y:S04]  /*55a50*/  LDL.LU R41, [R1+0x20f4] ;  /* 0x0020f40001297983 */ /* 0x000ee80000300800 */
[----:B------:R-:W3:Y:S04]  /*55a60*/  LDL.LU R42, [R1+0x20f8] ;  /* 0x0020f800012a7983 */ /* 0x000ee80000300800 */
[----:B------:R-:W3:Y:S04]  /*55a70*/  LDL.LU R43, [R1+0x20fc] ;  /* 0x0020fc00012b7983 */ /* 0x000ee80000300800 */
[----:B-1----:R-:W2:Y:S04]  /*55a80*/  LDL.LU R32, [R1+0x24d0] ;  /* 0x0024d00001207983 */ /* 0x002ea80000300800 */
        /* <DEDUP_REMOVED lines=38> */
[----:B------:R-:W-:Y:S08]  /*55cf0*/  HMMA.1688.F32.TF32 R56, R16, R208, R56 ;  /* 0x000000d01038723c */ /* 0x000ff00000081038 */
[C---:B--2---:R-:W-:Y:S08]  /*55d00*/  HMMA.1688.F32.TF32 R32, R20.reuse, R116, R32 ;  /* 0x000000741420723c */ /* 0x044ff00000081020 */
[C---:B---3--:R-:W-:Y:S08]  /*55d10*/  HMMA.1688.F32.TF32 R28, R20.reuse, R120, R28 ;  /* 0x00000078141c723c */ /* 0x048ff0000008101c */
[C---:B------:R-:W-:Y:S08]  /*55d20*/  HMMA.1688.F32.TF32 R36, R20.reuse, R112, R36 ;  /* 0x000000701424723c */ /* 0x040ff00000081024 */
[----:B------:R-:W-:Y:S07]  /*55d30*/  HMMA.1688.F32.TF32 R20, R20, R108, R40 ;  /* 0x0000006c1414723c */ /* 0x000fee0000081028 */
[----:B------:R1:W-:Y:S04]  /*55d40*/  STL.64 [R1+0x430], R28 ;  /* 0x0004301c01007387 */ /* 0x0003e80000100a00 */
[----:B------:R-:W-:Y:S04]  /*55d50*/  STL.64 [R1+0x438], R30 ;  /* 0x0004381e01007387 */ /* 0x000fe80000100a00 */
[----:B-1----:R-:W2:Y:S04]  /*55d60*/  LDL.LU.64 R28, [R1+0x52d8] ;  /* 0x0052d800011c7983 */ /* 0x002ea80000300a00 */
[----:B------:R1:W-:Y:S04]  /*55d70*/  STL.64 [R1+0x420], R32 ;  /* 0x0004202001007387 */ /* 0x0003e80000100a00 */
[----:B------:R-:W-:Y:S04]  /*55d80*/  STL.64 [R1+0x428], R34 ;  /* 0x0004282201007387 */ /* 0x000fe80000100a00 */
[----:B-1----:R-:W3:Y:S04]  /*55d90*/  LDL.LU.64 R32, [R1+0x52d0] ;  /* 0x0052d00001207983 */ /* 0x002ee80000300a00 */
[----:B------:R1:W-:Y:S04]  /*55da0*/  STL.64 [R1+0x410], R36 ;  /* 0x0004102401007387 */ /* 0x0003e80000100a00 */
[----:B------:R-:W-:Y:S04]  /*55db0*/  STL.64 [R1+0x418], R38 ;  /* 0x0004182601007387 */ /* 0x000fe80000100a00 */
[----:B-1----:R-:W4:Y:S04]  /*55dc0*/  LDL.LU.64 R36, [R1+0x52c8] ;  /* 0x0052c80001247983 */ /* 0x002f280000300a00 */
[----:B------:R-:W2:Y:S04]  /*55dd0*/  LDL.LU.64 R40, [R1+0x52c0] ;  /* 0x0052c00001287983 */ /* 0x000ea80000300a00 */
[----:B------:R1:W-:Y:S04]  /*55de0*/  STL.64 [R1+0x160], R20 ;  /* 0x0001601401007387 */ /* 0x0003e80000100a00 */
[----:B------:R1:W-:Y:S04]  /*55df0*/  STL.64 [R1+0x168], R22 ;  /* 0x0001681601007387 */ /* 0x0003e80000100a00 */
[----:B-1----:R-:W2:Y:S04]  /*55e00*/  LDL.LU R20, [R1+0x2430] ;  /* 0x0024300001147983 */ /* 0x002ea80000300800 */
[----:B------:R-:W2:Y:S04]  /*55e10*/  LDL.LU R21, [R1+0x2434] ;  /* 0x0024340001157983 */ /* 0x000ea80000300800 */
[----:B------:R-:W2:Y:S04]  /*55e20*/  LDL.LU R22, [R1+0x2438] ;  /* 0x0024380001167983 */ /* 0x000ea80000300800 */
[----:B------:R-:W2:Y:S01]  /*55e30*/  LDL.LU R23, [R1+0x243c] ;  /* 0x00243c0001177983 */ /* 0x000ea20000300800 */
        /* <DEDUP_REMOVED lines=8> */
[----:B------:R1:W-:Y:S04]  /*55ec0*/  STL.64 [R1+0x400], R44 ;  /* 0x0004002c01007387 */ /* 0x0003e80000100a00 */
[----:B------:R-:W-:Y:S03]  /*55ed0*/  STL.64 [R1+0x408], R46 ;  /* 0x0004082e01007387 */ /* 0x000fe60000100a00 */
[C---:B------:R-:W-:Y:S01]  /*55ee0*/  HMMA.1688.F32.TF32 R92, R16.reuse, R200, R92 ;  /* 0x000000c8105c723c */ /* 0x040fe2000008105c */
[----:B------:R-:W-:Y:S04]  /*55ef0*/  LDS R84, [R3+0x8380] ;  /* 0x0083800003547984 */ /* 0x000fe80000000800 */
[----:B-1----:R-:W3:Y:S04]  /*55f00*/  LDL.LU.64 R44, [R1+0x52b8] ;  /* 0x0052b800012c7983 */ /* 0x002ee80000300a00 */
[----:B------:R1:W-:Y:S04]  /*55f10*/  STL.64 [R1+0x3f0], R48 ;  /* 0x0003f03001007387 */ /* 0x0003e80000100a00 */
[----:B------:R-:W-:Y:S01]  /*55f20*/  STL.64 [R1+0x3f8], R50 ;  /* 0x0003f83201007387 */ /* 0x000fe20000100a00 */
[C---:B------:R-:W-:Y:S03]  /*55f30*/  HMMA.1688.F32.TF32 R248, R16.reuse, R188, R248 ;  /* 0x000000bc10f8723c */ /* 0x040fe600000810f8 */
[----:B------:R-:W-:Y:S04]  /*55f40*/  LDS R86, [R3+0xa380] ;  /* 0x00a3800003567984 */ /* 0x000fe80000000800 */
[----:B-1----:R-:W3:Y:S04]  /*55f50*/  LDL.LU.64 R48, [R1+0x52b0] ;  /* 0x0052b00001307983 */ /* 0x002ee80000300a00 */
[----:B------:R1:W-:Y:S04]  /*55f60*/  STL.64 [R1+0x3e0], R52 ;  /* 0x0003e03401007387 */ /* 0x0003e80000100a00 */
[----:B------:R-:W-:Y:S04]  /*55f70*/  STL.64 [R1+0x3e8], R54 ;  /* 0x0003e83601007387 */ /* 0x000fe80000100a00 */
[----:B------:R-:W-:Y:S04]  /*55f80*/  LDS R85, [R4+0x8380] ;  /* 0x0083800004557984 */ /* 0x000fe80000000800 */
[----:B-1----:R-:W3:Y:S04]  /*55f90*/  LDL.LU.64 R52, [R1+0x52a8] ;  /* 0x0052a80001347983 */ /* 0x002ee80000300a00 */
[----:B------:R1:W-:Y:S04]  /*55fa0*/  STL.64 [R1+0x3d0], R56 ;  /* 0x0003d03801007387 */ /* 0x0003e80000100a00 */
[----:B------:R-:W-:Y:S04]  /*55fb0*/  STL.64 [R1+0x3d8], R58 ;  /* 0x0003d83a01007387 */ /* 0x000fe80000100a00 */
[----:B------:R-:W2:Y:S04]  /*55fc0*/  LDS R87, [R4+0xa380] ;  /* 0x00a3800004577984 */ /* 0x000ea80000000800 */
[----:B-1----:R-:W3:Y:S04]  /*55fd0*/  LDL.LU.64 R56, [R1+0x52a0] ;  /* 0x0052a00001387983 */ /* 0x002ee80000300a00 */
[----:B------:R1:W-:Y:S04]  /*55fe0*/  STL.64 [R1+0x3c0], R60 ;  /* 0x0003c03c01007387 */ /* 0x0003e80000100a00 */
[----:B------:R-:W-:Y:S04]  /*55ff0*/  STL.64 [R1+0x3c8], R62 ;  /* 0x0003c83e01007387 */ /* 0x000fe80000100a00 */
        /* <DEDUP_REMOVED lines=9> */
[----:B-1----:R-:W3:Y:S01]  /*56090*/  LDL.LU.64 R92, [R1+0x5280] ;  /* 0x00528000015c7983 */ /* 0x002ee20000300a00 */
[C---:B--2---:R-:W-:Y:S11]  /*560a0*/  HMMA.1688.F32.TF32 R20, R16.reuse, R196, R20 ;  /* 0x000000c41014723c */ /* 0x044ff60000081014 */
[----:B------:R-:W-:Y:S11]  /*560b0*/  @!UPT UIADD3 URZ, URZ, URZ, URZ ;  /* 0x0000003f3f3ff290 */ /* 0x000ff6000fffe03f */
[----:B------:R-:W-:Y:S01]  /*560c0*/  @!UPT UIADD3 URZ, URZ, URZ, URZ ;  /* 0x0000003f3f3ff290 */ /* 0x000fe2000fffe03f */
[----:B------:R-:W-:Y:S04]  /*560d0*/  STL.64 [R1+0x380], R20 ;  /* 0x0003801401007387 */ /* 0x000fe80000100a00 */
[----:B------:R1:W-:Y:S02]  /*560e0*/  STL.64 [R1+0x388], R22 ;  /* 0x0003881601007387 */ /* 0x0003e40000100a00 */
[C---:B-1----:R-:W-:Y:S08]  /*560f0*/  HMMA.1688.F32.TF32 R20, R16.reuse, R192, R244 ;  /* 0x000000c01014723c */ /* 0x042ff000000810f4 */
[C---:B------:R-:W-:Y:S11]  /*56100*/  HMMA.1688.F32.TF32 R244, R16.reuse, R184, R236 ;  /* 0x000000b810f4723c */ /* 0x040ff600000810ec */
[----:B------:R-:W-:Y:S04]  /*56110*/  @!UPT UIADD3 URZ, URZ, URZ, URZ ;  /* 0x0000003f3f3ff290 */ /* 0x000fe8000fffe03f */
[----:B------:R-:W-:Y:S04]  /*56120*/  STL.64 [R1+0x370], R20 ;  /* 0x0003701401007387 */ /* 0x000fe80000100a00 */
[----:B------:R1:W-:Y:S02]  /*56130*/  STL.64 [R1+0x378], R22 ;  /* 0x0003781601007387 */ /* 0x0003e40000100a00 */
[C---:B-1----:R-:W-:Y:S02]  /*56140*/  HMMA.1688.F32.TF32 R20, R16.reuse, R180, R240 ;  /* 0x000000b41014723c */ /* 0x042fe400000810f0 */
[----:B------:R-:W-:Y:S04]  /*56150*/  STL.64 [R1+0x360], R248 ;  /* 0x000360f801007387 */ /* 0x000fe80000100a00 */
[----:B------:R-:W-:Y:S02]  /*56160*/  STL.64 [R1+0x368], R250 ;  /* 0x000368fa01007387 */ /* 0x000fe40000100a00 */
[C---:B------:R-:W-:Y:S02]  /*56170*/  HMMA.1688.F32.TF32 R236, R16.reuse, R176, R72 ;  /* 0x000000b010ec723c */ /* 0x040fe40000081048 */
[----:B------:R-:W-:Y:S04]  /*56180*/  STL.64 [R1+0x350], R244 ;  /* 0x000350f401007387 */ /* 0x000fe80000100a00 */
[----:B------:R-:W-:Y:S02]  /*56190*/  STL.64 [R1+0x358], R246 ;  /* 0x000358f601007387 */ /* 0x000fe40000100a00 */
[C---:B------:R-:W-:Y:S07]  /*561a0*/  HMMA.1688.F32.TF32 R72, R16.reuse, R172, R76 ;  /* 0x000000ac1048723c */ /* 0x040fee000008104c */
[----:B------:R-:W-:Y:S04]  /*561b0*/  STL.64 [R1+0x340], R20 ;  /* 0x0003401401007387 */ /* 0x000fe80000100a00 */
[----:B------:R1:W-:Y:S02]  /*561c0*/  STL.64 [R1+0x348], R22 ;  /* 0x0003481601007387 */ /* 0x0003e40000100a00 */
[C---:B-1----:R-:W-:Y:S02]  /*561d0*/  HMMA.1688.F32.TF32 R20, R16.reuse, R168, R80 ;  /* 0x000000a81014723c */ /* 0x042fe40000081050 */
[----:B------:R-:W-:Y:S04]  /*561e0*/  STL.64 [R1+0x330], R236 ;  /* 0x000330ec01007387 */ /* 0x000fe80000100a00 */
[----:B------:R-:W-:Y:S02]  /*561f0*/  STL.64 [R1+0x338], R238 ;  /* 0x000338ee01007387 */ /* 0x000fe40000100a00 */
[C---:B------:R-:W-:Y:S02]  /*56200*/  HMMA.1688.F32.TF32 R76, R16.reuse, R164, R88 ;  /* 0x000000a4104c723c */ /* 0x040fe40000081058 */
[----:B------:R-:W-:Y:S04]  /*56210*/  STL.64 [R1+0x320], R72 ;  /* 0x0003204801007387 */ /* 0x000fe80000100a00 */
[----:B------:R1:W-:Y:S09]  /*56220*/  STL.64 [R1+0x328], R74 ;  /* 0x0003284a01007387 */ /* 0x0003f20000100a00 */
[----:B------:R-:W-:Y:S01]  /*56230*/  STL.64 [R1+0x310], R20 ;  /* 0x0003101401007387 */ /* 0x000fe20000100a00 */
[C---:B-1----:R-:W-:Y:S03]  /*56240*/  HMMA.1688.F32.TF32 R72, R16.reuse, R160, R96 ;  /* 0x000000a01048723c */ /* 0x042fe60000081060 */
[----:B------:R1:W-:Y:S05]  /*56250*/  STL.64 [R1+0x318], R22 ;  /* 0x0003181601007387 */ /* 0x0003ea0000100a00 */
[C---:B-1----:R-:W-:Y:S01]  /*56260*/  HMMA.1688.F32.TF32 R20, R16.reuse, R156, R100 ;  /* 0x0000009c1014723c */ /* 0x042fe20000081064 */
[----:B------:R-:W-:Y:S04]  /*56270*/  STL.64 [R1+0x300], R76 ;  /* 0x0003004c01007387 */ /* 0x000fe80000100a00 */
[----:B------:R1:W-:Y:S10]  /*56280*/  STL.64 [R1+0x308], R78 ;  /* 0x0003084e01007387 */ /* 0x0003f40000100a00 */
[----:B------:R-:W-:Y:S04]  /*56290*/  STL.64 [R1+0x2f0], R72 ;  /* 0x0002f04801007387 */ /* 0x000fe80000100a00 */
[----:B------:R2:W-:Y:S01]  /*562a0*/  STL.64 [R1+0x2f8], R74 ;  /* 0x0002f84a01007387 */ /* 0x0005e20000100a00 */
[C---:B-1----:R-:W-:Y:S03]  /*562b0*/  HMMA.1688.F32.TF32 R76, R16.reuse, R152, R104 ;  /* 0x00000098104c723c */ /* 0x042fe60000081068 */
[----:B------:R-:W-:Y:S05]  /*562c0*/  STL.64 [R1+0x2e0], R20 ;  /* 0x0002e01401007387 */ /* 0x000fea0000100a00 */
[C---:B--2---:R-:W-:Y:S01]  /*562d0*/  HMMA.1688.F32.TF32 R72, R16.reuse, R148, R228 ;  /* 0x000000941048723c */ /* 0x044fe200000810e4 */
[----:B------:R1:W-:Y:S07]  /*562e0*/  STL.64 [R1+0x2e8], R22 ;  /* 0x0002e81601007387 */ /* 0x0003ee0000100a00 */
[----:B-1----:R-:W-:Y:S07]  /*562f0*/  HMMA.1688.F32.TF32 R20, R16, R144, R232 ;  /* 0x000000901014723c */ /* 0x002fee00000810e8 */
[----:B------:R1:W-:Y:S04]  /*56300*/  STL.64 [R1+0x2d0], R76 ;  /* 0x0002d04c01007387 */ /* 0x0003e80000100a00 */
[----:B------:R2:W-:Y:S04]  /*56310*/  STL.64 [R1+0x2d8], R78 ;  /* 0x0002d84e01007387 */ /* 0x0005e80000100a00 */
[----:B------:R-:W2:Y:S04]  /*56320*/  LDL.LU R240, [R1+0x2280] ;  /* 0x0022800001f07983 */ /* 0x000ea80000300800 */
[----:B------:R1:W-:Y:S01]  /*56330*/  STL.64 [R1+0x2c0], R72 ;  /* 0x0002c04801007387 */ /* 0x0003e20000100a00 */
[----:B---3--:R-:W-:-:S03]  /*56340*/  IMAD.MOV.U32 R242, RZ, RZ, R92 ;  /* 0x000000fffff27224 */ /* 0x008fc600078e005c */
[----:B------:R3:W-:Y:S01]  /*56350*/  STL.64 [R1+0x2c8], R74 ;  /* 0x0002c84a01007387 */ /* 0x0007e20000100a00 */
[----:B------:R-:W-:-:S03]  /*56360*/  IMAD.MOV.U32 R243, RZ, RZ, R93 ;  /* 0x000000fffff37224 */ /* 0x000fc600078e005d */
[----:B------:R1:W-:Y:S04]  /*56370*/  STL.64 [R1+0x2b0], R20 ;  /* 0x0002b01401007387 */ /* 0x0003e80000100a00 */
[----:B------:R1:W-:Y:S04]  /*56380*/  STL.64 [R1+0x2b8], R22 ;  /* 0x0002b81601007387 */ /* 0x0003e80000100a00 */
[----:B------:R-:W2:Y:S04]  /*56390*/  LDL.LU R241, [R1+0x2284] ;  /* 0x0022840001f17983 */ /* 0x000ea80000300800 */
        /* <DEDUP_REMOVED lines=73> */
[C---:B------:R-:W-:Y:S03]  /*56830*/  HMMA.1688.F32.TF32 R104, R16.reuse, R116, R104 ;  /* 0x000000741068723c */ /* 0x040fe60000081068 */
[----:B------:R-:W-:Y:S04]  /*56840*/  STL.64 [R1+0x2a8], R74 ;  /* 0x0002a84a01007387 */ /* 0x000fe80000100a00 */
[----:B-1----:R-:W2:Y:S01]  /*56850*/  LDL.LU.64 R72, [R1+0x5268] ;  /* 0x0052680001487983 */ /* 0x002ea20000300a00 */
[----:B------:R-:W-:Y:S03]  /*56860*/  HMMA.1688.F32.TF32 R16, R16, R108, R232 ;  /* 0x0000006c1010723c */ /* 0x000fe600000810e8 */
[----:B------:R1:W-:Y:S04]  /*56870*/  STL.64 [R1+0x290], R76 ;  /* 0x0002904c01007387 */ /* 0x0003e80000100a00 */
[----:B------:R-:W-:Y:S04]  /*56880*/  STL.64 [R1+0x298], R78 ;  /* 0x0002984e01007387 */ /* 0x000fe80000100a00 */
[----:B-1----:R-:W3:Y:S04]  /*56890*/  LDL.LU.64 R76, [R1+0x5260] ;  /* 0x00526000014c7983 */ /* 0x002ee80000300a00 */
[----:B------:R1:W-:Y:S04]  /*568a0*/  STL.64 [R1+0x280], R80 ;  /* 0x0002805001007387 */ /* 0x0003e80000100a00 */
[----:B------:R-:W-:Y:S04]  /*568b0*/  STL.64 [R1+0x288], R82 ;  /* 0x0002885201007387 */ /* 0x000fe80000100a00 */
[----:B-1----:R-:W4:Y:S04]  /*568c0*/  LDL.LU.64 R80, [R1+0x5258] ;  /* 0x0052580001507983 */ /* 0x002f280000300a00 */
[----:B------:R1:W-:Y:S04]  /*568d0*/  STL.64 [R1+0x270], R88 ;  /* 0x0002705801007387 */ /* 0x0003e80000100a00 */
[----:B------:R-:W-:Y:S04]  /*568e0*/  STL.64 [R1+0x278], R90 ;  /* 0x0002785a01007387 */ /* 0x000fe80000100a00 */
[----:B-1----:R-:W2:Y:S04]  /*568f0*/  LDL.LU.64 R88, [R1+0x5250] ;  /* 0x0052500001587983 */ /* 0x002ea80000300a00 */
[----:B------:R1:W-:Y:S04]  /*56900*/  STL.64 [R1+0x260], R96 ;  /* 0x0002606001007387 */ /* 0x0003e80000100a00 */
[----:B------:R-:W-:Y:S04]  /*56910*/  STL.64 [R1+0x268], R98 ;  /* 0x0002686201007387 */ /* 0x000fe80000100a00 */
[----:B-1----:R-:W2:Y:S04]  /*56920*/  LDL.LU.64 R96, [R1+0x5248] ;  /* 0x0052480001607983 */ /* 0x002ea80000300a00 */
[----:B------:R1:W-:Y:S04]  /*56930*/  STL.64 [R1+0x250], R100 ;  /* 0x0002506401007387 */ /* 0x0003e80000100a00 */
[----:B------:R-:W-:Y:S01]  /*56940*/  STL.64 [R1+0x258], R102 ;  /* 0x0002586601007387 */ /* 0x000fe20000100a00 */
[C---:B------:R-:W-:Y:S08]  /*56950*/  HMMA.1688.F32.TF32 R92, R84.reuse, R224, R92 ;  /* 0x000000e0545c723c */ /* 0x040ff0000008105c */
[C---:B------:R-:W-:Y:S01]  /*56960*/  HMMA.1688.F32.TF32 R244, R84.reuse, R212, R244 ;  /* 0x000000d454f4723c */ /* 0x040fe200000810f4 */
[----:B-1----:R-:W2:Y:S04]  /*56970*/  LDL.LU.64 R100, [R1+0x5240] ;  /* 0x0052400001647983 */ /* 0x002ea80000300a00 */
[----:B------:R1:W-:Y:S04]  /*56980*/  STL.64 [R1+0x240], R104 ;  /* 0x0002406801007387 */ /* 0x0003e80000100a00 */
[----:B------:R-:W-:Y:S01]  /*56990*/  STL.64 [R1+0x248], R106 ;  /* 0x0002486a01007387 */ /* 0x000fe20000100a00 */
[C---:B------:R-:W-:Y:S08]  /*569a0*/  HMMA.1688.F32.TF32 R24, R84.reuse, R8, R24 ;  /* 0x000000085418723c */ /* 0x040ff00000081018 */
[----:B------:R-:W-:Y:S01]  /*569b0*/  HMMA.1688.F32.TF32 R28, R84, R200, R28 ;  /* 0x000000c8541c723c */ /* 0x000fe2000008101c */
[----:B-1----:R-:W2:Y:S04]  /*569c0*/  LDL.LU.64 R104, [R1+0x5238] ;  /* 0x0052380001687983 */ /* 0x002ea80000300a00 */
[----:B------:R-:W-:Y:S04]  /*569d0*/  STL.64 [R1+0x230], R228 ;  /* 0x000230e401007387 */ /* 0x000fe80000100a00 */
[----:B------:R1:W-:Y:S01]  /*569e0*/  STL.64 [R1+0x238], R230 ;  /* 0x000238e601007387 */ /* 0x0003e20000100a00 */
[----:B------:R-:W-:Y:S01]  /*569f0*/  IMAD.MOV.U32 R74, RZ, RZ, R37 ;  /* 0x000000ffff4a7224 */ /* 0x000fe200078e0025 */
[----:B------:R-:W-:Y:S01]  /*56a00*/  MOV R75, R36 ;  /* 0x00000024004b7202 */ /* 0x000fe20000000f00 */
[----:B------:R-:W-:-:S02]  /*56a10*/  IMAD.MOV.U32 R58, RZ, RZ, R45 ;  /* 0x000000ffff3a7224 */ /* 0x000fc400078e002d */
[----:B------:R-:W-:Y:S01]  /*56a20*/  IMAD.MOV.U32 R59, RZ, RZ, R44 ;  /* 0x000000ffff3b7224 */ /* 0x000fe200078e002c */
[C---:B------:R-:W-:Y:S01]  /*56a30*/  HMMA.1688.F32.TF32 R32, R84.reuse, R196, R32 ;  /* 0x000000c45420723c */ /* 0x040fe20000081020 */
[----:B------:R-:W-:Y:S04]  /*56a40*/  LDS R102, [R3+0xa480] ;  /* 0x00a4800003667984 */ /* 0x000fe80000000800 */
[----:B------:R-:W-:Y:S04]  /*56a50*/  LDS R103, [R4+0xa480] ;  /* 0x00a4800004677984 */ /* 0x000fe80000000800 */
[----:B-1----:R-:W2:Y:S04]  /*56a60*/  LDL.LU.64 R230, [R1+0x5230] ;  /* 0x0052300001e67983 */ /* 0x002ea80000300a00 */
[----:B------:R-:W2:Y:S04]  /*56a70*/  LDL.LU.64 R228, [R1+0x5228] ;  /* 0x0052280001e47983 */ /* 0x000ea80000300a00 */
[----:B------:R-:W2:Y:S04]  /*56a80*/  LDL.LU.64 R234, [R1+0x5220] ;  /* 0x0052200001ea7983 */ /* 0x000ea80000300a00 */
[----:B------:R-:W2:Y:S04]  /*56a90*/  LDL.LU.64 R232, [R1+0x5218] ;  /* 0x0052180001e87983 */ /* 0x000ea80000300a00 */
[----:B------:R1:W-:Y:S04]  /*56aa0*/  STL.64 [R1+0x140], R16 ;  /* 0x0001401001007387 */ /* 0x0003e80000100a00 */
[----:B------:R1:W-:Y:S04]  /*56ab0*/  STL.64 [R1+0x148], R18 ;  /* 0x0001481201007387 */ /* 0x0003e80000100a00 */
[----:B-1----:R-:W2:Y:S04]  /*56ac0*/  LDL.LU R16, [R1+0x22d0] ;  /* 0x0022d00001107983 */ /* 0x002ea80000300800 */
[----:B------:R-:W2:Y:S04]  /*56ad0*/  LDL.LU R17, [R1+0x22d4] ;  /* 0x0022d40001117983 */ /* 0x000ea80000300800 */
[----:B------:R-:W2:Y:S04]  /*56ae0*/  LDL.LU R18, [R1+0x22d8] ;  /* 0x0022d80001127983 */ /* 0x000ea80000300800 */
[----:B------:R-:W2:Y:S04]  /*56af0*/  LDL.LU R19, [R1+0x22dc] ;  /* 0x0022dc0001137983 */ /* 0x000ea80000300800 */
[----:B------:R-:W-:Y:S04]  /*56b00*/  STL.64 [R1+0x130], R92 ;  /* 0x0001305c01007387 */ /* 0x000fe80000100a00 */
[----:B------:R-:W-:Y:S01]  /*56b10*/  STL.64 [R1+0x138], R94 ;  /* 0x0001385e01007387 */ /* 0x000fe20000100a00 */
[C---:B------:R-:W-:Y:S03]  /*56b20*/  HMMA.1688.F32.TF32 R56, R84.reuse, R172, R56 ;  /* 0x000000ac5438723c */ /* 0x040fe60000081038 */
        /* <DEDUP_REMOVED lines=9> */
[C---:B--2---:R-:W-:Y:S08]  /*56bc0*/  HMMA.1688.F32.TF32 R16, R84.reuse, R216, R20 ;  /* 0x000000d85410723c */ /* 0x044ff00000081014 */
[C---:B------:R-:W-:Y:S11]  /*56bd0*/  HMMA.1688.F32.TF32 R20, R84.reuse, R208, R248 ;  /* 0x000000d05414723c */ /* 0x040ff600000810f8 */
[----:B------:R-:W-:Y:S04]  /*56be0*/  @!UPT UIADD3 URZ, URZ, URZ, URZ ;  /* 0x0000003f3f3ff290 */ /* 0x000fe8000fffe03f */
[----:B------:R-:W-:Y:S04]  /*56bf0*/  STL.64 [R1+0x210], R16 ;  /* 0x0002101001007387 */ /* 0x000fe80000100a00 */
[----:B------:R2:W-:Y:S02]  /*56c00*/  STL.64 [R1+0x218], R18 ;  /* 0x0002181201007387 */ /* 0x0005e40000100a00 */
[C---:B--2---:R-:W-:Y:S02]  /*56c10*/  HMMA.1688.F32.TF32 R16, R84.reuse, R204, R236 ;  /* 0x000000cc5410723c */ /* 0x044fe400000810ec */
[----:B------:R-:W-:Y:S04]  /*56c20*/  STL.64 [R1+0x200], R244 ;  /* 0x000200f401007387 */ /* 0x000fe80000100a00 */
[----:B------:R-:W-:Y:S11]  /*56c30*/  STL.64 [R1+0x208], R246 ;  /* 0x000208f601007387 */ /* 0x000ff60000100a00 */
[----:B------:R-:W-:Y:S06]  /*56c40*/  @!UPT UIADD3 URZ, URZ, URZ, URZ ;  /* 0x0000003f3f3ff290 */ /* 0x000fec000fffe03f */
[----:B------:R-:W-:Y:S04]  /*56c50*/  STL.64 [R1+0x4e48], R18 ;  /* 0x004e481201007387 */ /* 0x000fe80000100a00 */
[----:B------:R-:W-:Y:S04]  /*56c60*/  STL.64 [R1+0x1f0], R20 ;  /* 0x0001f01401007387 */ /* 0x000fe80000100a00 */
[----:B------:R2:W-:Y:S02]  /*56c70*/  STL.64 [R1+0x1f8], R22 ;  /* 0x0001f81601007387 */ /* 0x0005e40000100a00 */
[C---:B--2---:R-:W-:Y:S02]  /*56c80*/  HMMA.1688.F32.TF32 R20, R84.reuse, R12, R240 ;  /* 0x0000000c5414723c */ /* 0x044fe400000810f0 */
[----:B------:R2:W-:Y:S11]  /*56c90*/  STL.64 [R1+0x4e40], R16 ;  /* 0x004e401001007387 */ /* 0x0005f60000100a00 */
[----:B------:R-:W-:Y:S10]  /*56ca0*/  @!UPT UIADD3 URZ, URZ, URZ, URZ ;  /* 0x0000003f3f3ff290 */ /* 0x000ff4000fffe03f */
[----:B------:R-:W-:Y:S04]  /*56cb0*/  STL.64 [R1+0x4e58], R22 ;  /* 0x004e581601007387 */ /* 0x000fe80000100a00 */
[----:B------:R-:W-:Y:S04]  /*56cc0*/  STL.64 [R1+0x4e50], R20 ;  /* 0x004e501401007387 */ /* 0x000fe80000100a00 */
[----:B------:R-:W-:Y:S04]  /*56cd0*/  STL.64 [R1+0x4e68], R26 ;  /* 0x004e681a01007387 */ /* 0x000fe80000100a00 */
[----:B------:R-:W-:Y:S04]  /*56ce0*/  STL.64 [R1+0x4e60], R24 ;  /* 0x004e601801007387 */ /* 0x000fe80000100a00 */
[----:B------:R-:W-:Y:S04]  /*56cf0*/  STL.64 [R1+0x4e78], R30 ;  /* 0x004e781e01007387 */ /* 0x000fe80000100a00 */
[----:B------:R1:W-:Y:S04]  /*56d00*/  STL.64 [R1+0x4e70], R28 ;  /* 0x004e701c01007387 */ /* 0x0003e80000100a00 */
        /* <DEDUP_REMOVED lines=20> */
[----:B------:R-:W-:Y:S03]  /*56e50*/  HMMA.1688.F32.TF32 R72, R84, R156, R72 ;  /* 0x0000009c5448723c */ /* 0x000fe60000081048 */
[----:B------:R-:W3:Y:S04]  /*56e60*/  LDL.LU R78, [R1+0x21a8] ;  /* 0x0021a800014e7983 */ /* 0x000ee80000300800 */
[----:B------:R-:W3:Y:S04]  /*56e70*/  LDL.LU R79, [R1+0x21ac] ;  /* 0x0021ac00014f7983 */ /* 0x000ee80000300800 */
[----:B------:R-:W-:Y:S04]  /*56e80*/  STL.64 [R1+0x4e88], R34 ;  /* 0x004e882201007387 */ /* 0x000fe80000100a00 */
[----:B------:R1:W-:Y:S01]  /*56e90*/  STL.64 [R1+0x4e80], R32 ;  /* 0x004e802001007387 */ /* 0x0003e20000100a00 */
[----:B----4-:R-:W-:-:S02]  /*56ea0*/  IMAD.MOV.U32 R245, RZ, RZ, R81 ;  /* 0x000000fffff57224 */ /* 0x010fc400078e0051 */
[----:B------:R-:W-:Y:S01]  /*56eb0*/  IMAD.MOV.U32 R246, RZ, RZ, R80 ;  /* 0x000000fffff67224 */ /* 0x000fe200078e0050 */
[C---:B--2---:R-:W-:Y:S08]  /*56ec0*/  HMMA.1688.F32.TF32 R40, R84.reuse, R188, R40 ;  /* 0x000000bc5428723c */ /* 0x044ff00000081028 */
[C---:B---3--:R-:W-:Y:S08]  /*56ed0*/  HMMA.1688.F32.TF32 R36, R84.reuse, R192, R36 ;  /* 0x000000c05424723c */ /* 0x048ff00000081024 */
[C---:B------:R-:W-:Y:S08]  /*56ee0*/  HMMA.1688.F32.TF32 R44, R84.reuse, R184, R44 ;  /* 0x000000b8542c723c */ /* 0x040ff0000008102c */
[C---:B------:R-:W-:Y:S08]  /*56ef0*/  HMMA.1688.F32.TF32 R48, R84.reuse, R180, R48 ;  /* 0x000000b45430723c */ /* 0x040ff00000081030 */
[C---:B------:R-:W-:Y:S08]  /*56f00*/  HMMA.1688.F32.TF32 R52, R84.reuse, R176, R52 ;  /* 0x000000b05434723c */ /* 0x040ff00000081034 */
[C---:B------:R-:W-:Y:S08]  /*56f10*/  HMMA.1688.F32.TF32 R60, R84.reuse, R168, R60 ;  /* 0x000000a8543c723c */ /* 0x040ff0000008103c */
[C---:B------:R-:W-:Y:S01]  /*56f20*/  HMMA.1688.F32.TF32 R64, R84.reuse, R164, R64 ;  /* 0x000000a45440723c */ /* 0x040fe20000081040 */
[----:B------:R-:W-:Y:S07]  /*56f30*/  STL.64 [R1+0x4e98], R38 ;  /* 0x004e982601007387 */ /* 0x000fee0000100a00 */
[C---:B------:R-:W-:Y:S01]  /*56f40*/  HMMA.1688.F32.TF32 R68, R84.reuse, R160, R68 ;  /* 0x000000a05444723c */ /* 0x040fe20000081044 */
[----:B------:R2:W-:Y:S04]  /*56f50*/  STL.64 [R1+0x4e90], R36 ;  /* 0x004e902401007387 */ /* 0x0005e80000100a00 */
[----:B------:R-:W-:Y:S04]  /*56f60*/  STL.64 [R1+0x4ea8], R42 ;  /* 0x004ea82a01007387 */ /* 0x000fe80000100a00 */
[----:B------:R-:W-:Y:S04]  /*56f70*/  STL.64 [R1+0x4ea0], R40 ;  /* 0x004ea02801007387 */ /* 0x000fe80000100a00 */
[----:B------:R-:W-:Y:S04]  /*56f80*/  STL.64 [R1+0x4eb8], R46 ;  /* 0x004eb82e01007387 */ /* 0x000fe80000100a00 */
[----:B------:R3:W-:Y:S04]  /*56f90*/  STL.64 [R1+0x4eb0], R44 ;  /* 0x004eb02c01007387 */ /* 0x0007e80000100a00 */
        /* <DEDUP_REMOVED lines=56> */
[C---:B------:R-:W-:Y:S11]  /*57320*/  HMMA.1688.F32.TF32 R76, R84.reuse, R152, R76 ;  /* 0x00000098544c723c */ /* 0x040ff6000008104c */
[----:B------:R-:W-:Y:S11]  /*57330*/  @!UPT UIADD3 URZ, URZ, URZ, URZ ;  /* 0x0000003f3f3ff290 */ /* 0x000ff6000fffe03f */
[----:B------:R-:W-:Y:S01]  /*57340*/  @!UPT UIADD3 URZ, URZ, URZ, URZ ;  /* 0x0000003f3f3ff290 */ /* 0x000fe2000fffe03f */
[----:B------:R-:W-:Y:S04]  /*57350*/  STL [R1+0x4dd4], R76 ;  /* 0x004dd44c01007387 */ /* 0x000fe80000100800 */
[----:B------:R-:W-:Y:S04]  /*57360*/  STL [R1+0x4dd0], R77 ;  /* 0x004dd04d01007387 */ /* 0x000fe80000100800 */
[----:B------:R-:W-:Y:S04]  /*57370*/  STL [R1+0x4dcc], R78 ;  /* 0x004dcc4e01007387 */ /* 0x000fe80000100800 */
[----:B------:R-:W-:Y:S04]  /*57380*/  STL [R1+0x4dc8], R79 ;  /* 0x004dc84f01007387 */ /* 0x000fe80000100800 */
[----:B------:R-:W2:Y:S04]  /*57390*/  LDL.LU R90, [R1+0x2018] ;  /* 0x00201800015a7983 */ /* 0x000ea80000300800 */
[----:B------:R-:W2:Y:S01]  /*573a0*/  LDL.LU R91, [R1+0x201c] ;  /* 0x00201c00015b7983 */ /* 0x000ea20000300800 */
[C---:B---3--:R-:W-:Y:S08]  /*573b0*/  HMMA.1688.F32.TF32 R80, R84.reuse, R148, R80 ;  /* 0x000000945450723c */ /* 0x048ff00000081050 */
[C---:B----4-:R-:W-:Y:S08]  /*573c0*/  HMMA.1688.F32.TF32 R44, R84.reuse, R144, R236 ;  /* 0x00000090542c723c */ /* 0x050ff000000810ec */
[C---:B------:R-:W-:Y:S07]  /*573d0*/  HMMA.1688.F32.TF32 R40, R84.reuse, R140, R240 ;  /* 0x0000008c5428723c */ /* 0x040fee00000810f0 */
[----:B------:R-:W-:Y:S04]  /*573e0*/  STL [R1+0x4dc4], R80 ;  /* 0x004dc45001007387 */ /* 0x000fe80000100800 */
[----:B------:R-:W-:Y:S04]  /*573f0*/  STL [R1+0x4dc0], R81 ;  /* 0x004dc05101007387 */ /* 0x000fe80000100800 */
[----:B------:R-:W-:Y:S04]  /*57400*/  STL [R1+0x4dbc], R82 ;  /* 0x004dbc5201007387 */ /* 0x000fe80000100800 */
[----:B------:R-:W-:Y:S04]  /*57410*/  STL [R1+0x4db8], R83 ;  /* 0x004db85301007387 */ /* 0x000fe80000100800 */
[----:B------:R-:W3:Y:S04]  /*57420*/  LDL.LU R236, [R1+0x2030] ;  /* 0x0020300001ec7983 */ /* 0x000ee80000300800 */
[----:B------:R-:W-:Y:S04]  /*57430*/  STL.64 [R1+0x2880], R44 ;  /* 0x0028802c01007387 */ /* 0x000fe80000100a00 */
[----:B------:R-:W-:Y:S04]  /*57440*/  STL.64 [R1+0x2888], R46 ;  /* 0x0028882e01007387 */ /* 0x000fe80000100a00 */
[----:B------:R-:W-:Y:S04]  /*57450*/  STL.64 [R1+0x2870], R40 ;  /* 0x0028702801007387 */ /* 0x000fe80000100a00 */
[----:B------:R2:W-:Y:S04]  /*57460*/  STL.64 [R1+0x2878], R42 ;  /* 0x0028782a01007387 */ /* 0x0005e80000100a00 */
[----:B------:R-:W3:Y:S04]  /*57470*/  LDL.LU R237, [R1+0x2034] ;  /* 0x0020340001ed7983 */ /* 0x000ee80000300800 */
[----:B------:R-:W3:Y:S04]  /*57480*/  LDL.LU R238, [R1+0x2038] ;  /* 0x0020380001ee7983 */ /* 0x000ee80000300800 */
[----:B------:R-:W3:Y:S04]  /*57490*/  LDL.LU R239, [R1+0x203c] ;  /* 0x00203c0001ef7983 */ /* 0x000ee80000300800 */
[----:B------:R-:W4:Y:S04]  /*574a0*/  LDL.LU R240, [R1+0x2000] ;  /* 0x0020000001f07983 */ /* 0x000f280000300800 */
[----:B------:R-:W4:Y:S04]  /*574b0*/  LDL.LU R241, [R1+0x2004] ;  /* 0x0020040001f17983 */ /* 0x000f280000300800 */
[----:B------:R-:W4:Y:S04]  /*574c0*/  LDL.LU R242, [R1+0x2008] ;  /* 0x0020080001f27983 */ /* 0x000f280000300800 */
[----:B------:R-:W4:Y:S01]  /*574d0*/  LDL.LU R243, [R1+0x200c] ;  /* 0x00200c0001f37983 */ /* 0x000f220000300800 */
[C---:B--2---:R-:W-:Y:S08]  /*574e0*/  HMMA.1688.F32.TF32 R40, R84.reuse, R136, R36 ;  /* 0x000000885428723c */ /* 0x044ff00000081024 */
        /* <DEDUP_REMOVED lines=10> */
[----:B------:R-:W2:Y:S04]  /*57590*/  LDL.LU R16, [R1+0x1ff0] ;  /* 0x001ff00001107983 */ /* 0x000ea80000300800 */
[----:B------:R-:W-:Y:S04]  /*575a0*/  STL.64 [R1+0x1620], R28 ;  /* 0x0016201c01007387 */ /* 0x000fe80000100a00 */
[----:B------:R-:W-:Y:S04]  /*575b0*/  STL.64 [R1+0x1628], R30 ;  /* 0x0016281e01007387 */ /* 0x000fe80000100a00 */
[----:B------:R-:W-:Y:S04]  /*575c0*/  STL.64 [R1+0x2840], R24 ;  /* 0x0028401801007387 */ /* 0x000fe80000100a00 */
[----:B------:R1:W-:Y:S04]  /*575d0*/  STL.64 [R1+0x2848], R26 ;  /* 0x0028481a01007387 */ /* 0x0003e80000100a00 */
[----:B------:R-:W2:Y:S04]  /*575e0*/  LDL.LU R17, [R1+0x1ff4] ;  /* 0x001ff40001117983 */ /* 0x000ea80000300800 */
[----:B------:R-:W2:Y:S01]  /*575f0*/  LDL.LU R18, [R1+0x1ff8] ;  /* 0x001ff80001127983 */ /* 0x000ea20000300800 */
[C---:B-1----:R-:W-:Y:S03]  /*57600*/  HMMA.1688.F32.TF32 R24, R84.reuse, R116, R20 ;  /* 0x000000745418723c */ /* 0x042fe60000081014 */
[----:B------:R-:W2:Y:S05]  /*57610*/  LDL.LU R19, [R1+0x1ffc] ;  /* 0x001ffc0001137983 */ /* 0x000eaa0000300800 */
[C---:B------:R-:W-:Y:S08]  /*57620*/  HMMA.1688.F32.TF32 R20, R84.reuse, R112, R244 ;  /* 0x000000705414723c */ /* 0x040ff000000810f4 */
[----:B------:R-:W-:Y:S07]  /*57630*/  HMMA.1688.F32.TF32 R84, R84, R108, R248 ;  /* 0x0000006c5454723c */ /* 0x000fee00000810f8 */
[----:B------:R-:W-:Y:S04]  /*57640*/  STL.64 [R1+0x2830], R24 ;  /* 0x0028301801007387 */ /* 0x000fe80000100a00 */
[----:B------:R3:W-:Y:S04]  /*57650*/  STL.64 [R1+0x2838], R26 ;  /* 0x0028381a01007387 */ /* 0x0007e80000100a00 */
[----:B------:R-:W2:Y:S04]  /*57660*/  LDL.LU R244, [R1+0x1fe0] ;  /* 0x001fe00001f47983 */ /* 0x000ea80000300800 */
[----:B------:R-:W-:Y:S04]  /*57670*/  STL.64 [R1+0x13c0], R20 ;  /* 0x0013c01401007387 */ /* 0x000fe80000100a00 */
[----:B------:R4:W-:Y:S04]  /*57680*/  STL.64 [R1+0x13c8], R22 ;  /* 0x0013c81601007387 */ /* 0x0009e80000100a00 */
[----:B------:R-:W2:Y:S04]  /*57690*/  LDL.LU R245, [R1+0x1fe4] ;  /* 0x001fe40001f57983 */ /* 0x000ea80000300800 */
[----:B------:R-:W2:Y:S04]  /*576a0*/  LDL.LU R246, [R1+0x1fe8] ;  /* 0x001fe80001f67983 */ /* 0x000ea80000300800 */
[----:B------:R-:W2:Y:S01]  /*576b0*/  LDL.LU R247, [R1+0x1fec] ;  /* 0x001fec0001f77983 */ /* 0x000ea20000300800 */
[C---:B------:R-:W-:Y:S03]  /*576c0*/  HMMA.1688.F32.TF32 R88, R92.reuse, R224, R88 ;  /* 0x000000e05c58723c */ /* 0x040fe60000081058 */
[----:B------:R1:W-:Y:S04]  /*576d0*/  STL.64 [R1+0x4da0], R86 ;  /* 0x004da05601007387 */ /* 0x0003e80000100a00 */
[----:B------:R1:W-:Y:S04]  /*576e0*/  STL.64 [R1+0x4d98], R84 ;  /* 0x004d985401007387 */ /* 0x0003e80000100a00 */
[----:B------:R-:W2:Y:S04]  /*576f0*/  LDL.LU R248, [R1+0x1fd0] ;  /* 0x001fd00001f87983 */ /* 0x000ea80000300800 */
[----:B------:R-:W2:Y:S08]  /*57700*/  LDL.LU R249, [R1+0x1fd4] ;  /* 0x001fd40001f97983 */ /* 0x000eb00000300800 */
[----:B------:R1:W-:Y:S04]  /*57710*/  STL.64 [R1+0x4db0], R90 ;  /* 0x004db05a01007387 */ /* 0x0003e80000100a00 */
[----:B------:R1:W-:Y:S01]  /*57720*/  STL.64 [R1+0x4da8], R88 ;  /* 0x004da85801007387 */ /* 0x0003e20000100a00 */
[C---:B---3--:R-:W-:Y:S03]  /*57730*/  HMMA.1688.F32.TF32 R24, R92.reuse, R220, R236 ;  /* 0x000000dc5c18723c */ /* 0x048fe600000810ec */
[----:B------:R-:W3:Y:S05]  /*57740*/  LDL.LU R236, [R1+0x1fc0] ;  /* 0x001fc00001ec7983 */ /* 0x000eea0000300800 */
[C---:B----4-:R-:W-:Y:S11]  /*57750*/  HMMA.1688.F32.TF32 R20, R92.reuse, R216, R240 ;  /* 0x000000d85c14723c */ /* 0x050ff600000810f0 */
[----:B------:R-:W-:Y:S04]  /*57760*/  @!UPT UIADD3 URZ, URZ, URZ, URZ ;  /* 0x0000003f3f3ff290 */ /* 0x000fe8000fffe03f */
[----:B------:R-:W-:Y:S04]  /*57770*/  STL.64 [R1+0x2820], R24 ;  /* 0x0028201801007387 */ /* 0x000fe80000100a00 */
[----:B------:R-:W-:Y:S04]  /*57780*/  STL.64 [R1+0x2828], R26 ;  /* 0x0028281a01007387 */ /* 0x000fe80000100a00 */
[----:B------:R-:W-:Y:S04]  /*57790*/  STL.64 [R1+0x2810], R20 ;  /* 0x0028101401007387 */ /* 0x000fe80000100a00 */
[----:B------:R-:W-:Y:S04]  /*577a0*/  STL.64 [R1+0x2818], R22 ;  /* 0x0028181601007387 */ /* 0x000fe80000100a00 */
[----:B------:R-:W3:Y:S04]  /*577b0*/  LDL.LU R237, [R1+0x1fc4] ;  /* 0x001fc40001ed7983 */ /* 0x000ee80000300800 */
[----:B------:R-:W3:Y:S04]  /*577c0*/  LDL.LU R238, [R1+0x1fc8] ;  /* 0x001fc80001ee7983 */ /* 0x000ee80000300800 */
[----:B------:R-:W3:Y:S04]  /*577d0*/  LDL.LU R239, [R1+0x1fcc] ;  /* 0x001fcc0001ef7983 */ /* 0x000ee80000300800 */
[----:B------:R-:W4:Y:S04]  /*577e0*/  LDL.LU R240, [R1+0x1fb0] ;  /* 0x001fb00001f07983 */ /* 0x000f280000300800 */
[----:B------:R-:W4:Y:S04]  /*577f0*/  LDL.LU R241, [R1+0x1fb4] ;  /* 0x001fb40001f17983 */ /* 0x000f280000300800 */
[----:B------:R-:W4:Y:S04]  /*57800*/  LDL.LU R242, [R1+0x1fb8] ;  /* 0x001fb80001f27983 */ /* 0x000f280000300800 */
[----:B------:R-:W4:Y:S01]  /*57810*/  LDL.LU R243, [R1+0x1fbc] ;  /* 0x001fbc0001f37983 */ /* 0x000f220000300800 */
[----:B--2---:R-:W-:Y:S01]  /*57820*/  HMMA.1688.F32.TF32 R16, R92, R212, R16 ;  /* 0x000000d45c10723c */ /* 0x004fe20000081010 */
[----:B------:R-:W-:-:S02]  /*57830*/  IMAD.MOV.U32 R250, RZ, RZ, R101 ;  /* 0x000000fffffa7224 */ /* 0x000fc400078e0065 */
[----:B------:R-:W-:Y:S01]  /*57840*/  IMAD.MOV.U32 R251, RZ, RZ, R100 ;  /* 0x000000fffffb7224 */ /* 0x000fe200078e0064 */
[----:B------:R-:W-:Y:S04]  /*57850*/  LDS R101, [R4+0x8480] ;  /* 0x0084800004657984 */ /* 0x000fe80000000800 */
[----:B------:R-:W2:Y:S11]  /*57860*/  LDS R100, [R3+0x8480] ;  /* 0x0084800003647984 */ /* 0x000eb60000000800 */
[----:B------:R-:W-:Y:S05]  /*57870*/  @!UPT UIADD3 URZ, URZ, URZ, URZ ;  /* 0x0000003f3f3ff290 */ /* 0x000fea000fffe03f */
[----:B-1----:R-:W-:Y:S01]  /*57880*/  MOV R87, R16 ;  /* 0x0000001000577202 */ /* 0x002fe20000000f00 */
[----:B------:R-:W-:Y:S02]  /*57890*/  IMAD.MOV.U32 R86, RZ, RZ, R17 ;  /* 0x000000ffff567224 */ /* 0x000fe400078e0011 */
[----:B------:R-:W-:Y:S02]  /*578a0*/  IMAD.MOV.U32 R85, RZ, RZ, R18 ;  /* 0x000000ffff557224 */ /* 0x000fe400078e0012 */
[----:B------:R-:W-:Y:S02]  /*578b0*/  IMAD.MOV.U32 R84, RZ, RZ, R19 ;  /* 0x000000ffff547224 */ /* 0x000fe400078e0013 */
[C---:B------:R-:W-:Y:S03]  /*578c0*/  HMMA.1688.F32.TF32 R16, R92.reuse, R208, R244 ;  /* 0x000000d05c10723c */ /* 0x040fe600000810f4 */
[----:B------:R-:W-:Y:S04]  /*578d0*/  STL [R1+0x4de4], R84 ;  /* 0x004de45401007387 */ /* 0x000fe80000100800 */
[----:B------:R-:W-:Y:S11]  /*578e0*/  STL [R1+0x4de0], R86 ;  /* 0x004de05601007387 */ /* 0x000ff60000100800 */
[----:B------:R-:W-:Y:S06]  /*578f0*/  @!UPT UIADD3 URZ, URZ, URZ, URZ ;  /* 0x0000003f3f3ff290 */ /* 0x000fec000fffe03f */
[----:B------:R-:W-:Y:S01]  /*57900*/  IMAD.MOV.U32 R91, RZ, RZ, R16 ;  /* 0x000000ffff5b7224 */ /* 0x000fe200078e0010 */
[----:B------:R-:W-:Y:S01]  /*57910*/  MOV R88, R19 ;  /* 0x0000001300587202 */ /* 0x000fe20000000f00 */
[----:B------:R-:W-:Y:S02]  /*57920*/  IMAD.MOV.U32 R90, RZ, RZ, R17 ;  /* 0x000000ffff5a7224 */ /* 0x000fe400078e0011 */
[----:B------:R-:W-:Y:S02]  /*57930*/  IMAD.MOV.U32 R89, RZ, RZ, R18 ;  /* 0x000000ffff597224 */ /* 0x000fe400078e0012 */
[----:B------:R-:W-:Y:S01]  /*57940*/  HMMA.1688.F32.TF32 R16, R92, R204, R248 ;  /* 0x000000cc5c10723c */ /* 0x000fe200000810f8 */
[----:B------:R1:W-:Y:S04]  /*57950*/  STL [R1+0x4ddc], R87 ;  /* 0x004ddc5701007387 */ /* 0x0003e80000100800 */
[----:B------:R1:W-:Y:S04]  /*57960*/  STL [R1+0x4dd8], R85 ;  /* 0x004dd85501007387 */ /* 0x0003e80000100800 */
[----:B------:R-:W-:Y:S04]  /*57970*/  STL [R1+0x4df4], R88 ;  /* 0x004df45801007387 */ /* 0x000fe80000100800 */
[----:B------:R-:W-:Y:S04]  /*57980*/  STL [R1+0x4df0], R89 ;  /* 0x004df05901007387 */ /* 0x000fe80000100800 */
[----:B------:R-:W-:Y:S04]  /*57990*/  STL [R1+0x4dec], R90 ;  /* 0x004dec5a01007387 */ /* 0x000fe80000100800 */
[----:B------:R-:W-:Y:S03]  /*579a0*/  STL [R1+0x4de8], R91 ;  /* 0x004de85b01007387 */ /* 0x000fe60000100800 */
[----:B-1----:R-:W-:Y:S01]  /*579b0*/  IMAD.MOV.U32 R87, RZ, RZ, R16 ;  /* 0x000000ffff577224 */ /* 0x002fe200078e0010 */
[----:B------:R1:W-:Y:S01]  /*579c0*/  STL.64 [R1+0x27f8], R18 ;  /* 0x0027f81201007387 */ /* 0x0003e20000100a00 */
[----:B------:R-:W-:-:S03]  /*579d0*/  IMAD.MOV.U32 R85, RZ, RZ, R17 ;  /* 0x000000ffff557224 */ /* 0x000fc600078e0011 */
[----:B------:R-:W2:Y:S04]  /*579e0*/  LDL.LU R16, [R1+0x1fa0] ;  /* 0x001fa00001107983 */ /* 0x000ea80000300800 */
[----:B------:R-:W2:Y:S04]  /*579f0*/  LDL.LU R17, [R1+0x1fa4] ;  /* 0x001fa40001117983 */ /* 0x000ea80000300800 */
[----:B-1----:R-:W2:Y:S04]  /*57a00*/  LDL.LU R18, [R1+0x1fa8] ;  /* 0x001fa80001127983 */ /* 0x002ea80000300800 */
[----:B------:R-:W2:Y:S04]  /*57a10*/  LDL.LU R19, [R1+0x1fac] ;  /* 0x001fac0001137983 */ /* 0x000ea80000300800 */
[----:B------:R-:W-:Y:S04]  /*57a20*/  STL [R1+0x4dfc], R85 ;  /* 0x004dfc5501007387 */ /* 0x000fe80000100800 */
[----:B------:R-:W-:Y:S01]  /*57a30*/  STL [R1+0x4df8], R87 ;  /* 0x004df85701007387 */ /* 0x000fe20000100800 */
[----:B---3--:R-:W-:Y:S11]  /*57a40*/  HMMA.1688.F32.TF32 R20, R92, R12, R236 ;  /* 0x0000000c5c14723c */ /* 0x008ff600000810ec */
[----:B------:R-:W-:Y:S11]  /*57a50*/  @!UPT UIADD3 URZ, URZ, URZ, URZ ;  /* 0x0000003f3f3ff290 */ /* 0x000ff6000fffe03f */
[----:B------:R-:W-:Y:S01]  /*57a60*/  @!UPT UIADD3 URZ, URZ, URZ, URZ ;  /* 0x0000003f3f3ff290 */ /* 0x000fe2000fffe03f */
[----:B------:R-:W-:Y:S04]  /*57a70*/  STL.64 [R1+0x27e0], R20 ;  /* 0x0027e01401007387 */ /* 0x000fe80000100a00 */
[----:B------:R4:W-:Y:S04]  /*57a80*/  STL [R1+0x27e8], R22 ;  /* 0x0027e81601007387 */ /* 0x0009e80000100800 */
[----:B------:R-:W3:Y:S04]  /*57a90*/  LDL.LU R244, [R1+0x1f90] ;  /* 0x001f900001f47983 */ /* 0x000ee80000300800 */
[----:B------:R-:W3:Y:S04]  /*57aa0*/  LDL.LU R245, [R1+0x1f94] ;  /* 0x001f940001f57983 */ /* 0x000ee80000300800 */
[----:B------:R-:W3:Y:S04]  /*57ab0*/  LDL.LU R246, [R1+0x1f98] ;  /* 0x001f980001f67983 */ /* 0x000ee80000300800 */
[----:B------:R-:W3:Y:S01]  /*57ac0*/  LDL.LU R247, [R1+0x1f9c] ;  /* 0x001f9c0001f77983 */ /* 0x000ee20000300800 */
[----:B------:R-:W-:-:S05]  /*57ad0*/  IMAD.MOV.U32 R76, RZ, RZ, R23 ;  /* 0x000000ffff4c7224 */ /* 0x000fca00078e0017 */
[----:B------:R-:W-:Y:S04]  /*57ae0*/  STL [R1+0x4e00], R76 ;  /* 0x004e004c01007387 */ /* 0x000fe80000100800 */
        /* <DEDUP_REMOVED lines=8> */
[----:B----4-:R-:W-:Y:S03]  /*57b70*/  HMMA.1688.F32.TF32 R20, R92, R8, R240 ;  /* 0x000000085c14723c */ /* 0x010fe600000810f0 */
[----:B------:R-:W4:Y:S04]  /*57b80*/  LDL.LU R240, [R1+0x1f60] ;  /* 0x001f600001f07983 */ /* 0x000f280000300800 */
[----:B------:R-:W4:Y:S04]  /*57b90*/  LDL.LU R241, [R1+0x1f64] ;  /* 0x001f640001f17983 */ /* 0x000f280000300800 */
[----:B------:R-:W4:Y:S04]  /*57ba0*/  LDL.LU R242, [R1+0x1f68] ;  /* 0x001f680001f27983 */ /* 0x000f280000300800 */
[----:B------:R-:W4:Y:S09]  /*57bb0*/  LDL.LU R243, [R1+0x1f6c] ;  /* 0x001f6c0001f37983 */ /* 0x000f320000300800 */
[----:B------:R-:W-:Y:S01]  /*57bc0*/  MOV R86, R23 ;  /* 0x0000001700567202 */ /* 0x000fe20000000f00 */
[----:B------:R-:W-:-:S02]  /*57bd0*/  IMAD.MOV.U32 R84, RZ, RZ, R22 ;  /* 0x000000ffff547224 */ /* 0x000fc400078e0016 */
[----:B------:R-:W-:Y:S02]  /*57be0*/  IMAD.MOV.U32 R91, RZ, RZ, R21 ;  /* 0x000000ffff5b7224 */ /* 0x000fe400078e0015 */
[----:B------:R-:W-:Y:S01]  /*57bf0*/  IMAD.MOV.U32 R90, RZ, RZ, R20 ;  /* 0x000000ffff5a7224 */ /* 0x000fe200078e0014 */
[----:B------:R-:W-:Y:S04]  /*57c00*/  STL [R1+0x4e10], R86 ;  /* 0x004e105601007387 */ /* 0x000fe80000100800 */
[----:B------:R1:W-:Y:S04]  /*57c10*/  STL [R1+0x4e0c], R84 ;  /* 0x004e0c5401007387 */ /* 0x0003e80000100800 */
[----:B------:R-:W-:Y:S01]  /*57c20*/  STL [R1+0x4e08], R91 ;  /* 0x004e085b01007387 */ /* 0x000fe20000100800 */
[C---:B--2---:R-:W-:Y:S11]  /*57c30*/  HMMA.1688.F32.TF32 R16, R92.reuse, R200, R16 ;  /* 0x000000c85c10723c */ /* 0x044ff60000081010 */
[----:B------:R-:W-:Y:S11]  /*57c40*/  @!UPT UIADD3 URZ, URZ, URZ, URZ ;  /* 0x0000003f3f3ff290 */ /* 0x000ff6000fffe03f */
[----:B------:R-:W-:Y:S02]  /*57c50*/  @!UPT UIADD3 URZ, URZ, URZ, URZ ;  /* 0x0000003f3f3ff290 */ /* 0x000fe4000fffe03f */
[----:B------:R-:W-:Y:S02]  /*57c60*/  IMAD.MOV.U32 R85, RZ, RZ, R16 ;  /* 0x000000ffff557224 */ /* 0x000fe400078e0010 */
[----:B------:R-:W-:Y:S02]  /*57c70*/  IMAD.MOV.U32 R87, RZ, RZ, R17 ;  /* 0x000000ffff577224 */ /* 0x000fe400078e0011 */
[----:B------:R-:W-:Y:S02]  /*57c80*/  IMAD.MOV.U32 R88, RZ, RZ, R18 ;  /* 0x000000ffff587224 */ /* 0x000fe400078e0012 */
[----:B------:R-:W-:Y:S01]  /*57c90*/  IMAD.MOV.U32 R89, RZ, RZ, R19 ;  /* 0x000000ffff597224 */ /* 0x000fe200078e0013 */
[----:B------:R2:W-:Y:S04]  /*57ca0*/  STL [R1+0x4e04], R90 ;  /* 0x004e045a01007387 */ /* 0x0005e80000100800 */
[----:B------:R-:W-:Y:S04]  /*57cb0*/  STL [R1+0x4e20], R89 ;  /* 0x004e205901007387 */ /* 0x000fe80000100800 */
[----:B------:R-:W-:Y:S04]  /*57cc0*/  STL [R1+0x4e1c], R88 ;  /* 0x004e1c5801007387 */ /* 0x000fe80000100800 */
[----:B------:R-:W-:Y:S04]  /*57cd0*/  STL [R1+0x4e18], R87 ;  /* 0x004e185701007387 */ /* 0x000fe80000100800 */
[----:B------:R-:W-:Y:S01]  /*57ce0*/  STL [R1+0x4e14], R85 ;  /* 0x004e145501007387 */ /* 0x000fe20000100800 */
[C---:B---3--:R-:W-:Y:S11]  /*57cf0*/  HMMA.1688.F32.TF32 R16, R92.reuse, R196, R244 ;  /* 0x000000c45c10723c */ /* 0x048ff600000810f4 */
[----:B------:R-:W-:Y:S11]  /*57d00*/  @!UPT UIADD3 URZ, URZ, URZ, URZ ;  /* 0x0000003f3f3ff290 */ /* 0x000ff6000fffe03f */
[----:B------:R-:W-:Y:S02]  /*57d10*/  @!UPT UIADD3 URZ, URZ, URZ, URZ ;  /* 0x0000003f3f3ff290 */ /* 0x000fe4000fffe03f */
[----:B-1----:R-:W-:Y:S01]  /*57d20*/  IMAD.MOV.U32 R84, RZ, RZ, R16 ;  /* 0x000000ffff547224 */ /* 0x002fe200078e0010 */
[----:B--2---:R-:W-:Y:S01]  /*57d30*/  MOV R90, R18 ;  /* 0x00000012005a7202 */ /* 0x004fe20000000f00 */
[----:B------:R-:W-:Y:S02]  /*57d40*/  IMAD.MOV.U32 R91, RZ, RZ, R17 ;  /* 0x000000ffff5b7224 */ /* 0x000fe400078e0011 */
[----:B------:R-:W-:Y:S02]  /*57d50*/  IMAD.MOV.U32 R76, RZ, RZ, R19 ;  /* 0x000000ffff4c7224 */ /* 0x000fe400078e0013 */
[----:B------:R-:W-:Y:S03]  /*57d60*/  HMMA.1688.F32.TF32 R16, R92, R192, R248 ;  /* 0x000000c05c10723c */ /* 0x000fe600000810f8 */
[----:B------:R-:W-:Y:S04]  /*57d70*/  STL [R1+0x4e30], R76 ;  /* 0x004e304c01007387 */ /* 0x000fe80000100800 */
[----:B------:R-:W-:Y:S04]  /*57d80*/  STL [R1+0x4e2c], R90 ;  /* 0x004e2c5a01007387 */ /* 0x000fe80000100800 */
[----:B------:R-:W-:Y:S04]  /*57d90*/  STL [R1+0x4e28], R91 ;  /* 0x004e285b01007387 */ /* 0x000fe80000100800 */
[----:B------:R-:W-:Y:S08]  /*57da0*/  STL [R1+0x4e24], R84 ;  /* 0x004e245401007387 */ /* 0x000ff00000100800 */
[----:B------:R1:W-:Y:S01]  /*57db0*/  STL [R1+0x152c], R19 ;  /* 0x00152c1301007387 */ /* 0x0003e20000100800 */
[----:B------:R-:W-:-:S02]  /*57dc0*/  IMAD.MOV.U32 R77, RZ, RZ, R16 ;  /* 0x000000ffff4d7224 */ /* 0x000fc400078e0010 */
[----:B------:R-:W-:Y:S02]  /*57dd0*/  IMAD.MOV.U32 R78, RZ, RZ, R17 ;  /* 0x000000ffff4e7224 */ /* 0x000fe400078e0011 */
[----:B------:R-:W-:Y:S02]  /*57de0*/  IMAD.MOV.U32 R79, RZ, RZ, R18 ;  /* 0x000000ffff4f7224 */ /* 0x000fe400078e0012 */
[----:B-1----:R-:W-:Y:S03]  /*57df0*/  HMMA.1688.F32.TF32 R16, R92, R188, R236 ;  /* 0x000000bc5c10723c */ /* 0x002fe600000810ec */
[----:B------:R1:W-:Y:S04]  /*57e00*/  STL [R1+0x4e3c], R79 ;  /* 0x004e3c4f01007387 */ /* 0x0003e80000100800 */
[----:B------:R2:W-:Y:S04]  /*57e10*/  STL [R1+0x4e38], R78 ;  /* 0x004e384e01007387 */ /* 0x0005e80000100800 */
[----:B------:R3:W-:Y:S04]  /*57e20*/  STL [R1+0x4e34], R77 ;  /* 0x004e344d01007387 */ /* 0x0007e80000100800 */
[----:B------:R-:W2:Y:S04]  /*57e30*/  LDL.LU R98, [R1+0x1e08] ;  /* 0x001e080001627983 */ /* 0x000ea80000300800 */
[----:B------:R-:W2:Y:S04]  /*57e40*/  LDL.LU R99, [R1+0x1e0c] ;  /* 0x001e0c0001637983 */ /* 0x000ea80000300800 */
[----:B------:R-:W2:Y:S01]  /*57e50*/  LDL.LU R236, [R1+0x1e20] ;  /* 0x001e200001ec7983 */ /* 0x000ea20000300800 */
[----:B------:R-:W-:Y:S01]  /*57e60*/  IMAD.MOV.U32 R88, RZ, RZ, R16 ;  /* 0x000000ffff587224 */ /* 0x000fe200078e0010 */
[----:B------:R-:W-:Y:S01]  /*57e70*/  MOV R85, R18 ;  /* 0x0000001200557202 */ /* 0x000fe20000000f00 */
[----:B------:R-:W-:Y:S01]  /*57e80*/  IMAD.MOV.U32 R87, RZ, RZ, R17 ;  /* 0x000000ffff577224 */ /* 0x000fe200078e0011 */
[----:B------:R-:W2:Y:S01]  /*57e90*/  LDL.LU R237, [R1+0x1e24] ;  /* 0x001e240001ed7983 */ /* 0x000ea20000300800 */
[----:B------:R-:W-:-:S02]  /*57ea0*/  IMAD.MOV.U32 R86, RZ, RZ, R19 ;  /* 0x000000ffff567224 */ /* 0x000fc400078e0013 */
[----:B----4-:R-:W-:Y:S01]  /*57eb0*/  HMMA.1688.F32.TF32 R16, R92, R184, R240 ;  /* 0x000000b85c10723c */ /* 0x010fe200000810f0 */
[----:B------:R-:W4:Y:S04]  /*57ec0*/  LDL.LU R238, [R1+0x1e28] ;  /* 0x001e280001ee7983 */ /* 0x000f280000300800 */
[----:B------:R-:W4:Y:S04]  /*57ed0*/  LDL.LU R239, [R1+0x1e2c] ;  /* 0x001e2c0001ef7983 */ /* 0x000f280000300800 */
        /* <DEDUP_REMOVED lines=72> */
[----:B------:R-:W-:Y:S04]  /*58360*/  STL.64 [R1+0x4f48], R90 ;  /* 0x004f485a01007387 */ /* 0x000fe80000100a00 */
[----:B------:R-:W-:Y:S04]  /*58370*/  STL.64 [R1+0x4f40], R88 ;  /* 0x004f405801007387 */ /* 0x000fe80000100a00 */
[----:B------:R-:W-:Y:S04]  /*58380*/  STL.64 [R1+0x4f38], R86 ;  /* 0x004f385601007387 */ /* 0x000fe80000100a00 */
[----:B------:R-:W-:Y:S01]  /*58390*/  STL.64 [R1+0x4f30], R84 ;  /* 0x004f305401007387 */ /* 0x000fe20000100a00 */
[C---:B--2---:R-:W-:Y:S11]  /*583a0*/  HMMA.1688.F32.TF32 R68, R92.reuse, R180, R68 ;  /* 0x000000b45c44723c */ /* 0x044ff60000081044 */
[----:B------:R-:W-:Y:S11]  /*583b0*/  @!UPT UIADD3 URZ, URZ, URZ, URZ ;  /* 0x0000003f3f3ff290 */ /* 0x000ff6000fffe03f */
[----:B------:R-:W-:Y:S02]  /*583c0*/  @!UPT UIADD3 URZ, URZ, URZ, URZ ;  /* 0x0000003f3f3ff290 */ /* 0x000fe4000fffe03f */
[----:B-1----:R-:W-:Y:S01]  /*583d0*/  IMAD.MOV.U32 R79, RZ, RZ, R68 ;  /* 0x000000ffff4f7224 */ /* 0x002fe200078e0044 */
[----:B------:R-:W-:Y:S01]  /*583e0*/  MOV R78, R69 ;  /* 0x00000045004e7202 */ /* 0x000fe20000000f00 */
[----:B---3--:R-:W-:Y:S02]  /*583f0*/  IMAD.MOV.U32 R77, RZ, RZ, R70 ;  /* 0x000000ffff4d7224 */ /* 0x008fe400078e0046 */
[----:B------:R-:W-:Y:S02]  /*58400*/  IMAD.MOV.U32 R76, RZ, RZ, R71 ;  /* 0x000000ffff4c7224 */ /* 0x000fe400078e0047 */
[----:B------:R-:W-:Y:S01]  /*58410*/  STL.64 [R1+0x4f58], R78 ;  /* 0x004f584e01007387 */ /* 0x000fe20000100a00 */
[C---:B----4-:R-:W-:Y:S03]  /*58420*/  HMMA.1688.F32.TF32 R68, R92.reuse, R176, R240 ;  /* 0x000000b05c44723c */ /* 0x050fe600000810f0 */
[----:B------:R-:W-:Y:S04]  /*58430*/  STL.64 [R1+0x4f50], R76 ;  /* 0x004f504c01007387 */ /* 0x000fe80000100a00 */
[----:B------:R-:W2:Y:S04]  /*58440*/  LDL.LU R240, [R1+0x1e10] ;  /* 0x001e100001f07983 */ /* 0x000ea80000300800 */
[----:B------:R-:W2:Y:S04]  /*58450*/  LDL.LU R241, [R1+0x1e14] ;  /* 0x001e140001f17983 */ /* 0x000ea80000300800 */
[----:B------:R-:W2:Y:S04]  /*58460*/  LDL.LU R242, [R1+0x1e18] ;  /* 0x001e180001f27983 */ /* 0x000ea80000300800 */
[----:B------:R-:W2:Y:S01]  /*58470*/  LDL.LU R243, [R1+0x1e1c] ;  /* 0x001e1c0001f37983 */ /* 0x000ea20000300800 */
[C---:B------:R-:W-:Y:S08]  /*58480*/  HMMA.1688.F32.TF32 R56, R92.reuse, R164, R56 ;  /* 0x000000a45c38723c */ /* 0x040ff00000081038 */
[C---:B------:R-:W-:Y:S08]  /*58490*/  HMMA.1688.F32.TF32 R52, R92.reuse, R160, R52 ;  /* 0x000000a05c34723c */ /* 0x040ff00000081034 */
[C---:B------:R-:W-:Y:S08]  /*584a0*/  HMMA.1688.F32.TF32 R60, R92.reuse, R168, R60 ;  /* 0x000000a85c3c723c */ /* 0x040ff0000008103c */
[----:B------:R-:W-:Y:S01]  /*584b0*/  HMMA.1688.F32.TF32 R64, R92, R172, R64 ;  /* 0x000000ac5c40723c */ /* 0x000fe20000081040 */
[----:B------:R-:W-:-:S07]  /*584c0*/  IMAD.MOV.U32 R82, RZ, RZ, R70 ;  /* 0x000000ffff527224 */ /* 0x000fce00078e0046 */
[C---:B------:R-:W-:Y:S08]  /*584d0*/  HMMA.1688.F32.TF32 R44, R92.reuse, R152, R44 ;  /* 0x000000985c2c723c */ /* 0x040ff0000008102c */
[----:B------:R-:W-:Y:S01]  /*584e0*/  HMMA.1688.F32.TF32 R48, R92, R156, R48 ;  /* 0x0000009c5c30723c */ /* 0x000fe20000081030 */
[----:B------:R-:W-:Y:S02]  /*584f0*/  IMAD.MOV.U32 R83, RZ, RZ, R71 ;  /* 0x000000ffff537224 */ /* 0x000fe400078e0047 */
[----:B------:R-:W-:-:S05]  /*58500*/  IMAD.MOV.U32 R80, RZ, RZ, R68 ;  /* 0x000000ffff507224 */ /* 0x000fca00078e0044 */
[----:B------:R-:W-:Y:S01]  /*58510*/  HMMA.1688.F32.TF32 R40, R92, R148, R40 ;  /* 0x000000945c28723c */ /* 0x000fe20000081028 */
[----:B------:R-:W-:-:S07]  /*58520*/  IMAD.MOV.U32 R81, RZ, RZ, R69 ;  /* 0x000000ffff517224 */ /* 0x000fce00078e0045 */
        /* <DEDUP_REMOVED lines=32> */
[C---:B-1----:R-:W-:Y:S03]  /*58730*/  HMMA.1688.F32.TF32 R24, R92.reuse, R120, R244 ;  /* 0x000000785c18723c */ /* 0x042fe600000810f4 */
[----:B------:R-:W-:Y:S04]  /*58740*/  STL.64 [R1+0x26e0], R16 ;  /* 0x0026e01001007387 */ /* 0x000fe80000100a00 */
[----:B------:R1:W-:Y:S01]  /*58750*/  STL.64 [R1+0x26e8], R18 ;  /* 0x0026e81201007387 */ /* 0x0003e20000100a00 */
[C---:B---3--:R-:W-:Y:S08]  /*58760*/  HMMA.1688.F32.TF32 R20, R92.reuse, R116, R248 ;  /* 0x000000745c14723c */ /* 0x048ff000000810f8 */
[C---:B-1----:R-:W-:Y:S08]  /*58770*/  HMMA.1688.F32.TF32 R16, R92.reuse, R112, R236 ;  /* 0x000000705c10723c */ /* 0x042ff000000810ec */
[----:B------:R-:W-:Y:S01]  /*58780*/  HMMA.1688.F32.TF32 R92, R92, R108, R96 ;  /* 0x0000006c5c5c723c */ /* 0x000fe20000081060 */
[----:B------:R-:W-:Y:S04]  /*58790*/  STL.64 [R1+0x26d0], R24 ;  /* 0x0026d01801007387 */ /* 0x000fe80000100a00 */
[----:B------:R-:W-:Y:S03]  /*587a0*/  STL.64 [R1+0x26d8], R26 ;  /* 0x0026d81a01007387 */ /* 0x000fe60000100a00 */
[C---:B------:R-:W-:Y:S01]  /*587b0*/  HMMA.1688.F32.TF32 R96, R100.reuse, R224, R232 ;  /* 0x000000e06460723c */ /* 0x040fe200000810e8 */
[----:B------:R-:W-:Y:S04]  /*587c0*/  STL.64 [R1+0x26c0], R20 ;  /* 0x0026c01401007387 */ /* 0x000fe80000100a00 */
[----:B------:R-:W-:Y:S04]  /*587d0*/  STL.64 [R1+0x26c8], R22 ;  /* 0x0026c81601007387 */ /* 0x000fe80000100a00 */
[----:B------:R-:W-:Y:S04]  /*587e0*/  LDS R232, [R3+0x8500] ;  /* 0x0085000003e87984 */ /* 0x000fe80000000800 */
[----:B------:R-:W-:Y:S04]  /*587f0*/  LDS R234, [R3+0xa500] ;  /* 0x00a5000003ea7984 */ /* 0x000fe80000000800 */
[----:B------:R-:W-:Y:S04]  /*58800*/  STL [R1+0x4d84], R92 ;  /* 0x004d845c01007387 */ /* 0x000fe80000100800 */
[----:B------:R-:W-:Y:S04]  /*58810*/  STL.64 [R1+0x13a0], R16 ;  /* 0x0013a01001007387 */ /* 0x000fe80000100a00 */
[----:B------:R2:W-:Y:S04]  /*58820*/  STL.64 [R1+0x13a8], R18 ;  /* 0x0013a81201007387 */ /* 0x0005e80000100a00 */
[----:B------:R-:W-:Y:S04]  /*58830*/  STL [R1+0x4d80], R93 ;  /* 0x004d805d01007387 */ /* 0x000fe80000100800 */
[----:B------:R-:W-:Y:S04]  /*58840*/  STL [R1+0x4d7c], R94 ;  /* 0x004d7c5e01007387 */ /* 0x000fe80000100800 */
[----:B------:R-:W-:Y:S04]  /*58850*/  STL [R1+0x4d78], R95 ;  /* 0x004d785f01007387 */ /* 0x000fe80000100800 */
[----:B------:R-:W-:Y:S04]  /*58860*/  STL [R1+0x4d94], R96 ;  /* 0x004d946001007387 */ /* 0x000fe80000100800 */
[----:B------:R-:W-:Y:S04]  /*58870*/  STL [R1+0x4d90], R97 ;  /* 0x004d906101007387 */ /* 0x000fe80000100800 */
[----:B------:R-:W-:Y:S04]  /*58880*/  STL [R1+0x4d8c], R98 ;  /* 0x004d8c6201007387 */ /* 0x000fe80000100800 */
[----:B------:R-:W-:Y:S04]  /*58890*/  STL [R1+0x4d88], R99 ;  /* 0x004d886301007387 */ /* 0x000fe80000100800 */
[----:B------:R-:W3:Y:S04]  /*588a0*/  LDL.LU R236, [R1+0x1ce0] ;  /* 0x001ce00001ec7983 */ /* 0x000ee80000300800 */
[----:B------:R-:W-:Y:S04]  /*588b0*/  LDS R233, [R4+0x8500] ;  /* 0x0085000004e97984 */ /* 0x000fe80000000800 */
[----:B------:R-:W1:Y:S01]  /*588c0*/  LDS R235, [R4+0xa500] ;  /* 0x00a5000004eb7984 */ /* 0x000e620000000800 */
        /* <DEDUP_REMOVED lines=79> */
[----:B------:R-:W4:Y:S01]  /*58dc0*/  LDL.LU R243, [R1+0x1cdc] ;  /* 0x001cdc0001f37983 */ /* 0x000f220000300800 */
[C---:B---3--:R-:W-:Y:S08]  /*58dd0*/  HMMA.1688.F32.TF32 R68, R100.reuse, R212, R68 ;  /* 0x000000d46444723c */ /* 0x048ff00000081044 */
[C---:B------:R-:W-:Y:S08]  /*58de0*/  HMMA.1688.F32.TF32 R72, R100.reuse, R216, R72 ;  /* 0x000000d86448723c */ /* 0x040ff00000081048 */
[C---:B------:R-:W-:Y:S08]  /*58df0*/  HMMA.1688.F32.TF32 R64, R100.reuse, R208, R64 ;  /* 0x000000d06440723c */ /* 0x040ff00000081040 */
[----:B------:R-:W-:Y:S07]  /*58e00*/  HMMA.1688.F32.TF32 R60, R100, R204, R60 ;  /* 0x000000cc643c723c */ /* 0x000fee000008103c */
[----:B------:R-:W-:Y:S04]  /*58e10*/  STL.64 [R1+0x1380], R72 ;  /* 0x0013804801007387 */ /* 0x000fe80000100a00 */
[----:B------:R-:W-:Y:S05]  /*58e20*/  STL.64 [R1+0x1388], R74 ;  /* 0x0013884a01007387 */ /* 0x000fea0000100a00 */
[----:B------:R-:W-:-:S08]  /*58e30*/  IMAD.MOV.U32 R98, RZ, RZ, R66 ;  /* 0x000000ffff627224 */ /* 0x000fd000078e0042 */
[----:B------:R-:W-:Y:S01]  /*58e40*/  IMAD.MOV.U32 R92, RZ, RZ, R60 ;  /* 0x000000ffff5c7224 */ /* 0x000fe200078e003c */
[----:B------:R-:W-:Y:S01]  /*58e50*/  MOV R95, R63 ;  /* 0x0000003f005f7202 */ /* 0x000fe20000000f00 */
[----:B------:R-:W-:Y:S02]  /*58e60*/  IMAD.MOV.U32 R93, RZ, RZ, R61 ;  /* 0x000000ffff5d7224 */ /* 0x000fe400078e003d */
[----:B------:R-:W-:Y:S02]  /*58e70*/  IMAD.MOV.U32 R94, RZ, RZ, R62 ;  /* 0x000000ffff5e7224 */ /* 0x000fe400078e003e */
[C---:B------:R-:W-:Y:S08]  /*58e80*/  HMMA.1688.F32.TF32 R60, R100.reuse, R12, R56 ;  /* 0x0000000c643c723c */ /* 0x040ff00000081038 */
[C---:B------:R-:W-:Y:S08]  /*58e90*/  HMMA.1688.F32.TF32 R56, R100.reuse, R8, R52 ;  /* 0x000000086438723c */ /* 0x040ff00000081034 */
[C---:B------:R-:W-:Y:S08]  /*58ea0*/  HMMA.1688.F32.TF32 R52, R100.reuse, R200, R48 ;  /* 0x000000c86434723c */ /* 0x040ff00000081030 */
[----:B------:R-:W-:Y:S01]  /*58eb0*/  HMMA.1688.F32.TF32 R48, R100, R196, R44 ;  /* 0x000000c46430723c */ /* 0x000fe2000008102c */
[----:B------:R-:W-:-:S07]  /*58ec0*/  IMAD.MOV.U32 R99, RZ, RZ, R67 ;  /* 0x000000ffff637224 */ /* 0x000fce00078e0043 */
[----:B------:R-:W-:Y:S01]  /*58ed0*/  HMMA.1688.F32.TF32 R44, R100, R192, R40 ;  /* 0x000000c0642c723c */ /* 0x000fe20000081028 */
[----:B------:R-:W-:Y:S01]  /*58ee0*/  MOV R96, R64 ;  /* 0x0000004000607202 */ /* 0x000fe20000000f00 */
[----:B------:R-:W-:-:S06]  /*58ef0*/  IMAD.MOV.U32 R97, RZ, RZ, R65 ;  /* 0x000000ffff617224 */ /* 0x000fcc00078e0041 */
        /* <DEDUP_REMOVED lines=12> */
[C---:B--2---:R-:W-:Y:S01]  /*58fc0*/  HMMA.1688.F32.TF32 R20, R100.reuse, R168, R16 ;  /* 0x000000a86414723c */ /* 0x044fe20000081010 */
        /* <DEDUP_REMOVED lines=26> */
[----:B----4-:R-:W-:Y:S07]  /*59170*/  HMMA.1688.F32.TF32 R16, R100, R152, R240 ;  /* 0x000000986410723c */ /* 0x010fee00000810f0 */
[----:B------:R-:W-:Y:S04]  /*59180*/  STL.64 [R1+0x25f0], R24 ;  /* 0x0025f01801007387 */ /* 0x000fe80000100a00 */
[----:B------:R-:W-:Y:S04]  /*59190*/  STL.64 [R1+0x25f8], R26 ;  /* 0x0025f81a01007387 */ /* 0x000fe80000100a00 */
[----:B------:R-:W2:Y:S04]  /*591a0*/  LDL.LU R236, [R1+0x1b80] ;  /* 0x001b800001ec7983 */ /* 0x000ea80000300800 */
[----:B------:R3:W-:Y:S01]  /*591b0*/  STL.64 [R1+0x25e0], R20 ;  /* 0x0025e01401007387 */ /* 0x0007e20000100a00 */
[----:B------:R-:W-:-:S03]  /*591c0*/  IMAD.MOV.U32 R238, RZ, RZ, R104 ;  /* 0x000000ffffee7224 */ /* 0x000fc600078e0068 */
        /* <DEDUP_REMOVED lines=10> */
[----:B------:R-:W4:Y:S01]  /*59270*/  LDL.LU R251, [R1+0x1b9c] ;  /* 0x001b9c0001fb7983 */ /* 0x000f220000300800 */
[----:B--2---:R-:W-:-:S03]  /*59280*/  IMAD.MOV.U32 R244, RZ, RZ, R104 ;  /* 0x000000fffff47224 */ /* 0x004fc600078e0068 */
[----:B------:R-:W4:Y:S01]  /*59290*/  LDL.LU R104, [R1+0x51f4] ;  /* 0x0051f40001687983 */ /* 0x000f220000300800 */
[----:B---3--:R-:W-:-:S03]  /*592a0*/  IMAD.MOV.U32 R245, RZ, RZ, R105 ;  /* 0x000000fffff57224 */ /* 0x008fc600078e0069 */
[----:B------:R-:W2:Y:S04]  /*592b0*/  LDL.LU R105, [R1+0x51f0] ;  /* 0x0051f00001697983 */ /* 0x000ea80000300800 */
[----:B------:R-:W3:Y:S04]  /*592c0*/  LDL.LU R246, [R1+0x1ba8] ;  /* 0x001ba80001f67983 */ /* 0x000ee80000300800 */
[----:B------:R-:W3:Y:S04]  /*592d0*/  LDL.LU R247, [R1+0x1bac] ;  /* 0x001bac0001f77983 */ /* 0x000ee80000300800 */
[----:B------:R-:W3:Y:S04]  /*592e0*/  LDL.LU R20, [R1+0x1bc0] ;  /* 0x001bc00001147983 */ /* 0x000ee80000300800 */
[----:B------:R-:W3:Y:S01]  /*592f0*/  LDL.LU R21, [R1+0x1bc4] ;  /* 0x001bc40001157983 */ /* 0x000ee20000300800 */
[----:B----4-:R-:W-:-:S03]  /*59300*/  IMAD.MOV.U32 R22, RZ, RZ, R104 ;  /* 0x000000ffff167224 */ /* 0x010fc600078e0068 */
[----:B------:R-:W4:Y:S01]  /*59310*/  LDL.LU R104, [R1+0x51ec] ;  /* 0x0051ec0001687983 */ /* 0x000f220000300800 */
[----:B--2---:R-:W-:-:S03]  /*59320*/  IMAD.MOV.U32 R23, RZ, RZ, R105 ;  /* 0x000000ffff177224 */ /* 0x004fc600078e0069 */
[----:B------:R-:W2:Y:S04]  /*59330*/  LDL.LU R105, [R1+0x51e8] ;  /* 0x0051e80001697983 */ /* 0x000ea80000300800 */
        /* <DEDUP_REMOVED lines=10> */
[----:B----4-:R-:W-:Y:S01]  /*593e0*/  IMAD.MOV.U32 R31, RZ, RZ, R104 ;  /* 0x000000ffff1f7224 */ /* 0x010fe200078e0068 */
[----:B--2---:R-:W-:Y:S02]  /*593f0*/  MOV R30, R105 ;  /* 0x00000069001e7202 */ /* 0x004fe40000000f00 */
        /* <DEDUP_REMOVED lines=66> */
[C---:B---3--:R-:W-:Y:S08]  /*59820*/  HMMA.1688.F32.TF32 R52, R100.reuse, R120, R52 ;  /* 0x000000786434723c */ /* 0x048ff00000081034 */
[C---:B------:R-:W-:Y:S08]  /*59830*/  HMMA.1688.F32.TF32 R60, R100.reuse, R128, R60 ;  /* 0x00000080643c723c */ /* 0x040ff0000008103c */
[C---:B------:R-:W-:Y:S08]  /*59840*/  HMMA.1688.F32.TF32 R64, R100.reuse, R132, R64 ;  /* 0x000000846440723c */ /* 0x040ff00000081040 */
[C---:B------:R-:W-:Y:S08]  /*59850*/  HMMA.1688.F32.TF32 R68, R100.reuse, R136, R68 ;  /* 0x000000886444723c */ /* 0x040ff00000081044 */
[C---:B------:R-:W-:Y:S08]  /*59860*/  HMMA.1688.F32.TF32 R76, R100.reuse, R144, R88 ;  /* 0x00000090644c723c */ /* 0x040ff00000081058 */
[C---:B------:R-:W-:Y:S08]  /*59870*/  HMMA.1688.F32.TF32 R80, R100.reuse, R148, R84 ;  /* 0x000000946450723c */ /* 0x040ff00000081054 */
[C---:B------:R-:W-:Y:S08]  /*59880*/  HMMA.1688.F32.TF32 R72, R100.reuse, R140, R72 ;  /* 0x0000008c6448723c */ /* 0x040ff00000081048 */
[C---:B------:R-:W-:Y:S07]  /*59890*/  HMMA.1688.F32.TF32 R56, R100.reuse, R124, R56 ;  /* 0x0000007c6438723c */ /* 0x040fee0000081038 */
        /* <DEDUP_REMOVED lines=23> */
[C---:B-1----:R-:W-:Y:S01]  /*59a10*/  HMMA.1688.F32.TF32 R44, R232.reuse, R220, R40 ;  /* 0x000000dce82c723c */ /* 0x042fe20000081028 */
[----:B------:R-:W-:Y:S04]  /*59a20*/  STL.64 [R1+0x4f90], R100 ;  /* 0x004f906401007387 */ /* 0x000fe80000100a00 */
[----:B------:R-:W-:Y:S03]  /*59a30*/  LDS R228, [R3+0x8580] ;  /* 0x0085800003e47984 */ /* 0x000fe60000000800 */
[C---:B------:R-:W-:Y:S01]  /*59a40*/  HMMA.1688.F32.TF32 R40, R232.reuse, R216, R36 ;  /* 0x000000d8e828723c */ /* 0x040fe20000081024 */
[----:B------:R-:W-:Y:S04]  /*59a50*/  LDS R230, [R3+0xa580] ;  /* 0x00a5800003e67984 */ /* 0x000fe80000000800 */
[----:B------:R-:W-:Y:S03]  /*59a60*/  LDS R229, [R4+0x8580] ;  /* 0x0085800004e57984 */ /* 0x000fe60000000800 */
[C---:B------:R-:W-:Y:S01]  /*59a70*/  HMMA.1688.F32.TF32 R36, R232.reuse, R212, R32 ;  /* 0x000000d4e824723c */ /* 0x040fe20000081020 */
[----:B------:R-:W1:Y:S07]  /*59a80*/  LDS R231, [R4+0xa580] ;  /* 0x00a5800004e77984 */ /* 0x000e6e0000000800 */
        /* <DEDUP_REMOVED lines=28> */
[----:B------:R-:W2:Y:S04]  /*59c50*/  LDL.LU R236, [R1+0x19f0] ;  /* 0x0019f00001ec7983 */ /* 0x000ea80000300800 */
[----:B------:R-:W-:Y:S04]  /*59c60*/  STL.64 [R1+0x24d0], R20 ;  /* 0x0024d01401007387 */ /* 0x000fe80000100a00 */
[----:B------:R-:W-:Y:S04]  /*59c70*/  STL.64 [R1+0x24d8], R22 ;  /* 0x0024d81601007387 */ /* 0x000fe80000100a00 */
[----:B------:R3:W-:Y:S04]  /*59c80*/  STL.64 [R1+0x24c0], R16 ;  /* 0x0024c01001007387 */ /* 0x0007e80000100a00 */
[----:B------:R4:W-:Y:S04]  /*59c90*/  STL.64 [R1+0x24c8], R18 ;  /* 0x0024c81201007387 */ /* 0x0009e80000100a00 */
[----:B------:R-:W2:Y:S04]  /*59ca0*/  LDL.LU R237, [R1+0x19f4] ;  /* 0x0019f40001ed7983 */ /* 0x000ea80000300800 */
[----:B------:R-:W2:Y:S04]  /*59cb0*/  LDL.LU R238, [R1+0x19f8] ;  /* 0x0019f80001ee7983 */ /* 0x000ea80000300800 */
[----:B------:R-:W2:Y:S04]  /*59cc0*/  LDL.LU R239, [R1+0x19fc] ;  /* 0x0019fc0001ef7983 */ /* 0x000ea80000300800 */
[----:B---3--:R-:W1:Y:S04]  /*59cd0*/  LDL.LU R16, [R1+0x1a10] ;  /* 0x001a100001107983 */ /* 0x008e680000300800 */
[----:B------:R-:W1:Y:S04]  /*59ce0*/  LDL.LU R17, [R1+0x1a14] ;  /* 0x001a140001117983 */ /* 0x000e680000300800 */
[----:B----4-:R-:W1:Y:S04]  /*59cf0*/  LDL.LU R18, [R1+0x1a18] ;  /* 0x001a180001127983 */ /* 0x010e680000300800 */
[----:B------:R-:W1:Y:S04]  /*59d00*/  LDL.LU R19, [R1+0x1a1c] ;  /* 0x001a1c0001137983 */ /* 0x000e680000300800 */
        /* <DEDUP_REMOVED lines=94> */
[C---:B------:R-:W-:Y:S08]  /*5a2f0*/  HMMA.1688.F32.TF32 R32, R232.reuse, R120, R32 ;  /* 0x00000078e820723c */ /* 0x040ff00000081020 */
        /* <DEDUP_REMOVED lines=11> */
[C---:B------:R-:W-:Y:S03]  /*5a3b0*/  HMMA.1688.F32.TF32 R80, R232.reuse, R168, R84 ;  /* 0x000000a8e850723c */ /* 0x040fe60000081054 */
[----:B------:R2:W-:Y:S05]  /*5a3c0*/  STL.64 [R1+0x24b8], R94 ;  /* 0x0024b85e01007387 */ /* 0x0005ea0000100a00 */
[C---:B------:R-:W-:Y:S08]  /*5a3d0*/  HMMA.1688.F32.TF32 R72, R232.reuse, R160, R72 ;  /* 0x000000a0e848723c */ /* 0x040ff00000081048 */
[C---:B--2---:R-:W-:Y:S08]  /*5a3e0*/  HMMA.1688.F32.TF32 R92, R232.reuse, R172, R76 ;  /* 0x000000ace85c723c */ /* 0x044ff0000008104c */
[C---:B------:R-:W-:Y:S01]  /*5a3f0*/  HMMA.1688.F32.TF32 R76, R232.reuse, R164, R88 ;  /* 0x000000a4e84c723c */ /* 0x040fe20000081058 */
[----:B------:R-:W-:Y:S07]  /*5a400*/  STL.64 [R1+0x24a0], R100 ;  /* 0x0024a06401007387 */ /* 0x000fee0000100a00 */
        /* <DEDUP_REMOVED lines=8> */
[----:B------:R-:W-:Y:S01]  /*5a490*/  STL.64 [R1+0x2478], R82 ;  /* 0x0024785201007387 */ /* 0x000fe20000100a00 */
[----:B------:R-:W-:Y:S03]  /*5a4a0*/  HMMA.1688.F32.TF32 R24, R232, R112, R24 ;  /* 0x00000070e818723c */ /* 0x000fe60000081018 */
[----:B------:R-:W-:Y:S04]  /*5a4b0*/  STL.64 [R1+0x2460], R76 ;  /* 0x0024604c01007387 */ /* 0x000fe80000100a00 */
[----:B------:R-:W-:Y:S04]  /*5a4c0*/  STL.64 [R1+0x2468], R78 ;  /* 0x0024684e01007387 */ /* 0x000fe80000100a00 */
[----:B------:R-:W-:Y:S04]  /*5a4d0*/  STL.64 [R1+0x2450], R72 ;  /* 0x0024504801007387 */ /* 0x000fe80000100a00 */
[----:B------:R-:W-:Y:S04]  /*5a4e0*/  STL.64 [R1+0x2458], R74 ;  /* 0x0024584a01007387 */ /* 0x000fe80000100a00 */
[----:B------:R-:W-:Y:S01]  /*5a4f0*/  STL.64 [R1+0x2440], R68 ;  /* 0x0024404401007387 */ /* 0x000fe20000100a00 */
[C---:B-1----:R-:W-:Y:S03]  /*5a500*/  HMMA.1688.F32.TF32 R16, R228.reuse, R224, R16 ;  /* 0x000000e0e410723c */ /* 0x042fe60000081010 */
        /* <DEDUP_REMOVED lines=28> */
[----:B------:R-:W-:Y:S04]  /*5a6d0*/  LDS R232, [R3+0x8600] ;  /* 0x0086000003e87984 */ /* 0x000fe80000000800 */
[----:B------:R-:W-:Y:S01]  /*5a6e0*/  LDS R234, [R3+0xa600] ;  /* 0x00a6000003ea7984 */ /* 0x000fe20000000800 */
[C---:B--2---:R-:W-:Y:S03]  /*5a6f0*/  HMMA.1688.F32.TF32 R16, R228.reuse, R216, R248 ;  /* 0x000000d8e410723c */ /* 0x044fe600000810f8 */
[----:B------:R-:W-:Y:S04]  /*5a700*/  STL.64 [R1+0x51c8], R218 ;  /* 0x0051c8da01007387 */ /* 0x000fe80000100a00 */
[----:B------:R-:W-:Y:S04]  /*5a710*/  LDS R233, [R4+0x8600] ;  /* 0x0086000004e97984 */ /* 0x000fe80000000800 */
[----:B------:R-:W1:Y:S04]  /*5a720*/  LDS R235, [R4+0xa600] ;  /* 0x00a6000004eb7984 */ /* 0x000e680000000800 */
[----:B------:R-:W-:Y:S04]  /*5a730*/  STL.64 [R1+0x2380], R20 ;  /* 0x0023801401007387 */ /* 0x000fe80000100a00 */
[----:B------:R2:W-:Y:S04]  /*5a740*/  STL.64 [R1+0x2388], R22 ;  /* 0x0023881601007387 */ /* 0x0005e80000100a00 */
[----:B------:R-:W-:Y:S04]  /*5a750*/  STL.64 [R1+0x51c0], R216 ;  /* 0x0051c0d801007387 */ /* 0x000fe80000100a00 */
[----:B------:R-:W-:Y:S01]  /*5a760*/  STL.64 [R1+0x2370], R16 ;  /* 0x0023701001007387 */ /* 0x000fe20000100a00 */
[C---:B--2---:R-:W-:Y:S03]  /*5a770*/  HMMA.1688.F32.TF32 R20, R228.reuse, R212, R236 ;  /* 0x000000d4e414723c */ /* 0x044fe600000810ec */
[----:B------:R2:W-:Y:S04]  /*5a780*/  STL.64 [R1+0x2378], R18 ;  /* 0x0023781201007387 */ /* 0x0005e80000100a00 */
[----:B------:R-:W3:Y:S01]  /*5a790*/  LDL.LU R236, [R1+0x1800] ;  /* 0x0018000001ec7983 */ /* 0x000ee20000300800 */
[C---:B--2---:R-:W-:Y:S11]  /*5a7a0*/  HMMA.1688.F32.TF32 R16, R228.reuse, R208, R240 ;  /* 0x000000d0e410723c */ /* 0x044ff600000810f0 */
[----:B------:R-:W-:Y:S04]  /*5a7b0*/  @!UPT UIADD3 URZ, URZ, URZ, URZ ;  /* 0x0000003f3f3ff290 */ /* 0x000fe8000fffe03f */
[----:B------:R2:W-:Y:S04]  /*5a7c0*/  STL.64 [R1+0x2360], R20 ;  /* 0x0023601401007387 */ /* 0x0005e80000100a00 */
[----:B------:R4:W-:Y:S04]  /*5a7d0*/  STL.64 [R1+0x2368], R22 ;  /* 0x0023681601007387 */ /* 0x0009e80000100a00 */
        /* <DEDUP_REMOVED lines=121> */
[----:B------:R-:W-:Y:S11]  /*5af70*/  @!UPT UIADD3 URZ, URZ, URZ, URZ ;  /* 0x0000003f3f3ff290 */ /* 0x000ff6000fffe03f */
[----:B------:R-:W-:Y:S01]  /*5af80*/  @!UPT UIADD3 URZ, URZ, URZ, URZ ;  /* 0x0000003f3f3ff290 */ /* 0x000fe2000fffe03f */
[----:B------:R-:W-:Y:S04]  /*5af90*/  STL.64 [R1+0x2340], R216 ;  /* 0x002340d801007387 */ /* 0x000fe80000100a00 */
[----:B------:R1:W-:Y:S02]  /*5afa0*/  STL.64 [R1+0x2348], R218 ;  /* 0x002348da01007387 */ /* 0x0003e40000100a00 */
[C---:B-1----:R-:W-:Y:S08]  /*5afb0*/  HMMA.1688.F32.TF32 R216, R228.reuse, R12, R104 ;  /* 0x0000000ce4d8723c */ /* 0x042ff00000081068 */
[C---:B------:R-:W-:Y:S08]  /*5afc0*/  HMMA.1688.F32.TF32 R104, R228.reuse, R8, R100 ;  /* 0x00000008e468723c */ /* 0x040ff00000081064 */
[C---:B------:R-:W-:Y:S07]  /*5afd0*/  HMMA.1688.F32.TF32 R100, R228.reuse, R196, R96 ;  /* 0x000000c4e464723c */ /* 0x040fee0000081060 */
[----:B------:R-:W-:Y:S01]  /*5afe0*/  STL.64 [R1+0x2330], R216 ;  /* 0x002330d801007387 */ /* 0x000fe20000100a00 */
[C---:B------:R-:W-:Y:S03]  /*5aff0*/  HMMA.1688.F32.TF32 R96, R228.reuse, R192, R80 ;  /* 0x000000c0e460723c */ /* 0x040fe60000081050 */
[----:B------:R-:W-:Y:S04]  /*5b000*/  STL.64 [R1+0x2338], R218 ;  /* 0x002338da01007387 */ /* 0x000fe80000100a00 */
[----:B------:R-:W-:Y:S04]  /*5b010*/  STL.64 [R1+0x2320], R104 ;  /* 0x0023206801007387 */ /* 0x000fe80000100a00 */
[----:B------:R-:W-:Y:S04]  /*5b020*/  STL.64 [R1+0x2328], R106 ;  /* 0x0023286a01007387 */ /* 0x000fe80000100a00 */
[----:B------:R-:W-:Y:S01]  /*5b030*/  STL.64 [R1+0x2310], R92 ;  /* 0x0023105c01007387 */ /* 0x000fe20000100a00 */
[C---:B------:R-:W-:Y:S03]  /*5b040*/  HMMA.1688.F32.TF32 R80, R228.reuse, R184, R84 ;  /* 0x000000b8e450723c */ /* 0x040fe60000081054 */
[----:B------:R1:W-:Y:S05]  /*5b050*/  STL.64 [R1+0x2318], R94 ;  /* 0x0023185e01007387 */ /* 0x0003ea0000100a00 */
[C---:B-1----:R-:W-:Y:S08]  /*5b060*/  HMMA.1688.F32.TF32 R92, R228.reuse, R188, R76 ;  /* 0x000000bce45c723c */ /* 0x042ff0000008104c */
[C---:B------:R-:W-:Y:S08]  /*5b070*/  HMMA.1688.F32.TF32 R76, R228.reuse, R180, R88 ;  /* 0x000000b4e44c723c */ /* 0x040ff00000081058 */
[C---:B------:R-:W-:Y:S01]  /*5b080*/  HMMA.1688.F32.TF32 R68, R228.reuse, R172, R68 ;  /* 0x000000ace444723c */ /* 0x040fe20000081044 */
[----:B------:R-:W-:Y:S07]  /*5b090*/  STL.64 [R1+0x2300], R100 ;  /* 0x0023006401007387 */ /* 0x000fee0000100a00 */
[C---:B------:R-:W-:Y:S01]  /*5b0a0*/  HMMA.1688.F32.TF32 R52, R228.reuse, R156, R52 ;  /* 0x0000009ce434723c */ /* 0x040fe20000081034 */
        /* <DEDUP_REMOVED lines=30> */
[----:B------:R-:W-:Y:S01]  /*5b290*/  MOV R242, R2 ;  /* 0x0000000200f27202 */ /* 0x000fe20000000f00 */
[----:B------:R-:W-:Y:S02]  /*5b2a0*/  IMAD.MOV.U32 R243, RZ, RZ, R0 ;  /* 0x000000fffff37224 */ /* 0x000fe400078e0000 */
[----:B------:R-:W-:Y:S01]  /*5b2b0*/  STL.64 [R1+0x2228], R38 ;  /* 0x0022282601007387 */ /* 0x000fe20000100a00 */
[----:B------:R-:W-:-:S03]  /*5b2c0*/  IMAD.MOV.U32 R252, RZ, RZ, R29 ;  /* 0x000000fffffc7224 */ /* 0x000fc600078e001d */
[----:B------:R-:W-:Y:S01]  /*5b2d0*/  STL.64 [R1+0x2210], R32 ;  /* 0x0022102001007387 */ /* 0x000fe20000100a00 */
[----:B------:R-:W-:Y:S02]  /*5b2e0*/  IMAD.MOV.U32 R2, RZ, RZ, R30 ;  /* 0x000000ffff027224 */ /* 0x000fe400078e001e */
[----:B------:R-:W-:Y:S01]  /*5b2f0*/  IMAD.MOV.U32 R0, RZ, RZ, R31 ;  /* 0x000000ffff007224 */ /* 0x000fe200078e001f */
[----:B------:R-:W-:Y:S04]  /*5b300*/  STL.64 [R1+0x2218], R34 ;  /* 0x0022182201007387 */ /* 0x000fe80000100a00 */
[----:B------:R1:W-:Y:S02]  /*5b310*/  STL [R1+0x2200], R28 ;  /* 0x0022001c01007387 */ /* 0x0003e40000100800 */
[C---:B-1----:R-:W-:Y:S08]  /*5b320*/  HMMA.1688.F32.TF32 R28, R228.reuse, R128, R24 ;  /* 0x00000080e41c723c */ /* 0x042ff00000081018 */
[C---:B------:R-:W-:Y:S08]  /*5b330*/  HMMA.1688.F32.TF32 R24, R228.reuse, R124, R20 ;  /* 0x0000007ce418723c */ /* 0x040ff00000081014 */
[C---:B------:R-:W-:Y:S08]  /*5b340*/  HMMA.1688.F32.TF32 R20, R228.reuse, R120, R16 ;  /* 0x00000078e414723c */ /* 0x040ff00000081010 */
[C---:B------:R-:W-:Y:S01]  /*5b350*/  HMMA.1688.F32.TF32 R16, R228.reuse, R116, R244 ;  /* 0x00000074e410723c */ /* 0x040fe200000810f4 */
        /* <DEDUP_REMOVED lines=141> */
[C---:B---3--:R-:W-:Y:S08]  /*5bc30*/  HMMA.1688.F32.TF32 R76, R232.reuse, R8, R76 ;  /* 0x00000008e84c723c */ /* 0x048ff0000008104c */
[C---:B------:R-:W-:Y:S08]  /*5bc40*/  HMMA.1688.F32.TF32 R84, R232.reuse, R200, R84 ;  /* 0x000000c8e854723c */ /* 0x040ff00000081054 */
[C---:B--2---:R-:W-:Y:S11]  /*5bc50*/  HMMA.1688.F32.TF32 R104, R232.reuse, R216, R104 ;  /* 0x000000d8e868723c */ /* 0x044ff60000081068 */
[----:B------:R-:W-:Y:S11]  /*5bc60*/  @!UPT UIADD3 URZ, URZ, URZ, URZ ;  /* 0x0000003f3f3ff290 */ /* 0x000ff6000fffe03f */
[----:B------:R-:W-:Y:S01]  /*5bc70*/  @!UPT UIADD3 URZ, URZ, URZ, URZ ;  /* 0x0000003f3f3ff290 */ /* 0x000fe2000fffe03f */
[----:B------:R-:W-:Y:S04]  /*5bc80*/  STL.64 [R1+0x2190], R104 ;  /* 0x0021906801007387 */ /* 0x000fe80000100a00 */
[----:B------:R2:W-:Y:S02]  /*5bc90*/  STL.64 [R1+0x2198], R106 ;  /* 0x0021986a01007387 */ /* 0x0005e40000100a00 */
[C---:B--2---:R-:W-:Y:S08]  /*5bca0*/  HMMA.1688.F32.TF32 R104, R232.reuse, R212, R100 ;  /* 0x000000d4e868723c */ /* 0x044ff00000081064 */
[C---:B------:R-:W-:Y:S08]  /*5bcb0*/  HMMA.1688.F32.TF32 R100, R232.reuse, R208, R92 ;  /* 0x000000d0e864723c */ /* 0x040ff0000008105c */
[C---:B------:R-:W-:Y:S07]  /*5bcc0*/  HMMA.1688.F32.TF32 R92, R232.reuse, R204, R96 ;  /* 0x000000cce85c723c */ /* 0x040fee0000081060 */
        /* <DEDUP_REMOVED lines=11> */
[C---:B---3--:R-:W-:Y:S08]  /*5bd80*/  HMMA.1688.F32.TF32 R76, R232.reuse, R192, R72 ;  /* 0x000000c0e84c723c */ /* 0x048ff00000081048 */
[C---:B------:R-:W-:Y:S08]  /*5bd90*/  HMMA.1688.F32.TF32 R72, R232.reuse, R188, R68 ;  /* 0x000000bce848723c */ /* 0x040ff00000081044 */
[C---:B------:R-:W-:Y:S08]  /*5bda0*/  HMMA.1688.F32.TF32 R68, R232.reuse, R184, R64 ;  /* 0x000000b8e844723c */ /* 0x040ff00000081040 */
[C---:B------:R-:W-:Y:S08]  /*5bdb0*/  HMMA.1688.F32.TF32 R64, R232.reuse, R180, R60 ;  /* 0x000000b4e840723c */ /* 0x040ff0000008103c */
[C---:B------:R-:W-:Y:S08]  /*5bdc0*/  HMMA.1688.F32.TF32 R60, R232.reuse, R176, R56 ;  /* 0x000000b0e83c723c */ /* 0x040ff00000081038 */
[C---:B----4-:R-:W-:Y:S01]  /*5bdd0*/  HMMA.1688.F32.TF32 R56, R232.reuse, R172, R52 ;  /* 0x000000ace838723c */ /* 0x050fe20000081034 */
        /* <DEDUP_REMOVED lines=164> */
[----:B---3--:R-:W-:Y:S11]  /*5c820*/  HMMA.1688.F32.TF32 R104, R232, R116, R104 ;  /* 0x00000074e868723c */ /* 0x008ff60000081068 */
[----:B------:R-:W-:Y:S11]  /*5c830*/  @!UPT UIADD3 URZ, URZ, URZ, URZ ;  /* 0x0000003f3f3ff290 */ /* 0x000ff6000fffe03f */
[----:B------:R-:W-:Y:S01]  /*5c840*/  @!UPT UIADD3 URZ, URZ, URZ, URZ ;  /* 0x0000003f3f3ff290 */ /* 0x000fe2000fffe03f */
[----:B------:R-:W-:Y:S04]  /*5c850*/  STL.64 [R1+0x1fe0], R104 ;  /* 0x001fe06801007387 */ /* 0x000fe80000100a00 */
[----:B------:R1:W-:Y:S01]  /*5c860*/  STL.64 [R1+0x1fe8], R106 ;  /* 0x001fe86a01007387 */ /* 0x0003e20000100a00 */
[----:B----4-:R-:W-:Y:S08]  /*5c870*/  HMMA.1688.F32.TF32 R80, R228, R220, R80 ;  /* 0x000000dce450723c */ /* 0x010ff00000081050 */
[C---:B-1----:R-:W-:Y:S08]  /*5c880*/  HMMA.1688.F32.TF32 R104, R232.reuse, R112, R100 ;  /* 0x00000070e868723c */ /* 0x042ff00000081064 */
[----:B------:R-:W-:Y:S01]  /*5c890*/  HMMA.1688.F32.TF32 R100, R232, R108, R92 ;  /* 0x0000006ce864723c */ /* 0x000fe2000008105c */
[----:B------:R-:W-:Y:S04]  /*5c8a0*/  LDS R232, [R3+0x8700] ;  /* 0x0087000003e87984 */ /* 0x000fe80000000800 */
[----:B------:R-:W-:Y:S03]  /*5c8b0*/  LDS R234, [R3+0xa700] ;  /* 0x00a7000003ea7984 */ /* 0x000fe60000000800 */
[C---:B------:R-:W-:Y:S01]  /*5c8c0*/  HMMA.1688.F32.TF32 R92, R228.reuse, R224, R96 ;  /* 0x000000e0e45c723c */ /* 0x040fe20000081060 */
[----:B------:R-:W-:Y:S04]  /*5c8d0*/  LDS R233, [R4+0x8700] ;  /* 0x0087000004e97984 */ /* 0x000fe80000000800 */
[----:B------:R-:W1:Y:S04]  /*5c8e0*/  LDS R235, [R4+0xa700] ;  /* 0x00a7000004eb7984 */ /* 0x000e680000000800 */
        /* <DEDUP_REMOVED lines=182> */
[----:B--2---:R-:W-:Y:S08]  /*5d450*/  HMMA.1688.F32.TF32 R72, R232, R224, R72 ;  /* 0x000000e0e848723c */ /* 0x004ff00000081048 */
[C---:B----4-:R-:W-:Y:S08]  /*5d460*/  HMMA.1688.F32.TF32 R104, R228.reuse, R136, R104 ;  /* 0x00000088e468723c */ /* 0x050ff00000081068 */
        /* <DEDUP_REMOVED lines=8> */
[----:B------:R-:W-:Y:S04]  /*5d4f0*/  STL.64 [R1+0x1e48], R106 ;  /* 0x001e486a01007387 */ /* 0x000fe80000100a00 */
[----:B------:R-:W-:Y:S01]  /*5d500*/  STL.64 [R1+0x1e30], R92 ;  /* 0x001e305c01007387 */ /* 0x000fe20000100a00 */
[C---:B------:R-:W-:Y:S03]  /*5d510*/  HMMA.1688.F32.TF32 R80, R228.reuse, R112, R84 ;  /* 0x00000070e450723c */ /* 0x040fe60000081054 */
[----:B------:R1:W-:Y:S05]  /*5d520*/  STL.64 [R1+0x1e38], R94 ;  /* 0x001e385e01007387 */ /* 0x0003ea0000100a00 */
[C---:B-1----:R-:W-:Y:S08]  /*5d530*/  HMMA.1688.F32.TF32 R92, R228.reuse, R116, R76 ;  /* 0x00000074e45c723c */ /* 0x042ff0000008104c */
        /* <DEDUP_REMOVED lines=16> */
[----:B------:R-:W-:Y:S04]  /*5d640*/  LDS R229, [R4+0x8780] ;  /* 0x0087800004e57984 */ /* 0x000fe80000000800 */
[----:B------:R-:W1:Y:S01]  /*5d650*/  LDS R231, [R4+0xa780] ;  /* 0x00a7800004e77984 */ /* 0x000e620000000800 */
        /* <DEDUP_REMOVED lines=46> */
[----:B------:R2:W-:Y:S04]  /*5d940*/  STL.64 [R1+0x1cf0], R20 ;  /* 0x001cf01401007387 */ /* 0x0005e80000100a00 */
[----:B------:R3:W-:Y:S04]  /*5d950*/  STL.64 [R1+0x1cf8], R22 ;  /* 0x001cf81601007387 */ /* 0x0007e80000100a00 */
[----:B--2---:R-:W2:Y:S04]  /*5d960*/  LDL.LU R20, [R1+0xf40] ;  /* 0x000f400001147983 */ /* 0x004ea80000300800 */
[----:B------:R4:W-:Y:S04]  /*5d970*/  STL.64 [R1+0x1ce0], R24 ;  /* 0x001ce01801007387 */ /* 0x0009e80000100a00 */
[----:B------:R1:W-:Y:S04]  /*5d980*/  STL.64 [R1+0x1ce8], R26 ;  /* 0x001ce81a01007387 */ /* 0x0003e80000100a00 */
[----:B------:R1:W-:Y:S04]  /*5d990*/  STL.64 [R1+0x1cd0], R16 ;  /* 0x001cd01001007387 */ /* 0x0003e80000100a00 */
[----:B------:R1:W-:Y:S04]  /*5d9a0*/  STL.64 [R1+0x1cd8], R18 ;  /* 0x001cd81201007387 */ /* 0x0003e80000100a00 */
[----:B------:R-:W2:Y:S04]  /*5d9b0*/  LDL.LU R21, [R1+0xf44] ;  /* 0x000f440001157983 */ /* 0x000ea80000300800 */
[----:B---3--:R-:W2:Y:S04]  /*5d9c0*/  LDL.LU R22, [R1+0xf48] ;  /* 0x000f480001167983 */ /* 0x008ea80000300800 */
[----:B------:R-:W2:Y:S04]  /*5d9d0*/  LDL.LU R23, [R1+0xf4c] ;  /* 0x000f4c0001177983 */ /* 0x000ea80000300800 */
[----:B----4-:R-:W3:Y:S04]  /*5d9e0*/  LDL.LU R24, [R1+0xf50] ;  /* 0x000f500001187983 */ /* 0x010ee80000300800 */
[----:B------:R-:W3:Y:S04]  /*5d9f0*/  LDL.LU R25, [R1+0xf54] ;  /* 0x000f540001197983 */ /* 0x000ee80000300800 */
[----:B-1----:R-:W3:Y:S04]  /*5da00*/  LDL.LU R26, [R1+0xf58] ;  /* 0x000f5800011a7983 */ /* 0x002ee80000300800 */
        /* <DEDUP_REMOVED lines=103> */
[----:B------:R-:W-:Y:S08]  /*5e080*/  HMMA.1688.F32.TF32 R56, R228, R212, R56 ;  /* 0x000000d4e438723c */ /* 0x000ff00000081038 */
[----:B----4-:R-:W-:Y:S08]  /*5e090*/  HMMA.1688.F32.TF32 R72, R232, R108, R72 ;  /* 0x0000006ce848723c */ /* 0x010ff00000081048 */
[C---:B------:R-:W-:Y:S08]  /*5e0a0*/  HMMA.1688.F32.TF32 R52, R228.reuse, R208, R52 ;  /* 0x000000d0e434723c */ /* 0x040ff00000081034 */
[----:B------:R-:W-:Y:S08]  /*5e0b0*/  HMMA.1688.F32.TF32 R40, R228, R8, R40 ;  /* 0x00000008e428723c */ /* 0x000ff00000081028 */
        /* <DEDUP_REMOVED lines=8> */
[----:B-1----:R-:W2:Y:S04]  /*5e140*/  LDL.LU.64 R246, [R1+0x51b8] ;  /* 0x0051b80001f67983 */ /* 0x002ea80000300a00 */
[----:B------:R-:W3:Y:S04]  /*5e150*/  LDL.LU.64 R244, [R1+0x51b0] ;  /* 0x0051b00001f47983 */ /* 0x000ee80000300a00 */
[----:B------:R-:W-:Y:S04]  /*5e160*/  STL.64 [R1+0x1cb0], R248 ;  /* 0x001cb0f801007387 */ /* 0x000fe80000100a00 */
[----:B------:R1:W-:Y:S04]  /*5e170*/  STL.64 [R1+0x1cb8], R250 ;  /* 0x001cb8fa01007387 */ /* 0x0003e80000100a00 */
[----:B-1----:R-:W4:Y:S04]  /*5e180*/  LDL.LU.64 R250, [R1+0x51a8] ;  /* 0x0051a80001fa7983 */ /* 0x002f280000300a00 */
[----:B------:R-:W2:Y:S04]  /*5e190*/  LDL.LU.64 R248, [R1+0x51a0] ;  /* 0x0051a00001f87983 */ /* 0x000ea80000300a00 */
[----:B------:R-:W-:Y:S04]  /*5e1a0*/  STL.64 [R1+0x1ca0], R236 ;  /* 0x001ca0ec01007387 */ /* 0x000fe80000100a00 */
[----:B------:R1:W-:Y:S01]  /*5e1b0*/  STL.64 [R1+0x1ca8], R238 ;  /* 0x001ca8ee01007387 */ /* 0x0003e20000100a00 */
[C---:B------:R-:W-:Y:S03]  /*5e1c0*/  HMMA.1688.F32.TF32 R92, R232.reuse, R132, R92 ;  /* 0x00000084e85c723c */ /* 0x040fe6000008105c */
        /* <DEDUP_REMOVED lines=17> */
[----:B------:R-:W-:Y:S08]  /*5e2e0*/  HMMA.1688.F32.TF32 R76, R232, R112, R88 ;  /* 0x00000070e84c723c */ /* 0x000ff00000081058 */
        /* <DEDUP_REMOVED lines=45> */
[----:B-1----:R-:W2:Y:S04]  /*5e5c0*/  LDL.LU R36, [R1+0xf10] ;  /* 0x000f100001247983 */ /* 0x002ea80000300800 */
[----:B------:R1:W-:Y:S04]  /*5e5d0*/  STL.64 [R1+0x1690], R20 ;  /* 0x0016901401007387 */ /* 0x0003e80000100a00 */
[----:B------:R1:W-:Y:S04]  /*5e5e0*/  STL.64 [R1+0x1698], R22 ;  /* 0x0016981601007387 */ /* 0x0003e80000100a00 */
[----:B------:R1:W-:Y:S04]  /*5e5f0*/  STL.64 [R1+0x15e0], R16 ;  /* 0x0015e01001007387 */ /* 0x0003e80000100a00 */
        /* <DEDUP_REMOVED lines=45> */
[C---:B---3--:R-:W-:Y:S08]  /*5e8d0*/  HMMA.1688.F32.TF32 R40, R228.reuse, R176, R40 ;  /* 0x000000b0e428723c */ /* 0x048ff00000081028 */
[C---:B----4-:R-:W-:Y:S11]  /*5e8e0*/  HMMA.1688.F32.TF32 R20, R228.reuse, R168, R20 ;  /* 0x000000a8e414723c */ /* 0x050ff60000081014 */
[----:B------:R-:W-:Y:S04]  /*5e8f0*/  @!UPT UIADD3 URZ, URZ, URZ, URZ ;  /* 0x0000003f3f3ff290 */ /* 0x000fe8000fffe03f */
        /* <DEDUP_REMOVED lines=9> */
[----:B------:R-:W2:Y:S01]  /*5e990*/  LDL.LU R43, [R1+0xe8c] ;  /* 0x000e8c00012b7983 */ /* 0x000ea20000300800 */
[C---:B------:R-:W-:Y:S03]  /*5e9a0*/  HMMA.1688.F32.TF32 R56, R228.reuse, R164, R16 ;  /* 0x000000a4e438723c */ /* 0x040fe60000081010 */
        /* <DEDUP_REMOVED lines=8> */
[----:B------:R-:W4:Y:S04]  /*5ea30*/  LDL.LU R16, [R1+0xe50] ;  /* 0x000e500001107983 */ /* 0x000f280000300800 */
[----:B------:R-:W-:Y:S04]  /*5ea40*/  STL.64 [R1+0x29e0], R56 ;  /* 0x0029e03801007387 */ /* 0x000fe80000100a00 */
[----:B------:R-:W-:Y:S04]  /*5ea50*/  STL.64 [R1+0x29e8], R58 ;  /* 0x0029e83a01007387 */ /* 0x000fe80000100a00 */
[----:B------:R-:W4:Y:S04]  /*5ea60*/  LDL.LU R17, [R1+0xe54] ;  /* 0x000e540001117983 */ /* 0x000f280000300800 */
[----:B------:R-:W4:Y:S01]  /*5ea70*/  LDL.LU R18, [R1+0xe58] ;  /* 0x000e580001127983 */ /* 0x000f220000300800 */
[----:B------:R-:W-:Y:S01]  /*5ea80*/  HMMA.1688.F32.TF32 R52, R228, R160, R52 ;  /* 0x000000a0e434723c */ /* 0x000fe20000081034 */
[----:B------:R-:W-:Y:S11]  /*5ea90*/  IMAD.MOV.U32 R19, RZ, RZ, R6 ;  /* 0x000000ffff137224 */ /* 0x000ff600078e0006 */
[----:B------:R-:W-:Y:S11]  /*5eaa0*/  @!UPT UIADD3 URZ, URZ, URZ, URZ ;  /* 0x0000003f3f3ff290 */ /* 0x000ff6000fffe03f */
[----:B------:R-:W-:Y:S01]  /*5eab0*/  STL.64 [R1+0x29d0], R52 ;  /* 0x0029d03401007387 */ /* 0x000fe20000100a00 */
[----:B------:R-:W-:-:S03]  /*5eac0*/  IMAD.MOV.U32 R6, RZ, RZ, R55 ;  /* 0x000000ffff067224 */ /* 0x000fc600078e0037 */
[----:B------:R1:W-:Y:S02]  /*5ead0*/  STL [R1+0x29d8], R54 ;  /* 0x0029d83601007387 */ /* 0x0003e40000100800 */
[C---:B-1----:R-:W-:Y:S08]  /*5eae0*/  HMMA.1688.F32.TF32 R52, R228.reuse, R156, R48 ;  /* 0x0000009ce434723c */ /* 0x042ff00000081030 */
[C---:B------:R-:W-:Y:S08]  /*5eaf0*/  HMMA.1688.F32.TF32 R48, R228.reuse, R152, R44 ;  /* 0x00000098e430723c */ /* 0x040ff0000008102c */
[C---:B------:R-:W-:Y:S07]  /*5eb00*/  HMMA.1688.F32.TF32 R44, R228.reuse, R148, R32 ;  /* 0x00000094e42c723c */ /* 0x040fee0000081020 */
[----:B------:R-:W-:Y:S04]  /*5eb10*/  STL.64 [R1+0x29c0], R52 ;  /* 0x0029c03401007387 */ /* 0x000fe80000100a00 */
[----:B------:R-:W-:Y:S04]  /*5eb20*/  STL.64 [R1+0x29c8], R54 ;  /* 0x0029c83601007387 */ /* 0x000fe80000100a00 */
[----:B------:R-:W4:Y:S04]  /*5eb30*/  LDL.LU R32, [R1+0xe40] ;  /* 0x000e400001207983 */ /* 0x000f280000300800 */
[----:B------:R-:W-:Y:S04]  /*5eb40*/  STL.64 [R1+0x29b0], R48 ;  /* 0x0029b03001007387 */ /* 0x000fe80000100a00 */
[----:B------:R-:W-:Y:S04]  /*5eb50*/  STL.64 [R1+0x29b8], R50 ;  /* 0x0029b83201007387 */ /* 0x000fe80000100a00 */
[----:B------:R-:W-:Y:S01]  /*5eb60*/  STL.64 [R1+0x29a0], R44 ;  /* 0x0029a02c01007387 */ /* 0x000fe20000100a00 */
[C---:B------:R-:W-:Y:S03]  /*5eb70*/  HMMA.1688.F32.TF32 R24, R228.reuse, R140, R24 ;  /* 0x0000008ce418723c */ /* 0x040fe60000081018 */
[----:B------:R1:W-:Y:S04]  /*5eb80*/  STL.64 [R1+0x29a8], R46 ;  /* 0x0029a82e01007387 */ /* 0x0003e80000100a00 */
[----:B------:R-:W4:Y:S04]  /*5eb90*/  LDL.LU R33, [R1+0xe44] ;  /* 0x000e440001217983 */ /* 0x000f280000300800 */
[----:B------:R-:W4:Y:S01]  /*5eba0*/  LDL.LU R34, [R1+0xe48] ;  /* 0x000e480001227983 */ /* 0x000f220000300800 */
[C---:B-1----:R-:W-:Y:S03]  /*5ebb0*/  HMMA.1688.F32.TF32 R44, R228.reuse, R144, R28 ;  /* 0x00000090e42c723c */ /* 0x042fe6000008101c */
[----:B------:R-:W4:Y:S04]  /*5ebc0*/  LDL.LU R35, [R1+0xe4c] ;  /* 0x000e4c0001237983 */ /* 0x000f280000300800 */
[----:B------:R-:W4:Y:S11]  /*5ebd0*/  LDL.LU R28, [R1+0xe30] ;  /* 0x000e3000011c7983 */ /* 0x000f360000300800 */
[----:B------:R-:W-:Y:S05]  /*5ebe0*/  @!UPT UIADD3 URZ, URZ, URZ, URZ ;  /* 0x0000003f3f3ff290 */ /* 0x000fea000fffe03f */
[----:B------:R-:W-:Y:S04]  /*5ebf0*/  STL.64 [R1+0x2990], R44 ;  /* 0x0029902c01007387 */ /* 0x000fe80000100a00 */
[----:B------:R-:W-:Y:S04]  /*5ec00*/  STL.64 [R1+0x2998], R46 ;  /* 0x0029982e01007387 */ /* 0x000fe80000100a00 */
[----:B------:R1:W-:Y:S04]  /*5ec10*/  STL.64 [R1+0x2980], R24 ;  /* 0x0029801801007387 */ /* 0x0003e80000100a00 */
[----:B------:R1:W-:Y:S04]  /*5ec20*/  STL.64 [R1+0x2988], R26 ;  /* 0x0029881a01007387 */ /* 0x0003e80000100a00 */
[----:B------:R-:W4:Y:S04]  /*5ec30*/  LDL.LU R29, [R1+0xe34] ;  /* 0x000e3400011d7983 */ /* 0x000f280000300800 */
[----:B------:R-:W4:Y:S04]  /*5ec40*/  LDL.LU R30, [R1+0xe38] ;  /* 0x000e3800011e7983 */ /* 0x000f280000300800 */
[----:B------:R-:W4:Y:S04]  /*5ec50*/  LDL.LU R31, [R1+0xe3c] ;  /* 0x000e3c00011f7983 */ /* 0x000f280000300800 */
[----:B-1----:R-:W4:Y:S04]  /*5ec60*/  LDL.LU R24, [R1+0xe20] ;  /* 0x000e200001187983 */ /* 0x002f280000300800 */
[----:B------:R-:W4:Y:S04]  /*5ec70*/  LDL.LU R25, [R1+0xe24] ;  /* 0x000e240001197983 */ /* 0x000f280000300800 */
[----:B------:R-:W4:Y:S04]  /*5ec80*/  LDL.LU R26, [R1+0xe28] ;  /* 0x000e2800011a7983 */ /* 0x000f280000300800 */
[----:B------:R-:W4:Y:S01]  /*5ec90*/  LDL.LU R27, [R1+0xe2c] ;  /* 0x000e2c00011b7983 */ /* 0x000f220000300800 */
[C---:B--2---:R-:W-:Y:S08]  /*5eca0*/  HMMA.1688.F32.TF32 R40, R228.reuse, R136, R40 ;  /* 0x00000088e428723c */ /* 0x044ff00000081028 */
[C---:B---3--:R-:W-:Y:S08]  /*5ecb0*/  HMMA.1688.F32.TF32 R36, R228.reuse, R132, R36 ;  /* 0x00000084e424723c */ /* 0x048ff00000081024 */
[C---:B----4-:R-:W-:Y:S08]  /*5ecc0*/  HMMA.1688.F32.TF32 R20, R228.reuse, R128, R20 ;  /* 0x00000080e414723c */ /* 0x050ff00000081014 */
[----:B------:R-:W-:Y:S01]  /*5ecd0*/  IMAD.MOV.U32 R156, RZ, RZ, R43 ;  /* 0x000000ffff9c7224 */ /* 0x000fe200078e002b */
[----:B------:R-:W-:Y:S01]  /*5ece0*/  MOV R157, R42 ;  /* 0x0000002a009d7202 */ /* 0x000fe20000000f00 */
[----:B------:R-:W-:Y:S04]  /*5ecf0*/  STL.64 [R1+0x2970], R40 ;  /* 0x0029702801007387 */ /* 0x000fe80000100a00 */
[----:B------:R1:W-:Y:S01]  /*5ed00*/  STL [R1+0x4d00], R156 ;  /* 0x004d009c01007387 */ /* 0x0003e20000100800 */
[----:B------:R-:W-:Y:S03]  /*5ed10*/  HMMA.1688.F32.TF32 R16, R228, R124, R16 ;  /* 0x0000007ce410723c */ /* 0x000fe60000081010 */
[----:B------:R2:W-:Y:S06]  /*5ed20*/  STL [R1+0x4cfc], R157 ;  /* 0x004cfc9d01007387 */ /* 0x0005ec0000100800 */
[----:B-1----:R-:W-:Y:S01]  /*5ed30*/  IMAD.MOV.U32 R156, RZ, RZ, R22 ;  /* 0x000000ffff9c7224 */ /* 0x002fe200078e0016 */
[----:B------:R-:W-:Y:S01]  /*5ed40*/  STL.64 [R1+0x2960], R36 ;  /* 0x0029602401007387 */ /* 0x000fe20000100a00 */
[----:B--2---:R-:W-:-:S03]  /*5ed50*/  IMAD.MOV.U32 R157, RZ, RZ, R23 ;  /* 0x000000ffff9d7224 */ /* 0x004fc600078e0017 */
[----:B------:R-:W-:Y:S04]  /*5ed60*/  STL.64 [R1+0x2968], R38 ;  /* 0x0029682601007387 */ /* 0x000fe80000100a00 */
[----:B------:R1:W-:Y:S04]  /*5ed70*/  STL.64 [R1+0x2950], R20 ;  /* 0x0029501401007387 */ /* 0x0003e80000100a00 */
[----:B------:R-:W-:Y:S04]  /*5ed80*/  STL [R1+0x4d08], R157 ;  /* 0x004d089d01007387 */ /* 0x000fe80000100800 */
[----:B------:R-:W-:Y:S01]  /*5ed90*/  STL [R1+0x4d04], R156 ;  /* 0x004d049c01007387 */ /* 0x000fe20000100800 */
[----:B------:R-:W-:-:S03]  /*5eda0*/  IMAD.MOV.U32 R22, RZ, RZ, R218 ;  /* 0x000000ffff167224 */ /* 0x000fc600078e00da */
[----:B-1----:R-:W2:Y:S01]  /*5edb0*/  LDL.LU R20, [R1+0xe10] ;  /* 0x000e100001147983 */ /* 0x002ea20000300800 */
[----:B------:R-:W-:-:S03]  /*5edc0*/  IMAD.MOV.U32 R23, RZ, RZ, R219 ;  /* 0x000000ffff177224 */ /* 0x000fc600078e00db */
[----:B------:R1:W-:Y:S04]  /*5edd0*/  STL.64 [R1+0x2940], R16 ;  /* 0x0029401001007387 */ /* 0x0003e80000100a00 */
[----:B------:R3:W-:Y:S04]  /*5ede0*/  STL.64 [R1+0x2948], R18 ;  /* 0x0029481201007387 */ /* 0x0007e80000100a00 */
[----:B------:R-:W2:Y:S04]  /*5edf0*/  LDL.LU R21, [R1+0xe14] ;  /* 0x000e140001157983 */ /* 0x000ea80000300800 */
[----:B------:R-:W4:Y:S01]  /*5ee00*/  LDL.LU R218, [R1+0x5178] ;  /* 0x0051780001da7983 */ /* 0x000f220000300800 */
[----:B-1----:R-:W-:Y:S01]  /*5ee10*/  IMAD.MOV.U32 R16, RZ, RZ, R222 ;  /* 0x000000ffff107224 */ /* 0x002fe200078e00de */
[----:B------:R-:W-:-:S02]  /*5ee20*/  MOV R17, R223 ;  /* 0x000000df00117202 */ /* 0x000fc40000000f00 */
[----:B------:R-:W4:Y:S01]  /*5ee30*/  LDL.LU R219, [R1+0x5174] ;  /* 0x0051740001db7983 */ /* 0x000f220000300800 */
[----:B---3--:R-:W-:-:S03]  /*5ee40*/  IMAD.MOV.U32 R18, RZ, RZ, R226 ;  /* 0x000000ffff127224 */ /* 0x008fc600078e00e2 */
[----:B------:R-:W2:Y:S01]  /*5ee50*/  LDL.LU R222, [R1+0x5170] ;  /* 0x0051700001de7983 */ /* 0x000ea20000300800 */
[----:B------:R-:W-:-:S03]  /*5ee60*/  IMAD.MOV.U32 R19, RZ, RZ, R227 ;  /* 0x000000ffff137224 */ /* 0x000fc600078e00e3 */
[----:B------:R-:W2:Y:S04]  /*5ee70*/  LDL.LU R223, [R1+0x516c] ;  /* 0x00516c0001df7983 */ /* 0x000ea80000300800 */
[----:B------:R-:W3:Y:S04]  /*5ee80*/  LDL.LU R226, [R1+0x5168] ;  /* 0x0051680001e27983 */ /* 0x000ee80000300800 */
[----:B------:R-:W3:Y:S01]  /*5ee90*/  LDL.LU R227, [R1+0x5164] ;  /* 0x0051640001e37983 */ /* 0x000ee20000300800 */
[----:B------:R-:W-:Y:S11]  /*5eea0*/  HMMA.1688.F32.TF32 R32, R228, R120, R32 ;  /* 0x00000078e420723c */ /* 0x000ff60000081020 */
[----:B------:R-:W-:Y:S11]  /*5eeb0*/  @!UPT UIADD3 URZ, URZ, URZ, URZ ;  /* 0x0000003f3f3ff290 */ /* 0x000ff6000fffe03f */
[----:B------:R-:W-:Y:S02]  /*5eec0*/  @!UPT UIADD3 URZ, URZ, URZ, URZ ;  /* 0x0000003f3f3ff290 */ /* 0x000fe4000fffe03f */
[----:B------:R-:W-:Y:S02]  /*5eed0*/  IMAD.MOV.U32 R152, RZ, RZ, R33 ;  /* 0x000000ffff987224 */ /* 0x000fe400078e0021 */
[----:B------:R-:W-:-:S03]  /*5eee0*/  IMAD.MOV.U32 R153, RZ, RZ, R32 ;  /* 0x000000ffff997224 */ /* 0x000fc600078e0020 */
[----:B------:R1:W-:Y:S01]  /*5eef0*/  STL [R1+0x4d10], R152 ;  /* 0x004d109801007387 */ /* 0x0003e20000100800 */
[----:B------:R-:W-:Y:S03]  /*5ef00*/  HMMA.1688.F32.TF32 R28, R228, R116, R28 ;  /* 0x00000074e41c723c */ /* 0x000fe6000008101c */
[----:B------:R1:W-:Y:S01]  /*5ef10*/  STL [R1+0x4d0c], R153 ;  /* 0x004d0c9901007387 */ /* 0x0003e20000100800 */
[----:B------:R-:W-:Y:S02]  /*5ef20*/  IMAD.MOV.U32 R32, RZ, RZ, R163 ;  /* 0x000000ffff207224 */ /* 0x000fe400078e00a3 */
[----:B------:R-:W-:Y:S02]  /*5ef30*/  IMAD.MOV.U32 R149, RZ, RZ, R34 ;  /* 0x000000ffff957224 */ /* 0x000fe400078e0022 */
[----:B------:R-:W-:Y:S02]  /*5ef40*/  IMAD.MOV.U32 R33, RZ, RZ, R162 ;  /* 0x000000ffff217224 */ /* 0x000fe400078e00a2 */
[----:B------:R-:W-:Y:S01]  /*5ef50*/  IMAD.MOV.U32 R148, RZ, RZ, R35 ;  /* 0x000000ffff947224 */ /* 0x000fe200078e0023 */
[----:B------:R-:W-:Y:S01]  /*5ef60*/  MOV R35, R158 ;  /* 0x0000009e00237202 */ /* 0x000fe20000000f00 */
[----:B------:R-:W-:-:S02]  /*5ef70*/  IMAD.MOV.U32 R34, RZ, RZ, R159 ;  /* 0x000000ffff227224 */ /* 0x000fc400078e009f */
[----:B------:R-:W-:Y:S02]  /*5ef80*/  IMAD.MOV.U32 R40, RZ, RZ, R171 ;  /* 0x000000ffff287224 */ /* 0x000fe400078e00ab */
[----:B------:R-:W-:-:S08]  /*5ef90*/  IMAD.MOV.U32 R41, RZ, RZ, R170 ;  /* 0x000000ffff297224 */ /* 0x000fd000078e00aa */
[----:B------:R-:W-:Y:S01]  /*5efa0*/  MOV R145, R28 ;  /* 0x0000001c00917202 */ /* 0x000fe20000000f00 */
[----:B------:R-:W-:Y:S01]  /*5efb0*/  IMAD.MOV.U32 R144, RZ, RZ, R29 ;  /* 0x000000ffff907224 */ /* 0x000fe200078e001d */
[----:B------:R-:W-:Y:S01]  /*5efc0*/  MOV R28, R155 ;  /* 0x0000009b001c7202 */ /* 0x000fe20000000f00 */
[----:B------:R-:W-:Y:S02]  /*5efd0*/  IMAD.MOV.U32 R141, RZ, RZ, R30 ;  /* 0x000000ffff8d7224 */ /* 0x000fe400078e001e */
        /* <DEDUP_REMOVED lines=18> */
[C---:B----4-:R-:W-:Y:S08]  /*5f100*/  HMMA.1688.F32.TF32 R16, R232.reuse, R218, R16 ;  /* 0x000000dae810723c */ /* 0x050ff00000081010 */
[C---:B--2---:R-:W-:Y:S08]  /*5f110*/  HMMA.1688.F32.TF32 R20, R232.reuse, R222, R20 ;  /* 0x000000dee814723c */ /* 0x044ff00000081014 */
[----:B---3--:R-:W-:Y:S08]  /*5f120*/  HMMA.1688.F32.TF32 R236, R232, R226, R236 ;  /* 0x000000e2e8ec723c */ /* 0x008ff000000810ec */
[----:B------:R-:W-:-:S02]  /*5f130*/  IMAD.MOV.U32 R121, RZ, RZ, R16 ;  /* 0x000000ffff797224 */ /* 0x000fc400078e0010 */
[----:B------:R-:W-:Y:S01]  /*5f140*/  IMAD.MOV.U32 R120, RZ, RZ, R17 ;  /* 0x000000ffff787224 */ /* 0x000fe200078e0011 */
[----:B------:R-:W-:Y:S01]  /*5f150*/  MOV R17, R146 ;  /* 0x0000009200117202 */ /* 0x000fe20000000f00 */
[----:B------:R-:W-:Y:S02]  /*5f160*/  IMAD.MOV.U32 R16, RZ, RZ, R147 ;  /* 0x000000ffff107224 */ /* 0x000fe400078e0093 */
[----:B------:R-:W-:Y:S02]  /*5f170*/  IMAD.MOV.U32 R117, RZ, RZ, R18 ;  /* 0x000000ffff757224 */ /* 0x000fe400078e0012 */
[----:B------:R-:W-:Y:S02]  /*5f180*/  IMAD.MOV.U32 R116, RZ, RZ, R19 ;  /* 0x000000ffff747224 */ /* 0x000fe400078e0013 */
[----:B------:R-:W-:-:S05]  /*5f190*/  IMAD.MOV.U32 R18, RZ, RZ, R143 ;  /* 0x000000ffff127224 */ /* 0x000fca00078e008f */
[----:B------:R-:W-:Y:S01]  /*5f1a0*/  STL.64 [R1+0x4d20], R238 ;  /* 0x004d20ee01007387 */ /* 0x000fe20000100a00 */
[----:B------:R-:W-:-:S03]  /*5f1b0*/  IMAD.MOV.U32 R129, RZ, RZ, R20 ;  /* 0x000000ffff817224 */ /* 0x000fc600078e0014 */
[----:B------:R-:W-:Y:S01]  /*5f1c0*/  STL.64 [R1+0x4d18], R236 ;  /* 0x004d18ec01007387 */ /* 0x000fe20000100a00 */
[----:B------:R-:W-:-:S03]  /*5f1d0*/  IMAD.MOV.U32 R19, RZ, RZ, R142 ;  /* 0x000000ffff137224 */ /* 0x000fc600078e008e */
[----:B------:R-:W2:Y:S01]  /*5f1e0*/  LDL.LU R147, [R1+0x5160] ;  /* 0x0051600001937983 */ /* 0x000ea20000300800 */
[----:B------:R-:W-:-:S03]  /*5f1f0*/  IMAD.MOV.U32 R128, RZ, RZ, R21 ;  /* 0x000000ffff807224 */ /* 0x000fc600078e0015 */
[----:B------:R-:W3:Y:S01]  /*5f200*/  LDL.LU R146, [R1+0x515c] ;  /* 0x00515c0001927983 */ /* 0x000ee20000300800 */
[----:B------:R-:W-:Y:S01]  /*5f210*/  IMAD.MOV.U32 R20, RZ, RZ, R11 ;  /* 0x000000ffff147224 */ /* 0x000fe200078e000b */
[----:B------:R-:W-:Y:S02]  /*5f220*/  MOV R125, R22 ;  /* 0x00000016007d7202 */ /* 0x000fe40000000f00 */
        /* <DEDUP_REMOVED lines=36> */
[----:B------:R-:W4:Y:S01]  /*5f470*/  LDL.LU R134, [R1+0x50e0] ;  /* 0x0050e00001867983 */ /* 0x000f220000300800 */
[----:B------:R-:W-:Y:S02]  /*5f480*/  IMAD.MOV.U32 R61, RZ, RZ, R135 ;  /* 0x000000ffff3d7224 */ /* 0x000fe400078e0087 */
[----:B------:R-:W-:Y:S01]  /*5f490*/  IMAD.MOV.U32 R62, RZ, RZ, R138 ;  /* 0x000000ffff3e7224 */ /* 0x000fe200078e008a */
[----:B------:R-:W4:Y:S01]  /*5f4a0*/  LDL.LU R135, [R1+0x50dc] ;  /* 0x0050dc0001877983 */ /* 0x000f220000300800 */
[----:B------:R-:W-:-:S03]  /*5f4b0*/  IMAD.MOV.U32 R63, RZ, RZ, R139 ;  /* 0x000000ffff3f7224 */ /* 0x000fc600078e008b */
[----:B------:R-:W4:Y:S04]  /*5f4c0*/  LDL.LU R138, [R1+0x50d8] ;  /* 0x0050d800018a7983 */ /* 0x000f280000300800 */
[----:B------:R-:W4:Y:S09]  /*5f4d0*/  LDL.LU R139, [R1+0x50d4] ;  /* 0x0050d400018b7983 */ /* 0x000f320000300800 */
[----:B-1----:R-:W-:Y:S01]  /*5f4e0*/  IMAD.MOV.U32 R152, RZ, RZ, R24 ;  /* 0x000000ffff987224 */ /* 0x002fe200078e0018 */
[----:B------:R-:W-:Y:S01]  /*5f4f0*/  MOV R156, R27 ;  /* 0x0000001b009c7202 */ /* 0x000fe20000000f00 */
[----:B------:R-:W-:-:S02]  /*5f500*/  IMAD.MOV.U32 R153, RZ, RZ, R25 ;  /* 0x000000ffff997224 */ /* 0x000fc400078e0019 */
[----:B------:R-:W-:Y:S02]  /*5f510*/  IMAD.MOV.U32 R157, RZ, RZ, R26 ;  /* 0x000000ffff9d7224 */ /* 0x000fe400078e001a */
[----:B------:R-:W-:Y:S01]  /*5f520*/  HMMA.1688.F32.TF32 R24, R228, R108, R240 ;  /* 0x0000006ce418723c */ /* 0x000fe200000810f0 */
[----:B------:R-:W-:Y:S02]  /*5f530*/  IMAD.MOV.U32 R52, RZ, RZ, R214 ;  /* 0x000000ffff347224 */ /* 0x000fe400078e00d6 */
[----:B------:R-:W-:Y:S01]  /*5f540*/  IMAD.MOV.U32 R53, RZ, RZ, R215 ;  /* 0x000000ffff357224 */ /* 0x000fe200078e00d7 */
[----:B------:R-:W-:Y:S01]  /*5f550*/  MOV R55, R206 ;  /* 0x000000ce00377202 */ /* 0x000fe20000000f00 */
[----:B------:R-:W-:Y:S01]  /*5f560*/  IMAD.MOV.U32 R54, RZ, RZ, R14 ;  /* 0x000000ffff367224 */ /* 0x000fe200078e000e */
[----:B------:R-:W-:Y:S01]  /*5f570*/  LDS R228, [R3+0xc080] ;  /* 0x00c0800003e47984 */ /* 0x000fe20000000800 */
[----:B------:R-:W-:Y:S02]  /*5f580*/  IMAD.MOV.U32 R36, RZ, RZ, R210 ;  /* 0x000000ffff247224 */ /* 0x000fe400078e00d2 */
[----:B------:R-:W-:Y:S01]  /*5f590*/  IMAD.MOV.U32 R37, RZ, RZ, R211 ;  /* 0x000000ffff257224 */ /* 0x000fe200078e00d3 */
[----:B------:R-:W-:Y:S01]  /*5f5a0*/  LDS R230, [R3+0xe080] ;  /* 0x00e0800003e67984 */ /* 0x000fe20000000800 */
[----:B------:R-:W-:-:S02]  /*5f5b0*/  IMAD.MOV.U32 R38, RZ, RZ, R7 ;  /* 0x000000ffff267224 */ /* 0x000fc400078e0007 */
[----:B------:R-:W-:Y:S01]  /*5f5c0*/  IMAD.MOV.U32 R39, RZ, RZ, R5 ;  /* 0x000000ffff277224 */ /* 0x000fe200078e0005 */
[----:B------:R-:W-:Y:S04]  /*5f5d0*/  LDS R229, [R4+0xc080] ;  /* 0x00c0800004e57984 */ /* 0x000fe80000000800 */
[----:B------:R-:W1:Y:S06]  /*5f5e0*/  LDS R231, [R4+0xe080] ;  /* 0x00e0800004e77984 */ /* 0x000e6c0000000800 */
[----:B------:R-:W-:-:S02]  /*5f5f0*/  IMAD.MOV.U32 R137, RZ, RZ, R24 ;  /* 0x000000ffff897224 */ /* 0x000fc400078e0018 */
[----:B------:R-:W-:Y:S02]  /*5f600*/  IMAD.MOV.U32 R136, RZ, RZ, R25 ;  /* 0x000000ffff887224 */ /* 0x000fe400078e0019 */
[----:B------:R-:W-:Y:S02]  /*5f610*/  IMAD.MOV.U32 R133, RZ, RZ, R26 ;  /* 0x000000ffff857224 */ /* 0x000fe400078e001a */
[----:B------:R-:W-:Y:S02]  /*5f620*/  IMAD.MOV.U32 R132, RZ, RZ, R27 ;  /* 0x000000ffff847224 */ /* 0x000fe400078e001b */
[----:B--2---:R-:W-:Y:S02]  /*5f630*/  IMAD.MOV.U32 R67, RZ, RZ, R147 ;  /* 0x000000ffff437224 */ /* 0x004fe400078e0093 */
[----:B---3--:R-:W-:Y:S02]  /*5f640*/  IMAD.MOV.U32 R66, RZ, RZ, R146 ;  /* 0x000000ffff427224 */ /* 0x008fe400078e0092 */
[----:B----4-:R-:W-:Y:S01]  /*5f650*/  IMAD.MOV.U32 R65, RZ, RZ, R143 ;  /* 0x000000ffff417224 */ /* 0x010fe200078e008f */
[----:B------:R-:W-:-:S02]  /*5f660*/  MOV R64, R142 ;  /* 0x0000008e00407202 */ /* 0x000fc40000000f00 */
[----:B------:R-:W2:Y:S04]  /*5f670*/  LDL.LU R142, [R1+0x50d0] ;  /* 0x0050d000018e7983 */ /* 0x000ea80000300800 */
[----:B------:R-:W2:Y:S04]  /*5f680*/  LDL.LU R143, [R1+0x50cc] ;  /* 0x0050cc00018f7983 */ /* 0x000ea80000300800 */
[----:B------:R-:W3:Y:S04]  /*5f690*/  LDL.LU R146, [R1+0x50c8] ;  /* 0x0050c80001927983 */ /* 0x000ee80000300800 */
[----:B------:R-:W3:Y:S01]  /*5f6a0*/  LDL.LU R147, [R1+0x50c4] ;  /* 0x0050c40001937983 */ /* 0x000ee20000300800 */
[----:B------:R-:W-:Y:S01]  /*5f6b0*/  MOV R75, R155 ;  /* 0x0000009b004b7202 */ /* 0x000fe20000000f00 */
[----:B------:R-:W-:-:S02]  /*5f6c0*/  IMAD.MOV.U32 R74, RZ, RZ, R154 ;  /* 0x000000ffff4a7224 */ /* 0x000fc400078e009a */
[----:B------:R-:W-:Y:S02]  /*5f6d0*/  IMAD.MOV.U32 R73, RZ, RZ, R151 ;  /* 0x000000ffff497224 */ /* 0x000fe400078e0097 */
[----:B------:R-:W-:Y:S02]  /*5f6e0*/  IMAD.MOV.U32 R72, RZ, RZ, R150 ;  /* 0x000000ffff487224 */ /* 0x000fe400078e0096 */
[----:B------:R-:W4:Y:S04]  /*5f6f0*/  LDL.LU R150, [R1+0x50c0] ;  /* 0x0050c00001967983 */ /* 0x000f280000300800 */
[----:B------:R-:W4:Y:S04]  /*5f700*/  LDL.LU R151, [R1+0x50bc] ;  /* 0x0050bc0001977983 */ /* 0x000f280000300800 */
[----:B------:R-:W2:Y:S01]  /*5f710*/  LDL.LU R154, [R1+0x50b8] ;  /* 0x0050b800019a7983 */ /* 0x000ea20000300800 */
[----:B------:R-:W-:-:S02]  /*5f720*/  IMAD.MOV.U32 R90, RZ, RZ, R162 ;  /* 0x000000ffff5a7224 */ /* 0x000fc400078e00a2 */
[----:B------:R-:W-:Y:S01]  /*5f730*/  IMAD.MOV.U32 R89, RZ, RZ, R159 ;  /* 0x000000ffff597224 */ /* 0x000fe200078e009f */
[----:B------:R-:W2:Y:S01]  /*5f740*/  LDL.LU R155, [R1+0x50b4] ;  /* 0x0050b400019b7983 */ /* 0x000ea20000300800 */
[----:B------:R-:W-:-:S03]  /*5f750*/  IMAD.MOV.U32 R88, RZ, RZ, R158 ;  /* 0x000000ffff587224 */ /* 0x000fc600078e009e */
[----:B------:R-:W2:Y:S01]  /*5f760*/  LDL.LU R158, [R1+0x50b0] ;  /* 0x0050b000019e7983 */ /* 0x000ea20000300800 */
[----:B------:R-:W-:-:S03]  /*5f770*/  IMAD.MOV.U32 R91, RZ, RZ, R163 ;  /* 0x000000ffff5b7224 */ /* 0x000fc600078e00a3 */
[----:B------:R-:W2:Y:S04]  /*5f780*/  LDL.LU R159, [R1+0x50ac] ;  /* 0x0050ac00019f7983 */ /* 0x000ea80000300800 */
[----:B------:R-:W2:Y:S01]  /*5f790*/  LDL.LU R162, [R1+0x50a8] ;  /* 0x0050a80001a27983 */ /* 0x000ea20000300800 */
[----:B------:R-:W-:Y:S01]  /*5f7a0*/  MOV R86, R170 ;  /* 0x000000aa00567202 */ /* 0x000fe20000000f00 */
[----:B------:R-:W-:Y:S02]  /*5f7b0*/  IMAD.MOV.U32 R85, RZ, RZ, R167 ;  /* 0x000000ffff557224 */ /* 0x000fe400078e00a7 */
[----:B------:R-:W2:Y:S01]  /*5f7c0*/  LDL.LU R163, [R1+0x50a4] ;  /* 0x0050a40001a37983 */ /* 0x000ea20000300800 */
[----:B------:R-:W-:-:S03]  /*5f7d0*/  IMAD.MOV.U32 R84, RZ, RZ, R166 ;  /* 0x000000ffff547224 */ /* 0x000fc600078e00a6 */
[----:B------:R-:W2:Y:S01]  /*5f7e0*/  LDL.LU R166, [R1+0x50a0] ;  /* 0x0050a00001a67983 */ /* 0x000ea20000300800 */
[----:B------:R-:W-:-:S03]  /*5f7f0*/  IMAD.MOV.U32 R87, RZ, RZ, R171 ;  /* 0x000000ffff577224 */ /* 0x000fc600078e00ab */
[----:B------:R-:W2:Y:S04]  /*5f800*/  LDL.LU R167, [R1+0x509c] ;  /* 0x00509c0001a77983 */ /* 0x000ea80000300800 */
[----:B------:R-:W2:Y:S04]  /*5f810*/  LDL.LU R170, [R1+0x5098] ;  /* 0x0050980001aa7983 */ /* 0x000ea80000300800 */
[----:B------:R-:W2:Y:S01]  /*5f820*/  LDL.LU R171, [R1+0x5094] ;  /* 0x0050940001ab7983 */ /* 0x000ea20000300800 */
[----:B------:R-:W-:Y:S02]  /*5f830*/  IMAD.MOV.U32 R83, RZ, RZ, R179 ;  /* 0x000000ffff537224 */ /* 0x000fe400078e00b3 */
[----:B------:R-:W-:-:S02]  /*5f840*/  IMAD.MOV.U32 R82, RZ, RZ, R178 ;  /* 0x000000ffff527224 */ /* 0x000fc400078e00b2 */
[----:B------:R-:W-:Y:S02]  /*5f850*/  IMAD.MOV.U32 R81, RZ, RZ, R175 ;  /* 0x000000ffff517224 */ /* 0x000fe400078e00af */
[----:B------:R-:W-:Y:S02]  /*5f860*/  IMAD.MOV.U32 R80, RZ, RZ, R174 ;  /* 0x000000ffff507224 */ /* 0x000fe400078e00ae */
[----:B------:R-:W2:Y:S04]  /*5f870*/  LDL.LU R174, [R1+0x5090] ;  /* 0x0050900001ae7983 */ /* 0x000ea80000300800 */
[----:B------:R-:W2:Y:S04]  /*5f880*/  LDL.LU R175, [R1+0x508c] ;  /* 0x00508c0001af7983 */ /* 0x000ea80000300800 */
[----:B------:R-:W2:Y:S04]  /*5f890*/  LDL.LU R178, [R1+0x5088] ;  /* 0x0050880001b27983 */ /* 0x000ea80000300800 */
[----:B------:R-:W2:Y:S04]  /*5f8a0*/  LDL.LU R179, [R1+0x5084] ;  /* 0x0050840001b37983 */ /* 0x000ea80000300800 */
[----:B------:R-:W2:Y:S01]  /*5f8b0*/  LDL.LU R24, [R1+0xdf0] ;  /* 0x000df00001187983 */ /* 0x000ea20000300800 */
[----:B------:R-:W-:-:S03]  /*5f8c0*/  IMAD.MOV.U32 R96, RZ, RZ, R182 ;  /* 0x000000ffff607224 */ /* 0x000fc600078e00b6 */
[----:B------:R-:W2:Y:S01]  /*5f8d0*/  LDL.LU R25, [R1+0xdf4] ;  /* 0x000df40001197983 */ /* 0x000ea20000300800 */
[----:B------:R-:W-:-:S03]  /*5f8e0*/  MOV R97, R183 ;  /* 0x000000b700617202 */ /* 0x000fc60000000f00 */
        /* <DEDUP_REMOVED lines=41> */
[----:B------:R-:W3:Y:S01]  /*5fb80*/  LDL.LU R211, [R1+0x503c] ;  /* 0x00503c0001d37983 */ /* 0x000ee20000300800 */
[----:B--2---:R-:W-:Y:S11]  /*5fb90*/  HMMA.1688.F32.TF32 R24, R232, R214, R24 ;  /* 0x000000d6e818723c */ /* 0x004ff60000081018 */
[----:B------:R-:W-:Y:S11]  /*5fba0*/  @!UPT UIADD3 URZ, URZ, URZ, URZ ;  /* 0x0000003f3f3ff290 */ /* 0x000ff6000fffe03f */
[----:B------:R-:W-:Y:S02]  /*5fbb0*/  @!UPT UIADD3 URZ, URZ, URZ, URZ ;  /* 0x0000003f3f3ff290 */ /* 0x000fe4000fffe03f */
[----:B------:R-:W-:Y:S02]  /*5fbc0*/  IMAD.MOV.U32 R113, RZ, RZ, R24 ;  /* 0x000000ffff717224 */ /* 0x000fe400078e0018 */
[----:B------:R-:W-:Y:S02]  /*5fbd0*/  IMAD.MOV.U32 R24, RZ, RZ, R207 ;  /* 0x000000ffff187224 */ /* 0x000fe400078e00cf */
[----:B------:R-:W-:Y:S01]  /*5fbe0*/  IMAD.MOV.U32 R112, RZ, RZ, R25 ;  /* 0x000000ffff707224 */ /* 0x000fe200078e0019 */
[----:B------:R-:W2:Y:S01]  /*5fbf0*/  LDL.LU R207, [R1+0x5038] ;  /* 0x0050380001cf7983 */ /* 0x000ea20000300800 */
[----:B------:R-:W-:Y:S01]  /*5fc00*/  IMAD.MOV.U32 R25, RZ, RZ, R15 ;  /* 0x000000ffff197224 */ /* 0x000fe200078e000f */
[----:B------:R-:W-:Y:S02]  /*5fc10*/  MOV R7, R26 ;  /* 0x0000001a00077202 */ /* 0x000fe40000000f00 */
[----:B------:R-:W4:Y:S01]  /*5fc20*/  LDL.LU R15, [R1+0x5034] ;  /* 0x00503400010f7983 */ /* 0x000f220000300800 */
[----:B------:R-:W-:-:S02]  /*5fc30*/  IMAD.MOV.U32 R5, RZ, RZ, R27 ;  /* 0x000000ffff057224 */ /* 0x000fc400078e001b */
[----:B------:R-:W-:Y:S02]  /*5fc40*/  IMAD.MOV.U32 R26, RZ, RZ, R202 ;  /* 0x000000ffff1a7224 */ /* 0x000fe400078e00ca */
[----:B------:R-:W4:Y:S01]  /*5fc50*/  LDL.LU R202, [R1+0x5030] ;  /* 0x0050300001ca7983 */ /* 0x000f220000300800 */
[----:B------:R-:W-:-:S03]  /*5fc60*/  IMAD.MOV.U32 R27, RZ, RZ, R203 ;  /* 0x000000ffff1b7224 */ /* 0x000fc600078e00cb */
[----:B------:R-:W4:Y:S01]  /*5fc70*/  LDL.LU R203, [R1+0x502c] ;  /* 0x00502c0001cb7983 */ /* 0x000f220000300800 */
[C---:B---3--:R-:W-:Y:S08]  /*5fc80*/  HMMA.1688.F32.TF32 R104, R232.reuse, R210, R104 ;  /* 0x000000d2e868723c */ /* 0x048ff00000081068 */
[C---:B------:R-:W-:Y:S11]  /*5fc90*/  HMMA.1688.F32.TF32 R76, R232.reuse, R198, R76 ;  /* 0x000000c6e84c723c */ /* 0x040ff6000008104c */
[----:B------:R-:W-:Y:S05]  /*5fca0*/  @!UPT UIADD3 URZ, URZ, URZ, URZ ;  /* 0x0000003f3f3ff290 */ /* 0x000fea000fffe03f */
[----:B------:R-:W-:Y:S01]  /*5fcb0*/  IMAD.MOV.U32 R109, RZ, RZ, R104 ;  /* 0x000000ffff6d7224 */ /* 0x000fe200078e0068 */
[----:B------:R-:W-:Y:S01]  /*5fcc0*/  MOV R108, R105 ;  /* 0x00000069006c7202 */ /* 0x000fe20000000f00 */
[----:B------:R-:W-:Y:S02]  /*5fcd0*/  IMAD.MOV.U32 R9, RZ, RZ, R106 ;  /* 0x000000ffff097224 */ /* 0x000fe400078e006a */
[----:B------:R-:W-:Y:S01]  /*5fce0*/  IMAD.MOV.U32 R8, RZ, RZ, R107 ;  /* 0x000000ffff087224 */ /* 0x000fe200078e006b */
[C---:B------:R-:W-:Y:S08]  /*5fcf0*/  HMMA.1688.F32.TF32 R84, R232.reuse, R194, R84 ;  /* 0x000000c2e854723c */ /* 0x040ff00000081054 */
[C---:B------:R-:W-:Y:S08]  /*5fd00*/  HMMA.1688.F32.TF32 R16, R232.reuse, R134, R16 ;  /* 0x00000086e810723c */ /* 0x040ff00000081010 */
[C---:B--2---:R-:W-:Y:S08]  /*5fd10*/  HMMA.1688.F32.TF32 R104, R232.reuse, R206, R100 ;  /* 0x000000cee868723c */ /* 0x044ff00000081064 */
[C---:B----4-:R-:W-:Y:S08]  /*5fd20*/  HMMA.1688.F32.TF32 R100, R232.reuse, R14, R92 ;  /* 0x0000000ee864723c */ /* 0x050ff0000008105c */
        /* <DEDUP_REMOVED lines=54> */
[----:B------:R-:W2:Y:S01]  /*60090*/  LDL.LU R20, [R1+0x30] ;  /* 0x0000300001147983 */ /* 0x000ea20000300800 */
[----:B------:R-:W-:-:S03]  /*600a0*/  IMAD.MOV.U32 R21, RZ, RZ, R130 ;  /* 0x000000ffff157224 */ /* 0x000fc600078e0082 */
[----:B------:R-:W-:Y:S01]  /*600b0*/  STL.64 [R1+0x32d0], R28 ;  /* 0x0032d01c01007387 */ /* 0x000fe20000100a00 */
[----:B------:R-:W-:-:S03]  /*600c0*/  IMAD.MOV.U32 R22, RZ, RZ, R131 ;  /* 0x000000ffff167224 */ /* 0x000fc600078e0083 */
[----:B------:R-:W-:Y:S04]  /*600d0*/  STL.64 [R1+0x32d8], R30 ;  /* 0x0032d81e01007387 */ /* 0x000fe80000100a00 */
        /* <DEDUP_REMOVED lines=9> */
[----:B------:R-:W4:Y:S01]  /*60170*/  LDL.LU R44, [R1] ;  /* 0x00000000012c7983 */ /* 0x000f220000300800 */
[----:B------:R-:W-:Y:S01]  /*60180*/  IMAD.MOV.U32 R35, RZ, RZ, R122 ;  /* 0x000000ffff237224 */ /* 0x000fe200078e007a */
[----:B--2---:R-:W-:Y:S11]  /*60190*/  HMMA.1688.F32.TF32 R24, R232, R130, R24 ;  /* 0x00000082e818723c */ /* 0x004ff60000081018 */
[----:B------:R-:W-:Y:S11]  /*601a0*/  @!UPT UIADD3 URZ, URZ, URZ, URZ ;  /* 0x0000003f3f3ff290 */ /* 0x000ff6000fffe03f */
[----:B------:R-:W-:Y:S01]  /*601b0*/  @!UPT UIADD3 URZ, URZ, URZ, URZ ;  /* 0x0000003f3f3ff290 */ /* 0x000fe2000fffe03f */
[----:B------:R2:W-:Y:S04]  /*601c0*/  STL.64 [R1+0x32b0], R24 ;  /* 0x0032b01801007387 */ /* 0x0005e80000100a00 */
[----:B------:R1:W-:Y:S04]  /*601d0*/  STL.64 [R1+0x32b8], R26 ;  /* 0x0032b81a01007387 */ /* 0x0003e80000100a00 */
        /* <DEDUP_REMOVED lines=13> */
[----:B------:R-:W-:Y:S01]  /*602b0*/  IMAD.MOV.U32 R38, RZ, RZ, R246 ;  /* 0x000000ffff267224 */ /* 0x000fe200078e00f6 */
[----:B------:R-:W3:Y:S01]  /*602c0*/  LDL.LU R244, [R1+0x501c] ;  /* 0x00501c0001f47983 */ /* 0x000ee20000300800 */
[----:B------:R-:W-:-:S03]  /*602d0*/  IMAD.MOV.U32 R39, RZ, RZ, R248 ;  /* 0x000000ffff277224 */ /* 0x000fc600078e00f8 */
        /* <DEDUP_REMOVED lines=9> */
[----:B--2---:R-:W-:-:S03]  /*60370*/  IMAD.MOV.U32 R43, RZ, RZ, R122 ;  /* 0x000000ffff2b7224 */ /* 0x004fc600078e007a */
[----:B------:R-:W3:Y:S04]  /*60380*/  LDL.LU R122, [R1+0x500c] ;  /* 0x00500c00017a7983 */ /* 0x000ee80000300800 */
[----:B------:R-:W3:Y:S04]  /*60390*/  LDL.LU R123, [R1+0x5008] ;  /* 0x00500800017b7983 */ /* 0x000ee80000300800 */
[----:B------:R-:W2:Y:S04]  /*603a0*/  LDL.LU R126, [R1+0x5004] ;  /* 0x00500400017e7983 */ /* 0x000ea80000300800 */
[----:B------:R-:W2:Y:S01]  /*603b0*/  LDL.LU R127, [R1+0x5000] ;  /* 0x00500000017f7983 */ /* 0x000ea20000300800 */
[----:B------:R-:W-:Y:S01]  /*603c0*/  MOV R31, R249 ;  /* 0x000000f9001f7202 */ /* 0x000fe20000000f00 */
[----:B------:R-:W-:-:S02]  /*603d0*/  IMAD.MOV.U32 R24, RZ, RZ, R250 ;  /* 0x000000ffff187224 */ /* 0x000fc400078e00fa */
[----:B------:R-:W4:Y:S01]  /*603e0*/  LDL.LU R249, [R1+0x4ffc] ;  /* 0x004ffc0001f97983 */ /* 0x000f220000300800 */
[----:B------:R-:W-:Y:S02]  /*603f0*/  IMAD.MOV.U32 R25, RZ, RZ, R251 ;  /* 0x000000ffff197224 */ /* 0x000fe400078e00fb */
[----:B-1----:R-:W-:Y:S01]  /*60400*/  IMAD.MOV.U32 R26, RZ, RZ, R110 ;  /* 0x000000ffff1a7224 */ /* 0x002fe200078e006e */
[----:B------:R-:W4:Y:S01]  /*60410*/  LDL.LU R250, [R1+0x4ff8] ;  /* 0x004ff80001fa7983 */ /* 0x000f220000300800 */
[----:B------:R-:W-:-:S03]  /*60420*/  IMAD.MOV.U32 R27, RZ, RZ, R114 ;  /* 0x000000ffff1b7224 */ /* 0x000fc600078e0072 */
[----:B------:R-:W4:Y:S04]  /*60430*/  LDL.LU R251, [R1+0x4ff4] ;  /* 0x004ff40001fb7983 */ /* 0x000f280000300800 */
[----:B------:R-:W4:Y:S04]  /*60440*/  LDL.LU R110, [R1+0x4ff0] ;  /* 0x004ff000016e7983 */ /* 0x000f280000300800 */
[----:B------:R-:W4:Y:S01]  /*60450*/  LDL.LU R114, [R1+0x4fec] ;  /* 0x004fec0001727983 */ /* 0x000f220000300800 */
[C---:B---3--:R-:W-:Y:S08]  /*60460*/  HMMA.1688.F32.TF32 R16, R232.reuse, R122, R16 ;  /* 0x0000007ae810723c */ /* 0x048ff00000081010 */
[----:B--2---:R-:W-:Y:S07]  /*60470*/  HMMA.1688.F32.TF32 R52, R232, R126, R20 ;  /* 0x0000007ee834723c */ /* 0x004fee0000081014 */
[----:B------:R-:W-:Y:S01]  /*60480*/  IMAD.MOV.U32 R20, RZ, RZ, R115 ;  /* 0x000000ffff147224 */ /* 0x000fe200078e0073 */
[----:B------:R-:W-:Y:S01]  /*60490*/  MOV R22, R119 ;  /* 0x0000007700167202 */ /* 0x000fe20000000f00 */
[----:B------:R-:W-:-:S02]  /*604a0*/  IMAD.MOV.U32 R21, RZ, RZ, R118 ;  /* 0x000000ffff157224 */ /* 0x000fc400078e0076 */
[----:B------:R-:W-:Y:S11]  /*604b0*/  IMAD.MOV.U32 R23, RZ, RZ, R111 ;  /* 0x000000ffff177224 */ /* 0x000ff600078e006f */
[----:B------:R-:W-:Y:S01]  /*604c0*/  @!UPT UIADD3 URZ, URZ, URZ, URZ ;  /* 0x0000003f3f3ff290 */ /* 0x000fe2000fffe03f */
[----:B------:R-:W-:Y:S04]  /*604d0*/  STL.64 [R1+0x30], R52 ;  /* 0x0000303401007387 */ /* 0x000fe80000100a00 */
[----:B------:R-:W-:Y:S04]  /*604e0*/  STL.64 [R1+0x38], R54 ;  /* 0x0000383601007387 */ /* 0x000fe80000100a00 */
[----:B------:R-:W4:Y:S04]  /*604f0*/  LDL.LU R115, [R1+0x4fe8] ;  /* 0x004fe80001737983 */ /* 0x000f280000300800 */
[----:B------:R1:W-:Y:S04]  /*60500*/  STL.64 [R1+0x20], R16 ;  /* 0x0000201001007387 */ /* 0x0003e80000100a00 */
[----:B------:R2:W-:Y:S04]  /*60510*/  STL.64 [R1+0x28], R18 ;  /* 0x0000281201007387 */ /* 0x0005e80000100a00 */
[----:B------:R-:W3:Y:S04]  /*60520*/  LDL.LU R118, [R1+0x4fe4] ;  /* 0x004fe40001767983 */ /* 0x000ee80000300800 */
[----:B------:R-:W3:Y:S01]  /*60530*/  LDL.LU R119, [R1+0x4fe0] ;  /* 0x004fe00001777983 */ /* 0x000ee20000300800 */
[----:B-1----:R-:W-:-:S03]  /*60540*/  IMAD.MOV.U32 R16, RZ, RZ, R247 ;  /* 0x000000ffff107224 */ /* 0x002fc600078e00f7 */
[----:B------:R-:W4:Y:S04]  /*60550*/  LDL.LU R111, [R1+0x4fdc] ;  /* 0x004fdc00016f7983 */ /* 0x000f280000300800 */
[----:B------:R-:W4:Y:S04]  /*60560*/  LDL.LU R247, [R1+0x4fd8] ;  /* 0x004fd80001f77983 */ /* 0x000f280000300800 */
[----:B------:R-:W4:Y:S04]  /*60570*/  LDL.LU R17, [R1+0xc24] ;  /* 0x000c240001117983 */ /* 0x000f280000300800 */
[----:B--2---:R-:W2:Y:S04]  /*60580*/  LDL.LU R18, [R1+0xc28] ;  /* 0x000c280001127983 */ /* 0x004ea80000300800 */
[----:B------:R-:W2:Y:S01]  /*60590*/  LDL.LU R19, [R1+0xc2c] ;  /* 0x000c2c0001137983 */ /* 0x000ea20000300800 */
[C---:B------:R-:W-:Y:S08]  /*605a0*/  HMMA.1688.F32.TF32 R40, R228.reuse, R222, R40 ;  /* 0x000000dee428723c */ /* 0x040ff00000081028 */
[C---:B------:R-:W-:Y:S08]  /*605b0*/  HMMA.1688.F32.TF32 R36, R228.reuse, R218, R36 ;  /* 0x000000dae424723c */ /* 0x040ff00000081024 */
[C---:B------:R-:W-:Y:S08]  /*605c0*/  HMMA.1688.F32.TF32 R28, R228.reuse, R210, R28 ;  /* 0x000000d2e41c723c */ /* 0x040ff0000008101c */
[C---:B------:R-:W-:Y:S08]  /*605d0*/  HMMA.1688.F32.TF32 R32, R228.reuse, R214, R32 ;  /* 0x000000d6e420723c */ /* 0x040ff00000081020 */
[C---:B------:R-:W-:Y:S08]  /*605e0*/  HMMA.1688.F32.TF32 R24, R228.reuse, R206, R24 ;  /* 0x000000cee418723c */ /* 0x040ff00000081018 */
[----:B------:R-:W-:Y:S11]  /*605f0*/  HMMA.1688.F32.TF32 R20, R228, R14, R20 ;  /* 0x0000000ee414723c */ /* 0x000ff60000081014 */
[----:B------:R-:W-:Y:S05]  /*60600*/  @!UPT UIADD3 URZ, URZ, URZ, URZ ;  /* 0x0000003f3f3ff290 */ /* 0x000fea000fffe03f */
[----:B------:R-:W-:Y:S02]  /*60610*/  IMAD.MOV.U32 R12, RZ, RZ, R27 ;  /* 0x000000ffff0c7224 */ /* 0x000fe400078e001b */
[----:B------:R-:W-:Y:S01]  /*60620*/  IMAD.MOV.U32 R13, RZ, RZ, R26 ;  /* 0x000000ffff0d7224 */ /* 0x000fe200078e001a */
[C---:B---3--:R-:W-:Y:S08]  /*60630*/  HMMA.1688.F32.TF32 R52, R232.reuse, R118, R48 ;  /* 0x00000076e834723c */ /* 0x048ff00000081030 */
[----:B----4-:R-:W-:Y:S08]  /*60640*/  HMMA.1688.F32.TF32 R48, R232, R114, R44 ;  /* 0x00000072e830723c */ /* 0x010ff0000008102c */
[----:B------:R-:W-:Y:S08]  /*60650*/  HMMA.1688.F32.TF32 R244, R228, R226, R244 ;  /* 0x000000e2e4f4723c */ /* 0x000ff000000810f4 */
[----:B------:R-:W-:Y:S01]  /*60660*/  HMMA.1688.F32.TF32 R44, R232, R110, R248 ;  /* 0x0000006ee82c723c */ /* 0x000fe200000810f8 */
[----:B------:R-:W-:Y:S04]  /*60670*/  STL.64 [R1+0x10], R52 ;  /* 0x0000103401007387 */ /* 0x000fe80000100a00 */
[----:B------:R-:W-:Y:S03]  /*60680*/  STL.64 [R1+0x18], R54 ;  /* 0x0000183601007387 */ /* 0x000fe60000100a00 */
[----:B--2---:R-:W-:Y:S01]  /*60690*/  HMMA.1688.F32.TF32 R16, R228, R10, R16 ;  /* 0x0000000ae410723c */ /* 0x004fe20000081010 */
[----:B------:R-:W-:Y:S04]  /*606a0*/  STL.64 [R1], R48 ;  /* 0x0000003001007387 */ /* 0x000fe80000100a00 */
[----:B------:R-:W-:Y:S04]  /*606b0*/  STL.64 [R1+0x8], R50 ;  /* 0x0000083201007387 */ /* 0x000fe80000100a00 */
[----:B------:R1:W-:Y:S04]  /*606c0*/  STL [R1+0x4cec], R244 ;  /* 0x004cecf401007387 */ /* 0x0003e80000100800 */
[----:B------:R-:W-:Y:S04]  /*606d0*/  LDS R232, [R3+0xc100] ;  /* 0x00c1000003e87984 */ /* 0x000fe80000000800 */
[----:B------:R-:W-:Y:S04]  /*606e0*/  STL.64 [R1+0x2c20], R44 ;  /* 0x002c202c01007387 */ /* 0x000fe80000100a00 */
[----:B------:R-:W-:Y:S04]  /*606f0*/  STL.64 [R1+0x2c28], R46 ;  /* 0x002c282e01007387 */ /* 0x000fe80000100a00 */
[----:B------:R2:W-:Y:S04]  /*60700*/  STL [R1+0x4ce8], R245 ;  /* 0x004ce8f501007387 */ /* 0x0005e80000100800 */
[----:B------:R3:W-:Y:S04]  /*60710*/  STL [R1+0x4ce4], R246 ;  /* 0x004ce4f601007387 */ /* 0x0007e80000100800 */
[----:B------:R4:W-:Y:S04]  /*60720*/  STL [R1+0x4ce0], R247 ;  /* 0x004ce0f701007387 */ /* 0x0009e80000100800 */
[----:B------:R-:W-:Y:S04]  /*60730*/  STL.64 [R1+0x32a0], R40 ;  /* 0x0032a02801007387 */ /* 0x000fe80000100a00 */
[----:B------:R-:W-:Y:S01]  /*60740*/  STL.64 [R1+0x32a8], R42 ;  /* 0x0032a82a01007387 */ /* 0x000fe20000100a00 */
[----:B-1----:R-:W-:-:S03]  /*60750*/  IMAD.MOV.U32 R244, RZ, RZ, R31 ;  /* 0x000000fffff47224 */ /* 0x002fc600078e001f */
[----:B------:R-:W-:Y:S04]  /*60760*/  STL.64 [R1+0x4fd0], R214 ;  /* 0x004fd0d601007387 */ /* 0x000fe80000100a00 */
[----:B------:R-:W-:Y:S04]  /*60770*/  STL.64 [R1+0x3290], R36 ;  /* 0x0032902401007387 */ /* 0x000fe80000100a00 */
[----:B------:R-:W-:Y:S04]  /*60780*/  STL.64 [R1+0x3298], R38 ;  /* 0x0032982601007387 */ /* 0x000fe80000100a00 */
[----:B------:R-:W-:Y:S04]  /*60790*/  STL.64 [R1+0x3280], R32 ;  /* 0x0032802001007387 */ /* 0x000fe80000100a00 */
[----:B------:R-:W-:Y:S04]  /*607a0*/  STL.64 [R1+0x3288], R34 ;  /* 0x0032882201007387 */ /* 0x000fe80000100a00 */
[----:B------:R-:W-:Y:S04]  /*607b0*/  STL.64 [R1+0x3270], R28 ;  /* 0x0032701c01007387 */ /* 0x000fe80000100a00 */
[----:B------:R-:W-:Y:S04]  /*607c0*/  STL [R1+0x3278], R30 ;  /* 0x0032781e01007387 */ /* 0x000fe80000100800 */
[----:B------:R-:W-:Y:S04]  /*607d0*/  STL.64 [R1+0x4fc8], R210 ;  /* 0x004fc8d201007387 */ /* 0x000fe80000100a00 */
[----:B------:R-:W-:Y:S04]  /*607e0*/  STL [R1+0x4cf0], R244 ;  /* 0x004cf0f401007387 */ /* 0x000fe80000100800 */
[----:B------:R-:W-:Y:S04]  /*607f0*/  STL.64 [R1+0x3260], R24 ;  /* 0x0032601801007387 */ /* 0x000fe80000100a00 */
[----:B------:R-:W-:Y:S01]  /*60800*/  STL.64 [R1+0x4fc0], R206 ;  /* 0x004fc0ce01007387 */ /* 0x000fe20000100a00 */
[----:B--2---:R-:W-:-:S03]  /*60810*/  IMAD.MOV.U32 R245, RZ, RZ, R20 ;  /* 0x000000fffff57224 */ /* 0x004fc600078e0014 */
[----:B------:R-:W-:Y:S01]  /*60820*/  STL [R1+0x4cf8], R12 ;  /* 0x004cf80c01007387 */ /* 0x000fe20000100800 */
[----:B---3--:R-:W-:-:S03]  /*60830*/  MOV R246, R21 ;  /* 0x0000001500f67202 */ /* 0x008fc60000000f00 */
[----:B------:R-:W-:Y:S01]  /*60840*/  STL [R1+0x4cf4], R13 ;  /* 0x004cf40d01007387 */ /* 0x000fe20000100800 */
[----:B----4-:R-:W-:-:S03]  /*60850*/  IMAD.MOV.U32 R247, RZ, RZ, R22 ;  /* 0x000000fffff77224 */ /* 0x010fc600078e0016 */
[----:B------:R1:W-:Y:S04]  /*60860*/  STL [R1+0x325c], R23 ;  /* 0x00325c1701007387 */ /* 0x0003e80000100800 */
[----:B------:R2:W-:Y:S04]  /*60870*/  STL [R1+0x3240], R16 ;  /* 0x0032401001007387 */ /* 0x0005e80000100800 */
[----:B------:R-:W3:Y:S04]  /*60880*/  LDL.LU R20, [R1+0x50] ;  /* 0x0000500001147983 */ /* 0x000ee80000300800 */
[----:B------:R-:W3:Y:S04]  /*60890*/  LDL.LU R21, [R1+0x54] ;  /* 0x0000540001157983 */ /* 0x000ee80000300800 */
[----:B------:R-:W3:Y:S04]  /*608a0*/  LDL.LU R22, [R1+0x58] ;  /* 0x0000580001167983 */ /* 0x000ee80000300800 */
[----:B-1----:R-:W3:Y:S04]  /*608b0*/  LDL.LU R23, [R1+0x5c] ;  /* 0x00005c0001177983 */ /* 0x002ee80000300800 */
        /* <DEDUP_REMOVED lines=98> */
[----:B--2---:R-:W2:Y:S01]  /*60ee0*/  LDL.LU R16, [R1+0xb80] ;  /* 0x000b800001107983 */ /* 0x004ea20000300800 */
[----:B------:R-:W-:-:S03]  /*60ef0*/  IMAD.MOV.U32 R244, RZ, RZ, R19 ;  /* 0x000000fffff47224 */ /* 0x000fc600078e0013 */
[----:B------:R-:W2:Y:S04]  /*60f00*/  LDL.LU R17, [R1+0xb84] ;  /* 0x000b840001117983 */ /* 0x000ea80000300800 */
[----:B------:R-:W2:Y:S04]  /*60f10*/  LDL.LU R18, [R1+0xb88] ;  /* 0x000b880001127983 */ /* 0x000ea80000300800 */
[----:B------:R-:W2:Y:S04]  /*60f20*/  LDL.LU R19, [R1+0xb8c] ;  /* 0x000b8c0001137983 */ /* 0x000ea80000300800 */
[----:B------:R-:W-:Y:S04]  /*60f30*/  STL.64 [R1+0x4fb8], R10 ;  /* 0x004fb80a01007387 */ /* 0x000fe80000100a00 */
[----:B------:R1:W-:Y:S04]  /*60f40*/  STL.64 [R1+0x4fb0], R8 ;  /* 0x004fb00801007387 */ /* 0x0003e80000100a00 */
[----:B------:R-:W-:Y:S04]  /*60f50*/  STL.64 [R1+0x4d30], R246 ;  /* 0x004d30f601007387 */ /* 0x000fe80000100a00 */
[----:B------:R-:W-:Y:S04]  /*60f60*/  STL.64 [R1+0x4d28], R244 ;  /* 0x004d28f401007387 */ /* 0x000fe80000100a00 */
[----:B------:R-:W-:Y:S04]  /*60f70*/  LDS R234, [R3+0xe100] ;  /* 0x00e1000003ea7984 */ /* 0x000fe80000000800 */
[----:B------:R-:W-:Y:S01]  /*60f80*/  LDS R233, [R4+0xc100] ;  /* 0x00c1000004e97984 */ /* 0x000fe20000000800 */
[C---:B---3--:R-:W-:Y:S03]  /*60f90*/  HMMA.1688.F32.TF32 R64, R228.reuse, R150, R64 ;  /* 0x00000096e440723c */ /* 0x048fe60000081040 */
[----:B------:R-:W3:Y:S05]  /*60fa0*/  LDS R235, [R4+0xe100] ;  /* 0x00e1000004eb7984 */ /* 0x000eea0000000800 */
[C---:B----4-:R-:W-:Y:S08]  /*60fb0*/  HMMA.1688.F32.TF32 R72, R228.reuse, R158, R72 ;  /* 0x0000009ee448723c */ /* 0x050ff00000081048 */
[C---:B-1----:R-:W-:Y:S08]  /*60fc0*/  HMMA.1688.F32.TF32 R8, R228.reuse, R202, R248 ;  /* 0x000000cae408723c */ /* 0x042ff000000810f8 */
[C---:B------:R-:W-:Y:S08]  /*60fd0*/  HMMA.1688.F32.TF32 R208, R228.reuse, R198, R236 ;  /* 0x000000c6e4d0723c */ /* 0x040ff000000810ec */
        /* <DEDUP_REMOVED lines=26> */
[----:B------:R-:W-:Y:S09]  /*61180*/  STL.64 [R1+0x31b8], R82 ;  /* 0x0031b85201007387 */ /* 0x000ff20000100a00 */
[----:B------:R-:W-:Y:S04]  /*61190*/  STL.64 [R1+0x31a0], R8 ;  /* 0x0031a00801007387 */ /* 0x000fe80000100a00 */
[----:B------:R1:W-:Y:S02]  /*611a0*/  STL.64 [R1+0x31a8], R10 ;  /* 0x0031a80a01007387 */ /* 0x0003e40000100a00 */
[C---:B-1----:R-:W-:Y:S02]  /*611b0*/  HMMA.1688.F32.TF32 R8, R228.reuse, R154, R68 ;  /* 0x0000009ae408723c */ /* 0x042fe40000081044 */
[----:B------:R-:W-:Y:S04]  /*611c0*/  STL.64 [R1+0x3190], R76 ;  /* 0x0031904c01007387 */ /* 0x000fe80000100a00 */
[----:B------:R-:W-:Y:S04]  /*611d0*/  STL.64 [R1+0x3198], R78 ;  /* 0x0031984e01007387 */ /* 0x000fe80000100a00 */
[----:B------:R-:W-:Y:S01]  /*611e0*/  STL.64 [R1+0x3180], R72 ;  /* 0x0031804801007387 */ /* 0x000fe20000100a00 */
[C---:B------:R-:W-:Y:S03]  /*611f0*/  HMMA.1688.F32.TF32 R60, R228.reuse, R146, R60 ;  /* 0x00000092e43c723c */ /* 0x040fe6000008103c */
[----:B------:R-:W-:Y:S09]  /*61200*/  STL.64 [R1+0x3188], R74 ;  /* 0x0031884a01007387 */ /* 0x000ff20000100a00 */
        /* <DEDUP_REMOVED lines=26> */
[----:B------:R-:W-:Y:S02]  /*613b0*/  HMMA.1688.F32.TF32 R24, R228, R110, R24 ;  /* 0x0000006ee418723c */ /* 0x000fe40000081018 */
[----:B------:R-:W-:Y:S04]  /*613c0*/  LDS R228, [R3+0xc180] ;  /* 0x00c1800003e47984 */ /* 0x000fe80000000800 */
[----:B------:R-:W-:Y:S04]  /*613d0*/  LDS R230, [R3+0xe180] ;  /* 0x00e1800003e67984 */ /* 0x000fe80000000800 */
[----:B------:R-:W-:Y:S04]  /*613e0*/  STL.64 [R1+0x30e0], R8 ;  /* 0x0030e00801007387 */ /* 0x000fe80000100a00 */
[----:B------:R3:W-:Y:S04]  /*613f0*/  STL.64 [R1+0x30e8], R10 ;  /* 0x0030e80a01007387 */ /* 0x0007e80000100a00 */
[----:B------:R-:W-:Y:S04]  /*61400*/  LDS R229, [R4+0xc180] ;  /* 0x00c1800004e57984 */ /* 0x000fe80000000800 */
[----:B------:R-:W1:Y:S01]  /*61410*/  LDS R231, [R4+0xe180] ;  /* 0x00e1800004e77984 */ /* 0x000e620000000800 */
[C---:B---3--:R-:W-:Y:S03]  /*61420*/  HMMA.1688.F32.TF32 R8, R232.reuse, R226, R20 ;  /* 0x000000e2e808723c */ /* 0x048fe60000081014 */
[----:B------:R-:W-:Y:S04]  /*61430*/  STL.64 [R1+0x30d0], R28 ;  /* 0x0030d01c01007387 */ /* 0x000fe80000100a00 */
[----:B------:R-:W-:Y:S04]  /*61440*/  STL.64 [R1+0x30d8], R30 ;  /* 0x0030d81e01007387 */ /* 0x000fe80000100a00 */
[----:B------:R-:W-:Y:S04]  /*61450*/  STL.64 [R1+0x1d0], R24 ;  /* 0x0001d01801007387 */ /* 0x000fe80000100a00 */
[----:B------:R-:W-:Y:S08]  /*61460*/  STL.64 [R1+0x1d8], R26 ;  /* 0x0001d81a01007387 */ /* 0x000ff00000100a00 */
        /* <DEDUP_REMOVED lines=136> */
[----:B--2---:R-:W4:Y:S02]  /*61cf0*/  LDL.LU.64 R214, [R1+0x4fd0] ;  /* 0x004fd00001d67983 */ /* 0x004f240000300a00 */
[C---:B----4-:R-:W-:Y:S11]  /*61d00*/  HMMA.1688.F32.TF32 R208, R232.reuse, R214, R208 ;  /* 0x000000d6e8d0723c */ /* 0x050ff600000810d0 */
[----:B------:R-:W-:Y:S11]  /*61d10*/  @!UPT UIADD3 URZ, URZ, URZ, URZ ;  /* 0x0000003f3f3ff290 */ /* 0x000ff6000fffe03f */
[----:B------:R-:W-:Y:S01]  /*61d20*/  @!UPT UIADD3 URZ, URZ, URZ, URZ ;  /* 0x0000003f3f3ff290 */ /* 0x000fe2000fffe03f */
[----:B------:R-:W-:Y:S04]  /*61d30*/  STL.64 [R1+0x30a0], R208 ;  /* 0x0030a0d001007387 */ /* 0x000fe80000100a00 */
[----:B------:R2:W-:Y:S04]  /*61d40*/  STL.64 [R1+0x30a8], R210 ;  /* 0x0030a8d201007387 */ /* 0x0005e80000100a00 */
[----:B--2---:R-:W3:Y:S02]  /*61d50*/  LDL.LU.64 R210, [R1+0x4fc8] ;  /* 0x004fc80001d27983 */ /* 0x004ee40000300a00 */
[C---:B---3--:R-:W-:Y:S11]  /*61d60*/  HMMA.1688.F32.TF32 R204, R232.reuse, R210, R204 ;  /* 0x000000d2e8cc723c */ /* 0x048ff600000810cc */
[----:B------:R-:W-:Y:S11]  /*61d70*/  @!UPT UIADD3 URZ, URZ, URZ, URZ ;  /* 0x0000003f3f3ff290 */ /* 0x000ff6000fffe03f */
[----:B------:R-:W-:Y:S01]  /*61d80*/  @!UPT UIADD3 URZ, URZ, URZ, URZ ;  /* 0x0000003f3f3ff290 */ /* 0x000fe2000fffe03f */
[----:B------:R-:W-:Y:S04]  /*61d90*/  STL.64 [R1+0x3090], R204 ;  /* 0x003090cc01007387 */ /* 0x000fe80000100a00 */
[----:B------:R2:W-:Y:S04]  /*61da0*/  STL.64 [R1+0x3098], R206 ;  /* 0x003098ce01007387 */ /* 0x0005e80000100a00 */
[----:B--2---:R-:W2:Y:S02]  /*61db0*/  LDL.LU.64 R206, [R1+0x4fc0] ;  /* 0x004fc00001ce7983 */ /* 0x004ea40000300a00 */
[C---:B--2---:R-:W-:Y:S11]  /*61dc0*/  HMMA.1688.F32.TF32 R8, R232.reuse, R206, R8 ;  /* 0x000000cee808723c */ /* 0x044ff60000081008 */
[----:B------:R-:W-:Y:S11]  /*61dd0*/  @!UPT UIADD3 URZ, URZ, URZ, URZ ;  /* 0x0000003f3f3ff290 */ /* 0x000ff6000fffe03f */
[----:B------:R-:W-:Y:S01]  /*61de0*/  @!UPT UIADD3 URZ, URZ, URZ, URZ ;  /* 0x0000003f3f3ff290 */ /* 0x000fe2000fffe03f */
[----:B------:R-:W-:Y:S04]  /*61df0*/  STL.64 [R1+0x3080], R8 ;  /* 0x0030800801007387 */ /* 0x000fe80000100a00 */
[----:B------:R2:W-:Y:S04]  /*61e00*/  STL.64 [R1+0x3088], R10 ;  /* 0x0030880a01007387 */ /* 0x0005e80000100a00 */
[----:B--2---:R-:W2:Y:S01]  /*61e10*/  LDL.LU.64 R10, [R1+0x4fb8] ;  /* 0x004fb800010a7983 */ /* 0x004ea20000300a00 */
[C---:B------:R-:W-:Y:S03]  /*61e20*/  HMMA.1688.F32.TF32 R244, R232.reuse, R14, R244 ;  /* 0x0000000ee8f4723c */ /* 0x040fe600000810f4 */
[----:B------:R-:W3:Y:S05]  /*61e30*/  LDL.LU.64 R8, [R1+0x4fb0] ;  /* 0x004fb00001087983 */ /* 0x000eea0000300a00 */
[C---:B------:R-:W-:Y:S11]  /*61e40*/  HMMA.1688.F32.TF32 R240, R232.reuse, R198, R240 ;  /* 0x000000c6e8f0723c */ /* 0x040ff600000810f0 */
[----:B------:R-:W-:Y:S04]  /*61e50*/  @!UPT UIADD3 URZ, URZ, URZ, URZ ;  /* 0x0000003f3f3ff290 */ /* 0x000fe8000fffe03f */
[----:B------:R-:W-:Y:S04]  /*61e60*/  STL.64 [R1+0x3070], R244 ;  /* 0x003070f401007387 */ /* 0x000fe80000100a00 */
[----:B------:R4:W-:Y:S01]  /*61e70*/  STL.64 [R1+0x3078], R246 ;  /* 0x003078f601007387 */ /* 0x0009e20000100a00 */
        /* <DEDUP_REMOVED lines=20> */
[----:B------:R-:W-:Y:S08]  /*61fc0*/  HMMA.1688.F32.TF32 R20, R232, R110, R20 ;  /* 0x0000006ee814723c */ /* 0x000ff00000081014 */
[----:B-1----:R-:W-:Y:S08]  /*61fd0*/  HMMA.1688.F32.TF32 R16, R228, R226, R16 ;  /* 0x000000e2e410723c */ /* 0x002ff00000081010 */
[C---:B--2---:R-:W-:Y:S11]  /*61fe0*/  HMMA.1688.F32.TF32 R248, R232.reuse, R10, R248 ;  /* 0x0000000ae8f8723c */ /* 0x044ff600000810f8 */
[----:B------:R-:W-:Y:S11]  /*61ff0*/  @!UPT UIADD3 URZ, URZ, URZ, URZ ;  /* 0x0000003f3f3ff290 */ /* 0x000ff6000fffe03f */
[----:B------:R-:W-:Y:S01]  /*62000*/  @!UPT UIADD3 URZ, URZ, URZ, URZ ;  /* 0x0000003f3f3ff290 */ /* 0x000fe2000fffe03f */
        /* <DEDUP_REMOVED lines=50> */
[----:B-1----:R-:W3:Y:S04]  /*62330*/  LDL.LU R32, [R1+0x960] ;  /* 0x0009600001207983 */ /* 0x002ee80000300800 */
[----:B------:R1:W-:Y:S04]  /*62340*/  STL.64 [R1+0x2c10], R20 ;  /* 0x002c101401007387 */ /* 0x0003e80000100a00 */
[----:B------:R1:W-:Y:S04]  /*62350*/  STL.64 [R1+0x2c18], R22 ;  /* 0x002c181601007387 */ /* 0x0003e80000100a00 */
[----:B------:R1:W-:Y:S04]  /*62360*/  STL.64 [R1+0x2c00], R16 ;  /* 0x002c001001007387 */ /* 0x0003e80000100a00 */
[----:B------:R1:W-:Y:S04]  /*62370*/  STL.64 [R1+0x2c08], R18 ;  /* 0x002c081201007387 */ /* 0x0003e80000100a00 */
[----:B------:R-:W3:Y:S04]  /*62380*/  LDL.LU R33, [R1+0x964] ;  /* 0x0009640001217983 */ /* 0x000ee80000300800 */
[----:B--2---:R-:W3:Y:S04]  /*62390*/  LDL.LU R34, [R1+0x968] ;  /* 0x0009680001227983 */ /* 0x004ee80000300800 */
        /* <DEDUP_REMOVED lines=39> */
[C---:B------:R-:W-:Y:S08]  /*62610*/  HMMA.1688.F32.TF32 R36, R228.reuse, R210, R36 ;  /* 0x000000d2e424723c */ /* 0x040ff00000081024 */
[----:B------:R-:W-:Y:S01]  /*62620*/  IMAD.MOV.U32 R221, RZ, RZ, R49 ;  /* 0x000000ffffdd7224 */ /* 0x000fe200078e0031 */
[C---:B------:R-:W-:Y:S01]  /*62630*/  HMMA.1688.F32.TF32 R40, R228.reuse, R214, R40 ;  /* 0x000000d6e428723c */ /* 0x040fe20000081028 */
[----:B------:R-:W-:Y:S01]  /*62640*/  IMAD.MOV.U32 R220, RZ, RZ, R48 ;  /* 0x000000ffffdc7224 */ /* 0x000fe200078e0030 */
[----:B------:R-:W-:Y:S05]  /*62650*/  STL.64 [R1+0x2ef8], R50 ;  /* 0x002ef83201007387 */ /* 0x000fea0000100a00 */
[----:B------:R-:W-:Y:S01]  /*62660*/  IMAD.MOV.U32 R225, RZ, RZ, R45 ;  /* 0x000000ffffe17224 */ /* 0x000fe200078e002d */
[C---:B----4-:R-:W-:Y:S01]  /*62670*/  HMMA.1688.F32.TF32 R28, R228.reuse, R14, R28 ;  /* 0x0000000ee41c723c */ /* 0x050fe2000008101c */
[----:B------:R-:W-:Y:S01]  /*62680*/  MOV R224, R44 ;  /* 0x0000002c00e07202 */ /* 0x000fe20000000f00 */
[----:B------:R-:W-:Y:S06]  /*62690*/  STL [R1+0x4c30], R221 ;  /* 0x004c30dd01007387 */ /* 0x000fec0000100800 */
[C---:B------:R-:W-:Y:S01]  /*626a0*/  HMMA.1688.F32.TF32 R24, R228.reuse, R10, R24 ;  /* 0x0000000ae418723c */ /* 0x040fe20000081018 */
[----:B------:R-:W-:Y:S07]  /*626b0*/  STL [R1+0x4c2c], R220 ;  /* 0x004c2cdc01007387 */ /* 0x000fee0000100800 */
[C---:B------:R-:W-:Y:S01]  /*626c0*/  HMMA.1688.F32.TF32 R20, R228.reuse, R202, R20 ;  /* 0x000000cae414723c */ /* 0x040fe20000081014 */
[----:B------:R-:W-:Y:S07]  /*626d0*/  STL.64 [R1+0x2ee8], R46 ;  /* 0x002ee82e01007387 */ /* 0x000fee0000100a00 */
[----:B------:R-:W-:Y:S01]  /*626e0*/  HMMA.1688.F32.TF32 R16, R228, R198, R16 ;  /* 0x000000c6e410723c */ /* 0x000fe20000081010 */
[----:B------:R-:W-:Y:S04]  /*626f0*/  STL [R1+0x4c34], R225 ;  /* 0x004c34e101007387 */ /* 0x000fe80000100800 */
[----:B------:R-:W-:Y:S04]  /*62700*/  STL [R1+0x4c28], R224 ;  /* 0x004c28e001007387 */ /* 0x000fe80000100800 */
[----:B------:R-:W-:Y:S04]  /*62710*/  STL.64 [R1+0x2ed0], R40 ;  /* 0x002ed02801007387 */ /* 0x000fe80000100a00 */
[----:B------:R-:W-:Y:S04]  /*62720*/  STL.64 [R1+0x2ed8], R42 ;  /* 0x002ed82a01007387 */ /* 0x000fe80000100a00 */
[----:B------:R-:W-:Y:S04]  /*62730*/  STL.64 [R1+0x2ec0], R36 ;  /* 0x002ec02401007387 */ /* 0x000fe80000100a00 */
[----:B------:R-:W-:Y:S01]  /*62740*/  STL.64 [R1+0x2ec8], R38 ;  /* 0x002ec82601007387 */ /* 0x000fe20000100a00 */
[----:B------:R-:W-:-:S03]  /*62750*/  IMAD.MOV.U32 R168, RZ, RZ, R20 ;  /* 0x000000ffffa87224 */ /* 0x000fc600078e0014 */
[----:B------:R-:W-:Y:S01]  /*62760*/  STL.64 [R1+0x2ea8], R30 ;  /* 0x002ea81e01007387 */ /* 0x000fe20000100a00 */
[----:B------:R-:W-:-:S03]  /*62770*/  IMAD.MOV.U32 R169, RZ, RZ, R21 ;  /* 0x000000ffffa97224 */ /* 0x000fc600078e0015 */
[----:B------:R-:W-:Y:S04]  /*62780*/  STL.64 [R1+0x2e98], R26 ;  /* 0x002e981a01007387 */ /* 0x000fe80000100a00 */
[----:B------:R2:W-:Y:S04]  /*62790*/  STL.64 [R1+0x2e88], R22 ;  /* 0x002e881601007387 */ /* 0x0005e80000100a00 */
[----:B------:R3:W-:Y:S01]  /*627a0*/  STL.64 [R1+0x2e78], R18 ;  /* 0x002e781201007387 */ /* 0x0007e20000100a00 */
[----:B------:R-:W-:-:S03]  /*627b0*/  IMAD.MOV.U32 R172, RZ, RZ, R16 ;  /* 0x000000ffffac7224 */ /* 0x000fc600078e0010 */
[----:B------:R-:W3:Y:S01]  /*627c0*/  LDL.LU R20, [R1+0x890] ;  /* 0x0008900001147983 */ /* 0x000ee20000300800 */
[----:B------:R-:W-:-:S03]  /*627d0*/  IMAD.MOV.U32 R173, RZ, RZ, R17 ;  /* 0x000000ffffad7224 */ /* 0x000fc600078e0011 */
[----:B------:R-:W3:Y:S04]  /*627e0*/  LDL.LU R21, [R1+0x894] ;  /* 0x0008940001157983 */ /* 0x000ee80000300800 */
[----:B--2---:R-:W3:Y:S04]  /*627f0*/  LDL.LU R22, [R1+0x898] ;  /* 0x0008980001167983 */ /* 0x004ee80000300800 */
[----:B------:R-:W3:Y:S04]  /*62800*/  LDL.LU R23, [R1+0x89c] ;  /* 0x00089c0001177983 */ /* 0x000ee80000300800 */
[----:B------:R-:W2:Y:S04]  /*62810*/  LDL.LU R16, [R1+0x910] ;  /* 0x0009100001107983 */ /* 0x000ea80000300800 */
[----:B------:R-:W2:Y:S04]  /*62820*/  LDL.LU R17, [R1+0x914] ;  /* 0x0009140001117983 */ /* 0x000ea80000300800 */
[----:B---3--:R-:W2:Y:S04]  /*62830*/  LDL.LU R18, [R1+0x918] ;  /* 0x0009180001127983 */ /* 0x008ea80000300800 */
[----:B------:R-:W2:Y:S01]  /*62840*/  LDL.LU R19, [R1+0x91c] ;  /* 0x00091c0001137983 */ /* 0x000ea20000300800 */
[----:B------:R-:W-:Y:S03]  /*62850*/  HMMA.1688.F32.TF32 R32, R228, R206, R32 ;  /* 0x000000cee420723c */ /* 0x000fe60000081020 */
        /* <DEDUP_REMOVED lines=25> */
[----:B------:R-:W3:Y:S01]  /*629f0*/  LDL.LU R35, [R1+0x8cc] ;  /* 0x0008cc0001237983 */ /* 0x000ee20000300800 */
[----:B------:R-:W-:-:S03]  /*62a00*/  IMAD.MOV.U32 R164, RZ, RZ, R24 ;  /* 0x000000ffffa47224 */ /* 0x000fc600078e0018 */
[----:B------:R-:W3:Y:S01]  /*62a10*/  LDL.LU R28, [R1+0x8b0] ;  /* 0x0008b000011c7983 */ /* 0x000ee20000300800 */
[----:B------:R-:W-:-:S03]  /*62a20*/  IMAD.MOV.U32 R165, RZ, RZ, R25 ;  /* 0x000000ffffa57224 */ /* 0x000fc600078e0019 */
[----:B------:R-:W3:Y:S04]  /*62a30*/  LDL.LU R29, [R1+0x8b4] ;  /* 0x0008b400011d7983 */ /* 0x000ee80000300800 */
[----:B------:R-:W3:Y:S04]  /*62a40*/  LDL.LU R30, [R1+0x8b8] ;  /* 0x0008b800011e7983 */ /* 0x000ee80000300800 */
[----:B------:R-:W3:Y:S04]  /*62a50*/  LDL.LU R31, [R1+0x8bc] ;  /* 0x0008bc00011f7983 */ /* 0x000ee80000300800 */
[----:B------:R-:W3:Y:S04]  /*62a60*/  LDL.LU R24, [R1+0x8a0] ;  /* 0x0008a00001187983 */ /* 0x000ee80000300800 */
[----:B------:R-:W3:Y:S04]  /*62a70*/  LDL.LU R25, [R1+0x8a4] ;  /* 0x0008a40001197983 */ /* 0x000ee80000300800 */
[----:B------:R-:W3:Y:S04]  /*62a80*/  LDL.LU R26, [R1+0x8a8] ;  /* 0x0008a800011a7983 */ /* 0x000ee80000300800 */
[----:B------:R-:W3:Y:S04]  /*62a90*/  LDL.LU R27, [R1+0x8ac] ;  /* 0x0008ac00011b7983 */ /* 0x000ee80000300800 */
[----:B------:R-:W-:Y:S04]  /*62aa0*/  STL [R1+0x4c24], R173 ;  /* 0x004c24ad01007387 */ /* 0x000fe80000100800 */
[----:B------:R-:W-:Y:S01]  /*62ab0*/  STL [R1+0x4c20], R172 ;  /* 0x004c20ac01007387 */ /* 0x000fe20000100800 */
[C---:B--2---:R-:W-:Y:S11]  /*62ac0*/  HMMA.1688.F32.TF32 R16, R228.reuse, R194, R16 ;  /* 0x000000c2e410723c */ /* 0x044ff60000081010 */
[----:B------:R-:W-:Y:S11]  /*62ad0*/  @!UPT UIADD3 URZ, URZ, URZ, URZ ;  /* 0x0000003f3f3ff290 */ /* 0x000ff6000fffe03f */
[----:B------:R-:W-:Y:S01]  /*62ae0*/  @!UPT UIADD3 URZ, URZ, URZ, URZ ;  /* 0x0000003f3f3ff290 */ /* 0x000fe2000fffe03f */
[----:B------:R2:W-:Y:S01]  /*62af0*/  STL.64 [R1+0x2e68], R18 ;  /* 0x002e681201007387 */ /* 0x0005e20000100a00 */
[----:B------:R-:W-:Y:S01]  /*62b00*/  MOV R176, R16 ;  /* 0x0000001000b07202 */ /* 0x000fe20000000f00 */
[----:B------:R-:W-:Y:S02]  /*62b10*/  IMAD.MOV.U32 R177, RZ, RZ, R17 ;  /* 0x000000ffffb17224 */ /* 0x000fe400078e0011 */
[----:B------:R-:W4:Y:S04]  /*62b20*/  LDL.LU R16, [R1+0x880] ;  /* 0x0008800001107983 */ /* 0x000f280000300800 */
[----:B------:R-:W4:Y:S04]  /*62b30*/  LDL.LU R17, [R1+0x884] ;  /* 0x0008840001117983 */ /* 0x000f280000300800 */
[----:B--2---:R-:W4:Y:S04]  /*62b40*/  LDL.LU R18, [R1+0x888] ;  /* 0x0008880001127983 */ /* 0x004f280000300800 */
[----:B------:R-:W4:Y:S01]  /*62b50*/  LDL.LU R19, [R1+0x88c] ;  /* 0x00088c0001137983 */ /* 0x000f220000300800 */
[C---:B---3--:R-:W-:Y:S08]  /*62b60*/  HMMA.1688.F32.TF32 R48, R228.reuse, R190, R48 ;  /* 0x000000bee430723c */ /* 0x048ff00000081030 */
[C---:B------:R-:W-:Y:S08]  /*62b70*/  HMMA.1688.F32.TF32 R44, R228.reuse, R186, R44 ;  /* 0x000000bae42c723c */ /* 0x040ff0000008102c */
[C---:B------:R-:W-:Y:S08]  /*62b80*/  HMMA.1688.F32.TF32 R40, R228.reuse, R182, R40 ;  /* 0x000000b6e428723c */ /* 0x040ff00000081028 */
[----:B------:R-:W-:Y:S01]  /*62b90*/  IMAD.MOV.U32 R181, RZ, RZ, R49 ;  /* 0x000000ffffb57224 */ /* 0x000fe200078e0031 */
[----:B------:R-:W-:Y:S01]  /*62ba0*/  HMMA.1688.F32.TF32 R32, R228, R174, R32 ;  /* 0x000000aee420723c */ /* 0x000fe20000081020 */
[----:B------:R-:W-:-:S07]  /*62bb0*/  IMAD.MOV.U32 R180, RZ, RZ, R48 ;  /* 0x000000ffffb47224 */ /* 0x000fce00078e0030 */
[C---:B------:R-:W-:Y:S08]  /*62bc0*/  HMMA.1688.F32.TF32 R28, R228.reuse, R170, R28 ;  /* 0x000000aae41c723c */ /* 0x040ff0000008101c */
[----:B------:R-:W-:Y:S01]  /*62bd0*/  HMMA.1688.F32.TF32 R24, R228, R166, R24 ;  /* 0x000000a6e418723c */ /* 0x000fe20000081018 */
[----:B------:R-:W-:Y:S04]  /*62be0*/  STL.64 [R1+0x2e58], R50 ;  /* 0x002e583201007387 */ /* 0x000fe80000100a00 */
[----:B------:R2:W-:Y:S04]  /*62bf0*/  STL [R1+0x4c1c], R181 ;  /* 0x004c1cb501007387 */ /* 0x0005e80000100800 */
[----:B------:R3:W-:Y:S04]  /*62c00*/  STL [R1+0x4c18], R180 ;  /* 0x004c18b401007387 */ /* 0x0007e80000100800 */
[----:B------:R-:W-:Y:S04]  /*62c10*/  STL.64 [R1+0x2e48], R46 ;  /* 0x002e482e01007387 */ /* 0x000fe80000100a00 */
[----:B------:R-:W-:Y:S04]  /*62c20*/  STL.64 [R1+0x2e38], R42 ;  /* 0x002e382a01007387 */ /* 0x000fe80000100a00 */
[----:B------:R-:W-:Y:S04]  /*62c30*/  STL.64 [R1+0x2e18], R34 ;  /* 0x002e182201007387 */ /* 0x000fe80000100a00 */
[----:B------:R-:W-:Y:S01]  /*62c40*/  STL.64 [R1+0x2e08], R30 ;  /* 0x002e081e01007387 */ /* 0x000fe20000100a00 */
[----:B------:R-:W-:-:S03]  /*62c50*/  IMAD.MOV.U32 R204, RZ, RZ, R24 ;  /* 0x000000ffffcc7224 */ /* 0x000fc600078e0018 */
[----:B------:R1:W-:Y:S01]  /*62c60*/  STL.64 [R1+0x2df8], R26 ;  /* 0x002df81a01007387 */ /* 0x0003e20000100a00 */
[----:B------:R-:W-:Y:S01]  /*62c70*/  IMAD.MOV.U32 R205, RZ, RZ, R25 ;  /* 0x000000ffffcd7224 */ /* 0x000fe200078e0019 */
[----:B------:R-:W-:Y:S01]  /*62c80*/  MOV R189, R41 ;  /* 0x0000002900bd7202 */ /* 0x000fe20000000f00 */
[----:B------:R-:W-:Y:S01]  /*62c90*/  IMAD.MOV.U32 R188, RZ, RZ, R40 ;  /* 0x000000ffffbc7224 */ /* 0x000fe200078e0028 */
[----:B------:R-:W-:Y:S01]  /*62ca0*/  HMMA.1688.F32.TF32 R36, R228, R178, R36 ;  /* 0x000000b2e424723c */ /* 0x000fe20000081024 */
[----:B------:R-:W-:Y:S02]  /*62cb0*/  IMAD.MOV.U32 R184, RZ, RZ, R44 ;  /* 0x000000ffffb87224 */ /* 0x000fe400078e002c */
[----:B------:R-:W-:-:S05]  /*62cc0*/  IMAD.MOV.U32 R185, RZ, RZ, R45 ;  /* 0x000000ffffb97224 */ /* 0x000fca00078e002d */
[----:B------:R-:W-:Y:S01]  /*62cd0*/  HMMA.1688.F32.TF32 R20, R228, R162, R20 ;  /* 0x000000a2e414723c */ /* 0x000fe20000081014 */
[----:B------:R-:W-:Y:S02]  /*62ce0*/  IMAD.MOV.U32 R196, RZ, RZ, R32 ;  /* 0x000000ffffc47224 */ /* 0x000fe400078e0020 */
[----:B------:R-:W-:Y:S01]  /*62cf0*/  IMAD.MOV.U32 R197, RZ, RZ, R33 ;  /* 0x000000ffffc57224 */ /* 0x000fe200078e0021 */
[----:B------:R-:W-:Y:S01]  /*62d00*/  MOV R200, R28 ;  /* 0x0000001c00c87202 */ /* 0x000fe20000000f00 */
[----:B------:R-:W-:-:S11]  /*62d10*/  IMAD.MOV.U32 R201, RZ, RZ, R29 ;  /* 0x000000ffffc97224 */ /* 0x000fd600078e001d */
[----:B------:R-:W-:Y:S02]  /*62d20*/  IMAD.MOV.U32 R192, RZ, RZ, R36 ;  /* 0x000000ffffc07224 */ /* 0x000fe400078e0024 */
[----:B------:R-:W-:Y:S02]  /*62d30*/  IMAD.MOV.U32 R193, RZ, RZ, R37 ;  /* 0x000000ffffc17224 */ /* 0x000fe400078e0025 */
[----:B--2---:R-:W-:Y:S02]  /*62d40*/  IMAD.MOV.U32 R181, RZ, RZ, R38 ;  /* 0x000000ffffb57224 */ /* 0x004fe400078e0026 */
[----:B---3--:R-:W-:Y:S02]  /*62d50*/  IMAD.MOV.U32 R180, RZ, RZ, R39 ;  /* 0x000000ffffb47224 */ /* 0x008fe400078e0027 */
[----:B------:R-:W-:Y:S02]  /*62d60*/  IMAD.MOV.U32 R208, RZ, RZ, R20 ;  /* 0x000000ffffd07224 */ /* 0x000fe400078e0014 */
[----:B------:R-:W-:Y:S01]  /*62d70*/  IMAD.MOV.U32 R209, RZ, RZ, R21 ;  /* 0x000000ffffd17224 */ /* 0x000fe200078e0015 */
[----:B------:R-:W-:Y:S01]  /*62d80*/  MOV R172, R23 ;  /* 0x0000001700ac7202 */ /* 0x000fe20000000f00 */
[----:B------:R-:W-:Y:S01]  /*62d90*/  IMAD.MOV.U32 R173, RZ, RZ, R22 ;  /* 0x000000ffffad7224 */ /* 0x000fe200078e0016 */
[----:B----4-:R-:W-:Y:S11]  /*62da0*/  HMMA.1688.F32.TF32 R16, R228, R158, R16 ;  /* 0x0000009ee410723c */ /* 0x010ff60000081010 */
[----:B------:R-:W-:Y:S11]  /*62db0*/  @!UPT UIADD3 URZ, URZ, URZ, URZ ;  /* 0x0000003f3f3ff290 */ /* 0x000ff6000fffe03f */
[----:B------:R-:W-:Y:S01]  /*62dc0*/  @!UPT UIADD3 URZ, URZ, URZ, URZ ;  /* 0x0000003f3f3ff290 */ /* 0x000fe2000fffe03f */
[----:B------:R2:W-:Y:S04]  /*62dd0*/  STL.64 [R1+0x2dd8], R18 ;  /* 0x002dd81201007387 */ /* 0x0005e80000100a00 */
[----:B------:R-:W3:Y:S04]  /*62de0*/  LDL.LU R24, [R1+0x7e0] ;  /* 0x0007e00001187983 */ /* 0x000ee80000300800 */
        /* <DEDUP_REMOVED lines=48> */
[----:B------:R-:W2:Y:S01]  /*630f0*/  LDL.LU R23, [R1+0x7dc] ;  /* 0x0007dc0001177983 */ /* 0x000ea20000300800 */
[C---:B---3--:R-:W-:Y:S08]  /*63100*/  HMMA.1688.F32.TF32 R24, R228.reuse, R118, R24 ;  /* 0x00000076e418723c */ /* 0x048ff00000081018 */
[C---:B----4-:R-:W-:Y:S08]  /*63110*/  HMMA.1688.F32.TF32 R40, R228.reuse, R134, R40 ;  /* 0x00000086e428723c */ /* 0x050ff00000081028 */
[C---:B------:R-:W-:Y:S08]  /*63120*/  HMMA.1688.F32.TF32 R48, R228.reuse, R142, R48 ;  /* 0x0000008ee430723c */ /* 0x040ff00000081030 */
[C---:B------:R-:W-:Y:S08]  /*63130*/  HMMA.1688.F32.TF32 R60, R228.reuse, R154, R60 ;  /* 0x0000009ae43c723c */ /* 0x040ff0000008103c */
[C---:B------:R-:W-:Y:S08]  /*63140*/  HMMA.1688.F32.TF32 R56, R228.reuse, R150, R56 ;  /* 0x00000096e438723c */ /* 0x040ff00000081038 */
[----:B------:R-:W-:Y:S08]  /*63150*/  HMMA.1688.F32.TF32 R52, R228, R146, R52 ;  /* 0x00000092e434723c */ /* 0x000ff00000081034 */
[----:B------:R-:W-:-:S02]  /*63160*/  IMAD.MOV.U32 R217, RZ, RZ, R61 ;  /* 0x000000ffffd97224 */ /* 0x000fc400078e003d */
[----:B------:R-:W-:Y:S01]  /*63170*/  IMAD.MOV.U32 R216, RZ, RZ, R60 ;  /* 0x000000ffffd87224 */ /* 0x000fe200078e003c */
[----:B------:R-:W-:Y:S01]  /*63180*/  STL.64 [R1+0x2dc8], R62 ;  /* 0x002dc83e01007387 */ /* 0x000fe20000100a00 */
[C---:B------:R-:W-:Y:S03]  /*63190*/  HMMA.1688.F32.TF32 R44, R228.reuse, R138, R44 ;  /* 0x0000008ae42c723c */ /* 0x040fe6000008102c */
[----:B------:R-:W-:Y:S04]  /*631a0*/  STL [R1+0x4be4], R217 ;  /* 0x004be4d901007387 */ /* 0x000fe80000100800 */
[----:B------:R1:W-:Y:S01]  /*631b0*/  STL [R1+0x4be0], R216 ;  /* 0x004be0d801007387 */ /* 0x0003e20000100800 */
[----:B------:R-:W-:Y:S03]  /*631c0*/  HMMA.1688.F32.TF32 R32, R228, R126, R32 ;  /* 0x0000007ee420723c */ /* 0x000fe60000081020 */
[----:B------:R-:W-:Y:S01]  /*631d0*/  STL.64 [R1+0x2db0], R56 ;  /* 0x002db03801007387 */ /* 0x000fe20000100a00 */
[----:B-1----:R-:W-:-:S02]  /*631e0*/  IMAD.MOV.U32 R216, RZ, RZ, R50 ;  /* 0x000000ffffd87224 */ /* 0x002fc400078e0032 */
[----:B------:R-:W-:Y:S01]  /*631f0*/  IMAD.MOV.U32 R217, RZ, RZ, R49 ;  /* 0x000000ffffd97224 */ /* 0x000fe200078e0031 */
[----:B------:R-:W-:Y:S01]  /*63200*/  STL.64 [R1+0x2db8], R58 ;  /* 0x002db83a01007387 */ /* 0x000fe20000100a00 */
[C---:B------:R-:W-:Y:S03]  /*63210*/  HMMA.1688.F32.TF32 R36, R228.reuse, R130, R36 ;  /* 0x00000082e424723c */ /* 0x040fe60000081024 */
[----:B------:R-:W-:Y:S04]  /*63220*/  STL.64 [R1+0x2da0], R52 ;  /* 0x002da03401007387 */ /* 0x000fe80000100a00 */
[----:B------:R-:W-:Y:S04]  /*63230*/  STL.64 [R1+0x2da8], R54 ;  /* 0x002da83601007387 */ /* 0x000fe80000100a00 */
[----:B------:R-:W-:Y:S01]  /*63240*/  STL [R1+0x2d90], R48 ;  /* 0x002d903001007387 */ /* 0x000fe20000100800 */
[C---:B------:R-:W-:Y:S03]  /*63250*/  HMMA.1688.F32.TF32 R28, R228.reuse, R122, R28 ;  /* 0x0000007ae41c723c */ /* 0x040fe6000008101c */
[----:B------:R-:W-:Y:S04]  /*63260*/  STL [R1+0x2d9c], R51 ;  /* 0x002d9c3301007387 */ /* 0x000fe80000100800 */
[----:B------:R1:W-:Y:S04]  /*63270*/  STL [R1+0x4bec], R216 ;  /* 0x004becd801007387 */ /* 0x0003e80000100800 */
[----:B------:R3:W-:Y:S01]  /*63280*/  STL [R1+0x4be8], R217 ;  /* 0x004be8d901007387 */ /* 0x0007e20000100800 */
[----:B--2---:R-:W-:Y:S01]  /*63290*/  HMMA.1688.F32.TF32 R16, R228, R110, R16 ;  /* 0x0000006ee410723c */ /* 0x004fe20000081010 */
[----:B-1----:R-:W-:-:S02]  /*632a0*/  MOV R216, R42 ;  /* 0x0000002a00d87202 */ /* 0x002fc40000000f00 */
[----:B------:R-:W-:Y:S01]  /*632b0*/  STL.64 [R1+0x2d80], R44 ;  /* 0x002d802c01007387 */ /* 0x000fe20000100a00 */
[----:B---3--:R-:W-:-:S03]  /*632c0*/  IMAD.MOV.U32 R217, RZ, RZ, R43 ;  /* 0x000000ffffd97224 */ /* 0x008fc600078e002b */
[----:B------:R-:W-:Y:S01]  /*632d0*/  STL.64 [R1+0x2d88], R46 ;  /* 0x002d882e01007387 */ /* 0x000fe20000100a00 */
[----:B------:R-:W-:Y:S03]  /*632e0*/  HMMA.1688.F32.TF32 R20, R228, R114, R20 ;  /* 0x00000072e414723c */ /* 0x000fe60000081014 */
        /* <DEDUP_REMOVED lines=21> */
[----:B------:R1:W-:Y:S04]  /*63440*/  STL.64 [R1+0x2bf8], R18 ;  /* 0x002bf81201007387 */ /* 0x0003e80000100a00 */
[----:B------:R-:W2:Y:S04]  /*63450*/  LDL.LU R16, [R1+0x6a0] ;  /* 0x0006a00001107983 */ /* 0x000ea80000300800 */
[----:B------:R-:W2:Y:S04]  /*63460*/  LDL.LU R17, [R1+0x6a4] ;  /* 0x0006a40001117983 */ /* 0x000ea80000300800 */
[----:B-1----:R-:W2:Y:S04]  /*63470*/  LDL.LU R18, [R1+0x6a8] ;  /* 0x0006a80001127983 */ /* 0x002ea80000300800 */
        /* <DEDUP_REMOVED lines=77> */
[----:B------:R-:W-:Y:S04]  /*63950*/  STL [R1+0x4c0c], R216 ;  /* 0x004c0cd801007387 */ /* 0x000fe80000100800 */
[----:B------:R-:W-:Y:S01]  /*63960*/  STL [R1+0x4c08], R217 ;  /* 0x004c08d901007387 */ /* 0x000fe20000100800 */
[C---:B--2---:R-:W-:Y:S03]  /*63970*/  HMMA.1688.F32.TF32 R16, R232.reuse, R158, R16 ;  /* 0x0000009ee810723c */ /* 0x044fe60000081010 */
[----:B------:R-:W-:Y:S04]  /*63980*/  LDS R228, [R3+0xc280] ;  /* 0x00c2800003e47984 */ /* 0x000fe80000000800 */
[----:B------:R-:W-:Y:S04]  /*63990*/  LDS R230, [R3+0xe280] ;  /* 0x00e2800003e67984 */ /* 0x000fe80000000800 */
[----:B------:R-:W-:Y:S04]  /*639a0*/  LDS R229, [R4+0xc280] ;  /* 0x00c2800004e57984 */ /* 0x000fe80000000800 */
[----:B------:R-:W1:Y:S01]  /*639b0*/  LDS R231, [R4+0xe280] ;  /* 0x00e2800004e77984 */ /* 0x000e620000000800 */
[C---:B---3--:R-:W-:Y:S11]  /*639c0*/  HMMA.1688.F32.TF32 R92, R232.reuse, R226, R96 ;  /* 0x000000e2e85c723c */ /* 0x048ff60000081060 */
[----:B------:R-:W-:Y:S11]  /*639d0*/  @!UPT UIADD3 URZ, URZ, URZ, URZ ;  /* 0x0000003f3f3ff290 */ /* 0x000ff6000fffe03f */
[----:B------:R-:W-:Y:S01]  /*639e0*/  @!UPT UIADD3 URZ, URZ, URZ, URZ ;  /* 0x0000003f3f3ff290 */ /* 0x000fe2000fffe03f */
[----:B------:R-:W-:Y:S04]  /*639f0*/  STL.64 [R1+0x2be0], R92 ;  /* 0x002be05c01007387 */ /* 0x000fe80000100a00 */
[----:B------:R4:W-:Y:S02]  /*63a00*/  STL.64 [R1+0x2be8], R94 ;  /* 0x002be85e01007387 */ /* 0x0009e40000100a00 */
[C---:B----4-:R-:W-:Y:S08]  /*63a10*/  HMMA.1688.F32.TF32 R92, R232.reuse, R222, R80 ;  /* 0x000000dee85c723c */ /* 0x050ff00000081050 */
[C---:B------:R-:W-:Y:S08]  /*63a20*/  HMMA.1688.F32.TF32 R80, R232.reuse, R218, R76 ;  /* 0x000000dae850723c */ /* 0x040ff0000008104c */
[C---:B------:R-:W-:Y:S07]  /*63a30*/  HMMA.1688.F32.TF32 R76, R232.reuse, R214, R84 ;  /* 0x000000d6e84c723c */ /* 0x040fee0000081054 */
[----:B------:R-:W-:Y:S04]  /*63a40*/  STL.64 [R1+0x2d10], R92 ;  /* 0x002d105c01007387 */ /* 0x000fe80000100a00 */
[----:B------:R-:W-:Y:S04]  /*63a50*/  STL.64 [R1+0x2d18], R94 ;  /* 0x002d185e01007387 */ /* 0x000fe80000100a00 */
[----:B------:R-:W-:Y:S01]  /*63a60*/  STL.64 [R1+0x2d00], R80 ;  /* 0x002d005001007387 */ /* 0x000fe20000100a00 */
[----:B------:R-:W-:Y:S03]  /*63a70*/  HMMA.1688.F32.TF32 R72, R232, R206, R72 ;  /* 0x000000cee848723c */ /* 0x000fe60000081048 */
[----:B------:R-:W-:Y:S04]  /*63a80*/  STL.64 [R1+0x2d08], R82 ;  /* 0x002d085201007387 */ /* 0x000fe80000100a00 */
[----:B------:R2:W-:Y:S01]  /*63a90*/  STL.64 [R1+0x2cf0], R76 ;  /* 0x002cf04c01007387 */ /* 0x0005e20000100a00 */
[----:B------:R-:W-:-:S02]  /*63aa0*/  IMAD.MOV.U32 R216, RZ, RZ, R78 ;  /* 0x000000ffffd87224 */ /* 0x000fc400078e004e */
[----:B------:R-:W-:Y:S02]  /*63ab0*/  IMAD.MOV.U32 R217, RZ, RZ, R79 ;  /* 0x000000ffffd97224 */ /* 0x000fe400078e004f */
[----:B--2---:R-:W-:Y:S01]  /*63ac0*/  HMMA.1688.F32.TF32 R76, R232, R210, R88 ;  /* 0x000000d2e84c723c */ /* 0x004fe20000081058 */
[----:B------:R2:W-:Y:S04]  /*63ad0*/  STL [R1+0x4c14], R216 ;  /* 0x004c14d801007387 */ /* 0x0005e80000100800 */
[----:B------:R3:W-:Y:S07]  /*63ae0*/  STL [R1+0x4c10], R217 ;  /* 0x004c10d901007387 */ /* 0x0007ee0000100800 */
[----:B--2---:R-:W-:-:S02]  /*63af0*/  IMAD.MOV.U32 R216, RZ, RZ, R72 ;  /* 0x000000ffffd87224 */ /* 0x004fc400078e0048 */
[----:B---3--:R-:W-:-:S09]  /*63b00*/  IMAD.MOV.U32 R217, RZ, RZ, R73 ;  /* 0x000000ffffd97224 */ /* 0x008fd200078e0049 */
        /* <DEDUP_REMOVED lines=151> */
[----:B------:R-:W4:Y:S01]  /*64480*/  LDL.LU R19, [R1+0x51c] ;  /* 0x00051c0001137983 */ /* 0x000f220000300800 */
[----:B--2---:R-:W-:Y:S08]  /*64490*/  HMMA.1688.F32.TF32 R72, R228, R226, R72 ;  /* 0x000000e2e448723c */ /* 0x004ff00000081048 */
[C---:B---3--:R-:W-:Y:S08]  /*644a0*/  HMMA.1688.F32.TF32 R240, R232.reuse, R142, R240 ;  /* 0x0000008ee8f0723c */ /* 0x048ff000000810f0 */
[C---:B----4-:R-:W-:Y:S08]  /*644b0*/  HMMA.1688.F32.TF32 R244, R232.reuse, R154, R244 ;  /* 0x0000009ae8f4723c */ /* 0x050ff000000810f4 */
[C---:B------:R-:W-:Y:S11]  /*644c0*/  HMMA.1688.F32.TF32 R248, R232.reuse, R150, R248 ;  /* 0x00000096e8f8723c */ /* 0x040ff600000810f8 */
[----:B------:R-:W-:Y:S04]  /*644d0*/  @!UPT UIADD3 URZ, URZ, URZ, URZ ;  /* 0x0000003f3f3ff290 */ /* 0x000fe8000fffe03f */
[----:B------:R-:W-:Y:S04]  /*644e0*/  STL.64 [R1+0x2b90], R244 ;  /* 0x002b90f401007387 */ /* 0x000fe80000100a00 */
[----:B------:R1:W-:Y:S02]  /*644f0*/  STL.64 [R1+0x2b98], R246 ;  /* 0x002b98f601007387 */ /* 0x0003e40000100a00 */
[C---:B-1----:R-:W-:Y:S08]  /*64500*/  HMMA.1688.F32.TF32 R244, R232.reuse, R146, R236 ;  /* 0x00000092e8f4723c */ /* 0x042ff000000810ec */
[C---:B------:R-:W-:Y:S08]  /*64510*/  HMMA.1688.F32.TF32 R236, R232.reuse, R138, R104 ;  /* 0x0000008ae8ec723c */ /* 0x040ff00000081068 */
        /* <DEDUP_REMOVED lines=187> */
[C---:B------:R-:W-:Y:S08]  /*650d0*/  HMMA.1688.F32.TF32 R56, R228.reuse, R110, R56 ;  /* 0x0000006ee438723c */ /* 0x040ff00000081038 */
[----:B----4-:R-:W-:Y:S08]  /*650e0*/  HMMA.1688.F32.TF32 R72, R228, R126, R72 ;  /* 0x0000007ee448723c */ /* 0x010ff00000081048 */
[C---:B------:R-:W-:Y:S08]  /*650f0*/  HMMA.1688.F32.TF32 R52, R232.reuse, R226, R52 ;  /* 0x000000e2e834723c */ /* 0x040ff00000081034 */
[C---:B------:R-:W-:Y:S08]  /*65100*/  HMMA.1688.F32.TF32 R40, R232.reuse, R214, R40 ;  /* 0x000000d6e828723c */ /* 0x040ff00000081028 */
[C---:B------:R-:W-:Y:S08]  /*65110*/  HMMA.1688.F32.TF32 R36, R232.reuse, R210, R36 ;  /* 0x000000d2e824723c */ /* 0x040ff00000081024 */
[----:B------:R-:W-:Y:S08]  /*65120*/  HMMA.1688.F32.TF32 R28, R232, R14, R28 ;  /* 0x0000000ee81c723c */ /* 0x000ff0000008101c */
        /* <DEDUP_REMOVED lines=8> */
[----:B------:R-:W2:Y:S04]  /*651b0*/  LDL.LU.64 R104, [R1+0x4fa0] ;  /* 0x004fa00001687983 */ /* 0x000ea80000300a00 */
[----:B------:R-:W-:Y:S04]  /*651c0*/  STL.64 [R1+0x2890], R244 ;  /* 0x002890f401007387 */ /* 0x000fe80000100a00 */
[----:B------:R1:W-:Y:S01]  /*651d0*/  STL.64 [R1+0x2898], R246 ;  /* 0x002898f601007387 */ /* 0x0003e20000100a00 */
[C---:B------:R-:W-:Y:S08]  /*651e0*/  HMMA.1688.F32.TF32 R92, R228.reuse, R150, R92 ;  /* 0x00000096e45c723c */ /* 0x040ff0000008105c */
[C---:B-1----:R-:W-:Y:S08]  /*651f0*/  HMMA.1688.F32.TF32 R244, R228.reuse, R162, R236 ;  /* 0x000000a2e4f4723c */ /* 0x042ff000000810ec */
[C---:B------:R-:W-:Y:S01]  /*65200*/  HMMA.1688.F32.TF32 R236, R228.reuse, R154, R100 ;  /* 0x0000009ae4ec723c */ /* 0x040fe20000081064 */
[----:B------:R-:W-:Y:S04]  /*65210*/  STL.64 [R1+0x1c40], R248 ;  /* 0x001c40f801007387 */ /* 0x000fe80000100a00 */
[----:B------:R-:W-:Y:S03]  /*65220*/  STL.64 [R1+0x1c48], R250 ;  /* 0x001c48fa01007387 */ /* 0x000fe60000100a00 */
[C---:B------:R-:W-:Y:S07]  /*65230*/  HMMA.1688.F32.TF32 R100, R228.reuse, R146, R96 ;  /* 0x00000092e464723c */ /* 0x040fee0000081060 */
[----:B------:R-:W-:Y:S04]  /*65240*/  STL.64 [R1+0x1c10], R244 ;  /* 0x001c10f401007387 */ /* 0x000fe80000100a00 */
        /* <DEDUP_REMOVED lines=11> */
[----:B------:R-:W-:Y:S01]  /*65300*/  HMMA.1688.F32.TF32 R64, R228, R118, R64 ;  /* 0x00000076e440723c */ /* 0x000fe20000081040 */
        /* <DEDUP_REMOVED lines=150> */
[C---:B--2---:R-:W-:Y:S03]  /*65c70*/  HMMA.1688.F32.TF32 R40, R232.reuse, R134, R40 ;  /* 0x00000086e828723c */ /* 0x044fe60000081028 */
[----:B------:R-:W-:Y:S04]  /*65c80*/  LDS R228, [R3+0xc380] ;  /* 0x00c3800003e47984 */ /* 0x000fe80000000800 */
[----:B------:R-:W-:Y:S01]  /*65c90*/  LDS R230, [R3+0xe380] ;  /* 0x00e3800003e67984 */ /* 0x000fe20000000800 */
[C---:B---3--:R-:W-:Y:S03]  /*65ca0*/  HMMA.1688.F32.TF32 R48, R232.reuse, R142, R48 ;  /* 0x0000008ee830723c */ /* 0x048fe60000081030 */
[----:B------:R-:W-:Y:S04]  /*65cb0*/  LDS R229, [R4+0xc380] ;  /* 0x00c3800004e57984 */ /* 0x000fe80000000800 */
[----:B------:R-:W1:Y:S01]  /*65cc0*/  LDS R231, [R4+0xe380] ;  /* 0x00e3800004e77984 */ /* 0x000e620000000800 */
        /* <DEDUP_REMOVED lines=15> */
[----:B--2---:R-:W2:Y:S04]  /*65dc0*/  LDL.LU.64 R102, [R1+0x4f98] ;  /* 0x004f980001667983 */ /* 0x004ea80000300a00 */
[----:B------:R-:W2:Y:S04]  /*65dd0*/  LDL.LU.64 R100, [R1+0x4f90] ;  /* 0x004f900001647983 */ /* 0x000ea80000300a00 */
[----:B------:R-:W-:Y:S04]  /*65de0*/  STL.64 [R1+0x1a80], R92 ;  /* 0x001a805c01007387 */ /* 0x000fe80000100a00 */
[----:B------:R3:W-:Y:S01]  /*65df0*/  STL.64 [R1+0x1a88], R94 ;  /* 0x001a885e01007387 */ /* 0x0007e20000100a00 */
[C---:B------:R-:W-:Y:S03]  /*65e00*/  HMMA.1688.F32.TF32 R60, R232.reuse, R154, R60 ;  /* 0x0000009ae83c723c */ /* 0x040fe6000008103c */
[----:B---3--:R-:W3:Y:S04]  /*65e10*/  LDL.LU.64 R94, [R1+0x4f88] ;  /* 0x004f8800015e7983 */ /* 0x008ee80000300a00 */
[----:B------:R-:W4:Y:S04]  /*65e20*/  LDL.LU.64 R92, [R1+0x4f80] ;  /* 0x004f8000015c7983 */ /* 0x000f280000300a00 */
        /* <DEDUP_REMOVED lines=52> */
[----:B------:R-:W-:Y:S03]  /*66170*/  HMMA.1688.F32.TF32 R232, R232, R110, R16 ;  /* 0x0000006ee8e8723c */ /* 0x000fe60000081010 */
        /* <DEDUP_REMOVED lines=30> */
[----:B------:R-:W3:Y:S04]  /*66360*/  LDL.LU.64 R18, [R1+0x4e48] ;  /* 0x004e480001127983 */ /* 0x000ee80000300a00 */
[----:B------:R-:W3:Y:S04]  /*66370*/  LDL.LU.64 R16, [R1+0x4e40] ;  /* 0x004e400001107983 */ /* 0x000ee80000300a00 */
[----:B------:R1:W-:Y:S04]  /*66380*/  STL.64 [R1+0x1940], R232 ;  /* 0x001940e801007387 */ /* 0x0003e80000100a00 */
[----:B------:R4:W-:Y:S04]  /*66390*/  STL.64 [R1+0x1948], R234 ;  /* 0x001948ea01007387 */ /* 0x0009e80000100a00 */
[----:B-1----:R-:W3:Y:S04]  /*663a0*/  LDL.LU R232, [R1+0x130] ;  /* 0x0001300001e87983 */ /* 0x002ee80000300800 */
[----:B------:R-:W3:Y:S04]  /*663b0*/  LDL.LU R233, [R1+0x134] ;  /* 0x0001340001e97983 */ /* 0x000ee80000300800 */
[----:B----4-:R-:W3:Y:S04]  /*663c0*/  LDL.LU R234, [R1+0x138] ;  /* 0x0001380001ea7983 */ /* 0x010ee80000300800 */
[----:B------:R-:W3:Y:S01]  /*663d0*/  LDL.LU R235, [R1+0x13c] ;  /* 0x00013c0001eb7983 */ /* 0x000ee20000300800 */
[C---:B------:R-:W-:Y:S08]  /*663e0*/  HMMA.1688.F32.TF32 R244, R228.reuse, R222, R244 ;  /* 0x000000dee4f4723c */ /* 0x040ff000000810f4 */
[C---:B------:R-:W-:Y:S08]  /*663f0*/  HMMA.1688.F32.TF32 R248, R228.reuse, R218, R248 ;  /* 0x000000dae4f8723c */ /* 0x040ff000000810f8 */
[C---:B------:R-:W-:Y:S08]  /*66400*/  HMMA.1688.F32.TF32 R240, R228.reuse, R210, R240 ;  /* 0x000000d2e4f0723c */ /* 0x040ff000000810f0 */
[C---:B--2---:R-:W-:Y:S08]  /*66410*/  HMMA.1688.F32.TF32 R20, R228.reuse, R14, R20 ;  /* 0x0000000ee414723c */ /* 0x044ff00000081014 */
[C---:B---3--:R-:W-:Y:S11]  /*66420*/  HMMA.1688.F32.TF32 R232, R228.reuse, R226, R232 ;  /* 0x000000e2e4e8723c */ /* 0x048ff600000810e8 */
[----:B------:R-:W-:Y:S11]  /*66430*/  @!UPT UIADD3 URZ, URZ, URZ, URZ ;  /* 0x0000003f3f3ff290 */ /* 0x000ff6000fffe03f */
[----:B------:R-:W-:Y:S01]  /*66440*/  @!UPT UIADD3 URZ, URZ, URZ, URZ ;  /* 0x0000003f3f3ff290 */ /* 0x000fe2000fffe03f */
        /* <DEDUP_REMOVED lines=52> */
[----:B---3--:R-:W-:Y:S03]  /*66790*/  HMMA.1688.F32.TF32 R16, R228, R158, R72 ;  /* 0x0000009ee410723c */ /* 0x008fe60000081048 */
[----:B------:R-:W-:Y:S01]  /*667a0*/  STL.64 [R1+0x1700], R24 ;  /* 0x0017001801007387 */ /* 0x000fe20000100a00 */
[----:B------:R-:W-:-:S03]  /*667b0*/  IMAD.MOV.U32 R236, RZ, RZ, R79 ;  /* 0x000000ffffec7224 */ /* 0x000fc600078e004f */
[----:B------:R2:W-:Y:S01]  /*667c0*/  STL.64 [R1+0x1708], R26 ;  /* 0x0017081a01007387 */ /* 0x0005e20000100a00 */
[----:B------:R-:W-:Y:S01]  /*667d0*/  IMAD.MOV.U32 R237, RZ, RZ, R78 ;  /* 0x000000ffffed7224 */ /* 0x000fe200078e004e */
[----:B------:R-:W-:Y:S01]  /*667e0*/  MOV R238, R77 ;  /* 0x0000004d00ee7202 */ /* 0x000fe20000000f00 */
[----:B------:R-:W-:-:S05]  /*667f0*/  IMAD.MOV.U32 R239, RZ, RZ, R76 ;  /* 0x000000ffffef7224 */ /* 0x000fca00078e004c */
[----:B------:R3:W-:Y:S04]  /*66800*/  STL.64 [R1+0x16e0], R20 ;  /* 0x0016e01401007387 */ /* 0x0007e80000100a00 */
[----:B------:R4:W-:Y:S04]  /*66810*/  STL.64 [R1+0x16e8], R22 ;  /* 0x0016e81601007387 */ /* 0x0009e80000100a00 */
[----:B------:R-:W2:Y:S04]  /*66820*/  LDL.LU R79, [R1+0x4e3c] ;  /* 0x004e3c00014f7983 */ /* 0x000ea80000300800 */
[----:B------:R1:W-:Y:S01]  /*66830*/  STL.64 [R1+0x16c0], R16 ;  /* 0x0016c01001007387 */ /* 0x0003e20000100a00 */
[----:B------:R-:W-:-:S03]  /*66840*/  IMAD.MOV.U32 R248, RZ, RZ, R90 ;  /* 0x000000fffff87224 */ /* 0x000fc600078e005a */
[----:B------:R1:W-:Y:S01]  /*66850*/  STL.64 [R1+0x16c8], R18 ;  /* 0x0016c81201007387 */ /* 0x0003e20000100a00 */
[----:B------:R-:W-:-:S03]  /*66860*/  IMAD.MOV.U32 R249, RZ, RZ, R91 ;  /* 0x000000fffff97224 */ /* 0x000fc600078e005b */
[----:B------:R-:W2:Y:S01]  /*66870*/  LDL.LU R78, [R1+0x4e38] ;  /* 0x004e3800014e7983 */ /* 0x000ea20000300800 */
[----:B------:R-:W-:-:S03]  /*66880*/  IMAD.MOV.U32 R250, RZ, RZ, R84 ;  /* 0x000000fffffa7224 */ /* 0x000fc600078e0054 */
[----:B------:R-:W1:Y:S04]  /*66890*/  LDL.LU R77, [R1+0x4e34] ;  /* 0x004e3400014d7983 */ /* 0x000e680000300800 */
[----:B------:R-:W2:Y:S01]  /*668a0*/  LDL.LU R76, [R1+0x4e30] ;  /* 0x004e3000014c7983 */ /* 0x000ea20000300800 */
[----:B------:R-:W-:-:S03]  /*668b0*/  IMAD.MOV.U32 R251, RZ, RZ, R89 ;  /* 0x000000fffffb7224 */ /* 0x000fc600078e0059 */
[----:B------:R-:W3:Y:S01]  /*668c0*/  LDL.LU R90, [R1+0x4e2c] ;  /* 0x004e2c00015a7983 */ /* 0x000ee20000300800 */
        /* <DEDUP_REMOVED lines=8> */
[----:B------:R-:W4:Y:S01]  /*66950*/  LDL.LU R85, [R1+0x4e14] ;  /* 0x004e140001557983 */ /* 0x000f220000300800 */
[----:B------:R-:W-:-:S03]  /*66960*/  IMAD.MOV.U32 R247, RZ, RZ, R86 ;  /* 0x000000fffff77224 */ /* 0x000fc600078e0056 */
[----:B------:R-:W4:Y:S01]  /*66970*/  LDL.LU R86, [R1+0x4e10] ;  /* 0x004e100001567983 */ /* 0x000f220000300800 */
[----:B--2---:R-:W-:Y:S02]  /*66980*/  IMAD.MOV.U32 R27, RZ, RZ, R76 ;  /* 0x000000ffff1b7224 */ /* 0x004fe400078e004c */
[----:B---3--:R-:W-:Y:S02]  /*66990*/  IMAD.MOV.U32 R26, RZ, RZ, R90 ;  /* 0x000000ffff1a7224 */ /* 0x008fe400078e005a */
[----:B----4-:R-:W-:Y:S02]  /*669a0*/  IMAD.MOV.U32 R25, RZ, RZ, R91 ;  /* 0x000000ffff197224 */ /* 0x010fe400078e005b */
[----:B------:R-:W-:Y:S02]  /*669b0*/  IMAD.MOV.U32 R24, RZ, RZ, R84 ;  /* 0x000000ffff187224 */ /* 0x000fe400078e0054 */
[----:B------:R-:W2:Y:S04]  /*669c0*/  LDL.LU R84, [R1+0x4e0c] ;  /* 0x004e0c0001547983 */ /* 0x000ea80000300800 */
[----:B------:R-:W3:Y:S04]  /*669d0*/  LDL.LU R91, [R1+0x4e08] ;  /* 0x004e0800015b7983 */ /* 0x000ee80000300800 */
[----:B------:R-:W4:Y:S01]  /*669e0*/  LDL.LU R90, [R1+0x4e04] ;  /* 0x004e0400015a7983 */ /* 0x000f220000300800 */
[----:B------:R-:W-:-:S03]  /*669f0*/  IMAD.MOV.U32 R29, RZ, RZ, R87 ;  /* 0x000000ffff1d7224 */ /* 0x000fc600078e0057 */
[----:B------:R-:W4:Y:S01]  /*66a00*/  LDL.LU R76, [R1+0x4e00] ;  /* 0x004e0000014c7983 */ /* 0x000f220000300800 */
[----:B------:R-:W-:-:S03]  /*66a10*/  MOV R28, R85 ;  /* 0x00000055001c7202 */ /* 0x000fc60000000f00 */
[----:B------:R-:W4:Y:S04]  /*66a20*/  LDL.LU R85, [R1+0x4dfc] ;  /* 0x004dfc0001557983 */ /* 0x000f280000300800 */
[----:B------:R-:W4:Y:S01]  /*66a30*/  LDL.LU R87, [R1+0x4df8] ;  /* 0x004df80001577983 */ /* 0x000f220000300800 */
[----:B------:R-:W-:Y:S02]  /*66a40*/  IMAD.MOV.U32 R30, RZ, RZ, R88 ;  /* 0x000000ffff1e7224 */ /* 0x000fe400078e0058 */
[----:B------:R-:W-:Y:S01]  /*66a50*/  IMAD.MOV.U32 R31, RZ, RZ, R89 ;  /* 0x000000ffff1f7224 */ /* 0x000fe200078e0059 */
[----:B------:R-:W4:Y:S01]  /*66a60*/  LDL.LU R88, [R1+0x4df4] ;  /* 0x004df40001587983 */ /* 0x000f220000300800 */
[----:B------:R-:W-:-:S03]  /*66a70*/  MOV R35, R86 ;  /* 0x0000005600237202 */ /* 0x000fc60000000f00 */
[----:B------:R-:W4:Y:S01]  /*66a80*/  LDL.LU R89, [R1+0x4df0] ;  /* 0x004df00001597983 */ /* 0x000f220000300800 */
[----:B--2---:R-:W-:Y:S02]  /*66a90*/  IMAD.MOV.U32 R34, RZ, RZ, R84 ;  /* 0x000000ffff227224 */ /* 0x004fe400078e0054 */
[----:B---3--:R-:W-:Y:S02]  /*66aa0*/  IMAD.MOV.U32 R33, RZ, RZ, R91 ;  /* 0x000000ffff217224 */ /* 0x008fe400078e005b */
[----:B----4-:R-:W-:Y:S02]  /*66ab0*/  IMAD.MOV.U32 R32, RZ, RZ, R90 ;  /* 0x000000ffff207224 */ /* 0x010fe400078e005a */
[----:B------:R-:W2:Y:S04]  /*66ac0*/  LDL.LU R90, [R1+0x4dec] ;  /* 0x004dec00015a7983 */ /* 0x000ea80000300800 */
[----:B------:R-:W3:Y:S01]  /*66ad0*/  LDL.LU R91, [R1+0x4de8] ;  /* 0x004de800015b7983 */ /* 0x000ee20000300800 */
[----:B------:R-:W-:-:S03]  /*66ae0*/  IMAD.MOV.U32 R41, RZ, RZ, R85 ;  /* 0x000000ffff297224 */ /* 0x000fc600078e0055 */
[----:B------:R-:W4:Y:S01]  /*66af0*/  LDL.LU R84, [R1+0x4de4] ;  /* 0x004de40001547983 */ /* 0x000f220000300800 */
        /* <DEDUP_REMOVED lines=29> */
[----:B-1----:R-:W-:Y:S01]  /*66cd0*/  IMAD.MOV.U32 R16, RZ, RZ, R77 ;  /* 0x000000ffff107224 */ /* 0x002fe200078e004d */
[----:B------:R-:W-:Y:S01]  /*66ce0*/  MOV R18, R79 ;  /* 0x0000004f00127202 */ /* 0x000fe20000000f00 */
[----:B------:R-:W-:Y:S02]  /*66cf0*/  IMAD.MOV.U32 R17, RZ, RZ, R78 ;  /* 0x000000ffff117224 */ /* 0x000fe400078e004e */
[----:B------:R-:W-:Y:S02]  /*66d00*/  IMAD.MOV.U32 R240, RZ, RZ, R80 ;  /* 0x000000fffff07224 */ /* 0x000fe400078e0050 */
[----:B------:R-:W-:-:S02]  /*66d10*/  IMAD.MOV.U32 R241, RZ, RZ, R81 ;  /* 0x000000fffff17224 */ /* 0x000fc400078e0051 */
[----:B------:R-:W-:Y:S02]  /*66d20*/  IMAD.MOV.U32 R242, RZ, RZ, R82 ;  /* 0x000000fffff27224 */ /* 0x000fe400078e0052 */
[----:B------:R-:W-:Y:S02]  /*66d30*/  IMAD.MOV.U32 R243, RZ, RZ, R83 ;  /* 0x000000fffff37224 */ /* 0x000fe400078e0053 */
[----:B--2---:R-:W-:Y:S02]  /*66d40*/  IMAD.MOV.U32 R45, RZ, RZ, R90 ;  /* 0x000000ffff2d7224 */ /* 0x004fe400078e005a */
[----:B----4-:R-:W-:Y:S02]  /*66d50*/  IMAD.MOV.U32 R51, RZ, RZ, R84 ;  /* 0x000000ffff337224 */ /* 0x010fe400078e0054 */
[----:B------:R-:W2:Y:S01]  /*66d60*/  LDL.LU R84, [R1+0x2870] ;  /* 0x0028700001547983 */ /* 0x000ea20000300800 */
[----:B---3--:R-:W-:Y:S01]  /*66d70*/  IMAD.MOV.U32 R49, RZ, RZ, R86 ;  /* 0x000000ffff317224 */ /* 0x008fe200078e0056 */
[----:B------:R-:W-:Y:S01]  /*66d80*/  MOV R48, R87 ;  /* 0x0000005700307202 */ /* 0x000fe20000000f00 */
[----:B------:R-:W-:-:S02]  /*66d90*/  IMAD.MOV.U32 R50, RZ, RZ, R85 ;  /* 0x000000ffff327224 */ /* 0x000fc400078e0055 */
[----:B------:R-:W2:Y:S04]  /*66da0*/  LDL.LU R85, [R1+0x2874] ;  /* 0x0028740001557983 */ /* 0x000ea80000300800 */
[----:B------:R-:W2:Y:S01]  /*66db0*/  LDL.LU R86, [R1+0x2878] ;  /* 0x0028780001567983 */ /* 0x000ea20000300800 */
[----:B------:R-:W-:-:S03]  /*66dc0*/  IMAD.MOV.U32 R44, RZ, RZ, R91 ;  /* 0x000000ffff2c7224 */ /* 0x000fc600078e005b */
        /* <DEDUP_REMOVED lines=30> */
[----:B------:R1:W-:Y:S04]  /*66fb0*/  STL.64 [R1+0x16a0], R76 ;  /* 0x0016a04c01007387 */ /* 0x0003e80000100a00 */
[----:B------:R2:W-:Y:S04]  /*66fc0*/  STL.64 [R1+0x16a8], R78 ;  /* 0x0016a84e01007387 */ /* 0x0005e80000100a00 */
[----:B-1----:R-:W3:Y:S04]  /*66fd0*/  LDL.LU R76, [R1+0x2860] ;  /* 0x00286000014c7983 */ /* 0x002ee80000300800 */
[----:B------:R-:W3:Y:S04]  /*66fe0*/  LDL.LU R77, [R1+0x2864] ;  /* 0x00286400014d7983 */ /* 0x000ee80000300800 */
[----:B--2---:R-:W3:Y:S04]  /*66ff0*/  LDL.LU R78, [R1+0x2868] ;  /* 0x00286800014e7983 */ /* 0x004ee80000300800 */
[----:B------:R-:W3:Y:S04]  /*67000*/  LDL.LU R79, [R1+0x286c] ;  /* 0x00286c00014f7983 */ /* 0x000ee80000300800 */
[----:B------:R1:W-:Y:S04]  /*67010*/  STL.64 [R1+0x1680], R80 ;  /* 0x0016805001007387 */ /* 0x0003e80000100a00 */
[----:B------:R2:W-:Y:S04]  /*67020*/  STL.64 [R1+0x1688], R82 ;  /* 0x0016885201007387 */ /* 0x0005e80000100a00 */
[----:B-1----:R-:W4:Y:S04]  /*67030*/  LDL.LU R80, [R1+0x1650] ;  /* 0x0016500001507983 */ /* 0x002f280000300800 */
[----:B------:R-:W4:Y:S04]  /*67040*/  LDL.LU R81, [R1+0x1654] ;  /* 0x0016540001517983 */ /* 0x000f280000300800 */
[----:B--2---:R-:W4:Y:S04]  /*67050*/  LDL.LU R82, [R1+0x1658] ;  /* 0x0016580001527983 */ /* 0x004f280000300800 */
[----:B------:R-:W4:Y:S04]  /*67060*/  LDL.LU R83, [R1+0x165c] ;  /* 0x00165c0001537983 */ /* 0x000f280000300800 */
        /* <DEDUP_REMOVED lines=9> */
[C---:B------:R-:W-:Y:S08]  /*67100*/  HMMA.1688.F32.TF32 R68, R228.reuse, R126, R68 ;  /* 0x0000007ee444723c */ /* 0x040ff00000081044 */
[C---:B------:R-:W-:Y:S08]  /*67110*/  HMMA.1688.F32.TF32 R64, R228.reuse, R122, R64 ;  /* 0x0000007ae440723c */ /* 0x040ff00000081040 */
[C---:B------:R-:W-:Y:S08]  /*67120*/  HMMA.1688.F32.TF32 R60, R228.reuse, R118, R60 ;  /* 0x00000076e43c723c */ /* 0x040ff0000008103c */
[C---:B------:R-:W-:Y:S08]  /*67130*/  HMMA.1688.F32.TF32 R20, R228.reuse, R114, R20 ;  /* 0x00000072e414723c */ /* 0x040ff00000081014 */
[C---:B---3--:R-:W-:Y:S08]  /*67140*/  HMMA.1688.F32.TF32 R76, R228.reuse, R134, R76 ;  /* 0x00000086e44c723c */ /* 0x048ff0000008104c */
[C---:B----4-:R-:W-:Y:S11]  /*67150*/  HMMA.1688.F32.TF32 R80, R228.reuse, R138, R80 ;  /* 0x0000008ae450723c */ /* 0x050ff60000081050 */
        /* <DEDUP_REMOVED lines=14> */
[----:B--2---:R-:W-:Y:S08]  /*67240*/  HMMA.1688.F32.TF32 R64, R228, R110, R84 ;  /* 0x0000006ee440723c */ /* 0x004ff00000081054 */
[C---:B-1----:R-:W-:Y:S01]  /*67250*/  HMMA.1688.F32.TF32 R60, R232.reuse, R226, R88 ;  /* 0x000000e2e83c723c */ /* 0x042fe20000081058 */
[----:B------:R-:W-:Y:S04]  /*67260*/  STL.64 [R1+0x15f0], R20 ;  /* 0x0015f01401007387 */ /* 0x000fe80000100a00 */
[----:B------:R-:W-:Y:S04]  /*67270*/  STL.64 [R1+0x15f8], R22 ;  /* 0x0015f81601007387 */ /* 0x000fe80000100a00 */
        /* <DEDUP_REMOVED lines=43> */
[----:B-1----:R-:W-:Y:S07]  /*67530*/  HMMA.1688.F32.TF32 R16, R232, R178, R240 ;  /* 0x000000b2e810723c */ /* 0x002fee00000810f0 */
        /* <DEDUP_REMOVED lines=82> */
[----:B------:R-:W-:-:S03]  /*67a60*/  MOV R238, R98 ;  /* 0x0000006200ee7202 */ /* 0x000fc60000000f00 */
        /* <DEDUP_REMOVED lines=196> */
[----:B------:R2:W-:Y:S02]  /*686b0*/  STL.64 [R1+0x4d48], R204 ;  /* 0x004d48cc01007387 */ /* 0x0005e40000100a00 */
[C---:B--2---:R-:W-:Y:S02]  /*686c0*/  HMMA.1688.F32.TF32 R204, R20.reuse, R14, R240 ;  /* 0x0000000e14cc723c */ /* 0x044fe400000810f0 */
[----:B------:R-:W2:Y:S11]  /*686d0*/  LDL.LU R240, [R1+0x2560] ;  /* 0x0025600001f07983 */ /* 0x000eb60000300800 */
[----:B------:R-:W-:Y:S10]  /*686e0*/  @!UPT UIADD3 URZ, URZ, URZ, URZ ;  /* 0x0000003f3f3ff290 */ /* 0x000ff4000fffe03f */
[----:B------:R-:W-:Y:S04]  /*686f0*/  STL.64 [R1+0x1340], R204 ;  /* 0x001340cc01007387 */ /* 0x000fe80000100a00 */
[----:B------:R-:W-:Y:S04]  /*68700*/  STL.64 [R1+0x1348], R206 ;  /* 0x001348ce01007387 */ /* 0x000fe80000100a00 */
[----:B------:R-:W2:Y:S04]  /*68710*/  LDL.LU R241, [R1+0x2564] ;  /* 0x0025640001f17983 */ /* 0x000ea80000300800 */
[----:B------:R-:W2:Y:S04]  /*68720*/  LDL.LU R242, [R1+0x2568] ;  /* 0x0025680001f27983 */ /* 0x000ea80000300800 */
[----:B------:R-:W2:Y:S01]  /*68730*/  LDL.LU R243, [R1+0x256c] ;  /* 0x00256c0001f37983 */ /* 0x000ea20000300800 */
[C---:B---3--:R-:W-:Y:S03]  /*68740*/  HMMA.1688.F32.TF32 R96, R20.reuse, R10, R96 ;  /* 0x0000000a1460723c */ /* 0x048fe60000081060 */
[----:B------:R-:W-:Y:S04]  /*68750*/  STL.64 [R1+0x4d40], R14 ;  /* 0x004d400e01007387 */ /* 0x000fe80000100a00 */
[----:B------:R3:W-:Y:S02]  /*68760*/  STL.64 [R1+0x4d38], R12 ;  /* 0x004d380c01007387 */ /* 0x0007e40000100a00 */
[C---:B---3--:R-:W-:Y:S11]  /*68770*/  HMMA.1688.F32.TF32 R12, R20.reuse, R202, R232 ;  /* 0x000000ca140c723c */ /* 0x048ff600000810e8 */
[----:B------:R-:W-:Y:S03]  /*68780*/  @!UPT UIADD3 URZ, URZ, URZ, URZ ;  /* 0x0000003f3f3ff290 */ /* 0x000fe6000fffe03f */
[----:B------:R-:W-:Y:S01]  /*68790*/  STL.64 [R1+0x1330], R96 ;  /* 0x0013306001007387 */ /* 0x000fe20000100a00 */
[C---:B------:R-:W-:Y:S03]  /*687a0*/  HMMA.1688.F32.TF32 R92, R20.reuse, R198, R92 ;  /* 0x000000c6145c723c */ /* 0x040fe6000008105c */
[----:B------:R-:W-:Y:S05]  /*687b0*/  STL.64 [R1+0x1338], R98 ;  /* 0x0013386201007387 */ /* 0x000fea0000100a00 */
[C---:B------:R-:W-:Y:S01]  /*687c0*/  HMMA.1688.F32.TF32 R88, R20.reuse, R194, R88 ;  /* 0x000000c21458723c */ /* 0x040fe20000081058 */
[----:B------:R-:W-:Y:S04]  /*687d0*/  STL.64 [R1+0x1320], R12 ;  /* 0x0013200c01007387 */ /* 0x000fe80000100a00 */
[----:B------:R3:W-:Y:S03]  /*687e0*/  STL.64 [R1+0x1328], R14 ;  /* 0x0013280e01007387 */ /* 0x0007e60000100a00 */
[C---:B---3--:R-:W-:Y:S07]  /*687f0*/  HMMA.1688.F32.TF32 R12, R20.reuse, R190, R228 ;  /* 0x000000be140c723c */ /* 0x048fee00000810e4 */
[----:B------:R-:W-:Y:S04]  /*68800*/  STL.64 [R1+0x1310], R92 ;  /* 0x0013105c01007387 */ /* 0x000fe80000100a00 */
[----:B------:R-:W-:Y:S01]  /*68810*/  STL.64 [R1+0x1318], R94 ;  /* 0x0013185e01007387 */ /* 0x000fe20000100a00 */
[C---:B----4-:R-:W-:Y:S03]  /*68820*/  HMMA.1688.F32.TF32 R84, R20.reuse, R186, R84 ;  /* 0x000000ba1454723c */ /* 0x050fe60000081054 */
[----:B------:R-:W-:Y:S04]  /*68830*/  STL.64 [R1+0x1300], R88 ;  /* 0x0013005801007387 */ /* 0x000fe80000100a00 */
[----:B------:R-:W-:Y:S01]  /*68840*/  STL.64 [R1+0x1308], R90 ;  /* 0x0013085a01007387 */ /* 0x000fe20000100a00 */
[C---:B------:R-:W-:Y:S03]  /*68850*/  HMMA.1688.F32.TF32 R80, R20.reuse, R182, R80 ;  /* 0x000000b61450723c */ /* 0x040fe60000081050 */
[----:B------:R-:W-:Y:S04]  /*68860*/  STL.64 [R1+0x12f0], R12 ;  /* 0x0012f00c01007387 */ /* 0x000fe80000100a00 */
[----:B------:R3:W-:Y:S02]  /*68870*/  STL.64 [R1+0x12f8], R14 ;  /* 0x0012f80e01007387 */ /* 0x0007e40000100a00 */
[C---:B---3--:R-:W-:Y:S06]  /*68880*/  HMMA.1688.F32.TF32 R12, R20.reuse, R178, R76 ;  /* 0x000000b2140c723c */ /* 0x048fec000008104c */
[----:B------:R-:W-:Y:S04]  /*68890*/  STL.64 [R1+0x12e0], R84 ;  /* 0x0012e05401007387 */ /* 0x000fe80000100a00 */
[----:B------:R-:W-:Y:S01]  /*688a0*/  STL.64 [R1+0x12e8], R86 ;  /* 0x0012e85601007387 */ /* 0x000fe20000100a00 */
[C---:B------:R-:W-:Y:S03]  /*688b0*/  HMMA.1688.F32.TF32 R72, R20.reuse, R174, R72 ;  /* 0x000000ae1448723c */ /* 0x040fe60000081048 */
[----:B------:R-:W-:Y:S04]  /*688c0*/  STL.64 [R1+0x12d0], R80 ;  /* 0x0012d05001007387 */ /* 0x000fe80000100a00 */
[----:B------:R-:W-:Y:S01]  /*688d0*/  STL.64 [R1+0x12d8], R82 ;  /* 0x0012d85201007387 */ /* 0x000fe20000100a00 */
[C---:B------:R-:W-:Y:S04]  /*688e0*/  HMMA.1688.F32.TF32 R68, R20.reuse, R170, R68 ;  /* 0x000000aa1444723c */ /* 0x040fe80000081044 */
[----:B------:R-:W-:Y:S04]  /*688f0*/  STL.64 [R1+0x12c0], R12 ;  /* 0x0012c00c01007387 */ /* 0x000fe80000100a00 */
[----:B------:R3:W-:Y:S02]  /*68900*/  STL.64 [R1+0x12c8], R14 ;  /* 0x0012c80e01007387 */ /* 0x0007e40000100a00 */
[C---:B---3--:R-:W-:Y:S05]  /*68910*/  HMMA.1688.F32.TF32 R12, R20.reuse, R166, R64 ;  /* 0x000000a6140c723c */ /* 0x048fea0000081040 */
[----:B------:R-:W-:Y:S04]  /*68920*/  STL.64 [R1+0x12b0], R72 ;  /* 0x0012b04801007387 */ /* 0x000fe80000100a00 */
[----:B------:R-:W-:Y:S01]  /*68930*/  STL.64 [R1+0x12b8], R74 ;  /* 0x0012b84a01007387 */ /* 0x000fe20000100a00 */
[C---:B------:R-:W-:Y:S03]  /*68940*/  HMMA.1688.F32.TF32 R60, R20.reuse, R162, R60 ;  /* 0x000000a2143c723c */ /* 0x040fe6000008103c */
[----:B------:R-:W-:Y:S04]  /*68950*/  STL.64 [R1+0x12a0], R68 ;  /* 0x0012a04401007387 */ /* 0x000fe80000100a00 */
[----:B------:R-:W-:Y:S01]  /*68960*/  STL.64 [R1+0x12a8], R70 ;  /* 0x0012a84601007387 */ /* 0x000fe20000100a00 */
[C---:B------:R-:W-:Y:S05]  /*68970*/  HMMA.1688.F32.TF32 R56, R20.reuse, R158, R56 ;  /* 0x0000009e1438723c */ /* 0x040fea0000081038 */
[----:B------:R-:W-:Y:S04]  /*68980*/  STL.64 [R1+0x1290], R12 ;  /* 0x0012900c01007387 */ /* 0x000fe80000100a00 */
[----:B------:R3:W-:Y:S02]  /*68990*/  STL.64 [R1+0x1298], R14 ;  /* 0x0012980e01007387 */ /* 0x0007e40000100a00 */
[C---:B---3--:R-:W-:Y:S04]  /*689a0*/  HMMA.1688.F32.TF32 R12, R20.reuse, R154, R52 ;  /* 0x0000009a140c723c */ /* 0x048fe80000081034 */
[----:B------:R-:W-:Y:S04]  /*689b0*/  STL.64 [R1+0x1280], R60 ;  /* 0x0012803c01007387 */ /* 0x000fe80000100a00 */
[----:B------:R-:W-:Y:S01]  /*689c0*/  STL.64 [R1+0x1288], R62 ;  /* 0x0012883e01007387 */ /* 0x000fe20000100a00 */
[C---:B------:R-:W-:Y:S03]  /*689d0*/  HMMA.1688.F32.TF32 R48, R20.reuse, R150, R48 ;  /* 0x000000961430723c */ /* 0x040fe60000081030 */
[----:B------:R-:W-:Y:S04]  /*689e0*/  STL.64 [R1+0x1270], R56 ;  /* 0x0012703801007387 */ /* 0x000fe80000100a00 */
[----:B------:R-:W-:Y:S01]  /*689f0*/  STL.64 [R1+0x1278], R58 ;  /* 0x0012783a01007387 */ /* 0x000fe20000100a00 */
[C---:B------:R-:W-:Y:S06]  /*68a00*/  HMMA.1688.F32.TF32 R44, R20.reuse, R146, R44 ;  /* 0x00000092142c723c */ /* 0x040fec000008102c */
[----:B------:R-:W-:Y:S04]  /*68a10*/  STL.64 [R1+0x1260], R12 ;  /* 0x0012600c01007387 */ /* 0x000fe80000100a00 */
[----:B------:R3:W-:Y:S02]  /*68a20*/  STL.64 [R1+0x1268], R14 ;  /* 0x0012680e01007387 */ /* 0x0007e40000100a00 */
[C---:B---3--:R-:W-:Y:S03]  /*68a30*/  HMMA.1688.F32.TF32 R12, R20.reuse, R142, R40 ;  /* 0x0000008e140c723c */ /* 0x048fe60000081028 */
[----:B------:R-:W-:Y:S04]  /*68a40*/  STL.64 [R1+0x1250], R48 ;  /* 0x0012503001007387 */ /* 0x000fe80000100a00 */
[----:B------:R-:W-:Y:S01]  /*68a50*/  STL.64 [R1+0x1258], R50 ;  /* 0x0012583201007387 */ /* 0x000fe20000100a00 */
[C---:B------:R-:W-:Y:S03]  /*68a60*/  HMMA.1688.F32.TF32 R36, R20.reuse, R138, R36 ;  /* 0x0000008a1424723c */ /* 0x040fe60000081024 */
[----:B------:R-:W-:Y:S04]  /*68a70*/  STL.64 [R1+0x1240], R44 ;  /* 0x0012402c01007387 */ /* 0x000fe80000100a00 */
[----:B------:R-:W-:Y:S01]  /*68a80*/  STL.64 [R1+0x1248], R46 ;  /* 0x0012482e01007387 */ /* 0x000fe20000100a00 */
[C---:B------:R-:W-:Y:S07]  /*68a90*/  HMMA.1688.F32.TF32 R32, R20.reuse, R134, R32 ;  /* 0x000000861420723c */ /* 0x040fee0000081020 */
[----:B------:R-:W-:Y:S04]  /*68aa0*/  STL.64 [R1+0x1230], R12 ;  /* 0x0012300c01007387 */ /* 0x000fe80000100a00 */
[----:B------:R3:W-:Y:S02]  /*68ab0*/  STL.64 [R1+0x1238], R14 ;  /* 0x0012380e01007387 */ /* 0x0007e40000100a00 */
[C---:B---3--:R-:W-:Y:S02]  /*68ac0*/  HMMA.1688.F32.TF32 R12, R20.reuse, R130, R28 ;  /* 0x00000082140c723c */ /* 0x048fe4000008101c */
        /* <DEDUP_REMOVED lines=8> */
[C---:B---3--:R-:W-:Y:S02]  /*68b50*/  HMMA.1688.F32.TF32 R12, R20.reuse, R118, R248 ;  /* 0x00000076140c723c */ /* 0x048fe400000810f8 */
[----:B------:R-:W-:Y:S04]  /*68b60*/  STL.64 [R1+0x11f0], R28 ;  /* 0x0011f01c01007387 */ /* 0x000fe80000100a00 */
[----:B------:R3:W-:Y:S04]  /*68b70*/  STL.64 [R1+0x11f8], R30 ;  /* 0x0011f81e01007387 */ /* 0x0007e80000100a00 */
[----:B------:R-:W-:Y:S04]  /*68b80*/  STL.64 [R1+0x11e0], R24 ;  /* 0x0011e01801007387 */ /* 0x000fe80000100a00 */
[----:B------:R4:W-:Y:S01]  /*68b90*/  STL.64 [R1+0x11e8], R26 ;  /* 0x0011e81a01007387 */ /* 0x0009e20000100a00 */
[C---:B---3--:R-:W-:Y:S08]  /*68ba0*/  HMMA.1688.F32.TF32 R28, R20.reuse, R114, R236 ;  /* 0x00000072141c723c */ /* 0x048ff000000810ec */
[----:B------:R-:W-:Y:S01]  /*68bb0*/  STL.64 [R1+0x11d0], R12 ;  /* 0x0011d00c01007387 */ /* 0x000fe20000100a00 */
[----:B----4-:R-:W-:Y:S03]  /*68bc0*/  HMMA.1688.F32.TF32 R24, R20, R110, R100 ;  /* 0x0000006e1418723c */ /* 0x010fe60000081064 */
[----:B------:R1:W-:Y:S04]  /*68bd0*/  STL.64 [R1+0x11d8], R14 ;  /* 0x0011d80e01007387 */ /* 0x0003e80000100a00 */
[----:B------:R-:W-:Y:S04]  /*68be0*/  LDS R20, [R3+0xc580] ;  /* 0x00c5800003147984 */ /* 0x000fe80000000800 */
[----:B------:R-:W-:Y:S01]  /*68bf0*/  LDS R22, [R3+0xe580] ;  /* 0x00e5800003167984 */ /* 0x000fe20000000800 */
[C---:B-1----:R-:W-:Y:S03]  /*68c00*/  HMMA.1688.F32.TF32 R12, R16.reuse, R226, R104 ;  /* 0x000000e2100c723c */ /* 0x042fe60000081068 */
        /* <DEDUP_REMOVED lines=149> */
[----:B----4-:R-:W3:Y:S04]  /*69560*/  LDL.LU.64 R210, [R1+0x4d60] ;  /* 0x004d600001d27983 */ /* 0x010ee80000300a00 */
[----:B------:R-:W4:Y:S01]  /*69570*/  LDL.LU.64 R208, [R1+0x4d58] ;  /* 0x004d580001d07983 */ /* 0x000f220000300a00 */
[C---:B---3--:R-:W-:Y:S11]  /*69580*/  HMMA.1688.F32.TF32 R204, R16.reuse, R210, R204 ;  /* 0x000000d210cc723c */ /* 0x048ff600000810cc */
[----:B------:R-:W-:Y:S11]  /*69590*/  @!UPT UIADD3 URZ, URZ, URZ, URZ ;  /* 0x0000003f3f3ff290 */ /* 0x000ff6000fffe03f */
[----:B------:R-:W-:Y:S01]  /*695a0*/  @!UPT UIADD3 URZ, URZ, URZ, URZ ;  /* 0x0000003f3f3ff290 */ /* 0x000fe2000fffe03f */
[----:B------:R-:W-:Y:S04]  /*695b0*/  STL.64 [R1+0x1160], R204 ;  /* 0x001160cc01007387 */ /* 0x000fe80000100a00 */
[----:B------:R3:W-:Y:S04]  /*695c0*/  STL.64 [R1+0x1168], R206 ;  /* 0x001168ce01007387 */ /* 0x0007e80000100a00 */
[----:B---3--:R-:W3:Y:S04]  /*695d0*/  LDL.LU.64 R206, [R1+0x4d50] ;  /* 0x004d500001ce7983 */ /* 0x008ee80000300a00 */
[----:B------:R-:W2:Y:S01]  /*695e0*/  LDL.LU.64 R204, [R1+0x4d48] ;  /* 0x004d480001cc7983 */ /* 0x000ea20000300a00 */
[C---:B---3--:R-:W-:Y:S11]  /*695f0*/  HMMA.1688.F32.TF32 R12, R16.reuse, R206, R12 ;  /* 0x000000ce100c723c */ /* 0x048ff6000008100c */
[----:B------:R-:W-:Y:S11]  /*69600*/  @!UPT UIADD3 URZ, URZ, URZ, URZ ;  /* 0x0000003f3f3ff290 */ /* 0x000ff6000fffe03f */
[----:B------:R-:W-:Y:S01]  /*69610*/  @!UPT UIADD3 URZ, URZ, URZ, URZ ;  /* 0x0000003f3f3ff290 */ /* 0x000fe2000fffe03f */
[----:B------:R-:W-:Y:S04]  /*69620*/  STL.64 [R1+0x1150], R12 ;  /* 0x0011500c01007387 */ /* 0x000fe80000100a00 */
[----:B------:R3:W-:Y:S04]  /*69630*/  STL.64 [R1+0x1158], R14 ;  /* 0x0011580e01007387 */ /* 0x0007e80000100a00 */
[----:B---3--:R-:W3:Y:S01]  /*69640*/  LDL.LU.64 R14, [R1+0x4d40] ;  /* 0x004d4000010e7983 */ /* 0x008ee20000300a00 */
[C---:B------:R-:W-:Y:S03]  /*69650*/  HMMA.1688.F32.TF32 R100, R16.reuse, R10, R100 ;  /* 0x0000000a1064723c */ /* 0x040fe60000081064 */
[----:B------:R-:W2:Y:S05]  /*69660*/  LDL.LU.64 R12, [R1+0x4d38] ;  /* 0x004d3800010c7983 */ /* 0x000eaa0000300a00 */
        /* <DEDUP_REMOVED lines=16> */
[C---:B---3--:R-:W-:Y:S11]  /*69770*/  HMMA.1688.F32.TF32 R104, R16.reuse, R14, R104 ;  /* 0x0000000e1068723c */ /* 0x048ff60000081068 */
[----:B------:R-:W-:Y:S11]  /*69780*/  @!UPT UIADD3 URZ, URZ, URZ, URZ ;  /* 0x0000003f3f3ff290 */ /* 0x000ff6000fffe03f */
[----:B------:R-:W-:Y:S01]  /*69790*/  @!UPT UIADD3 URZ, URZ, URZ, URZ ;  /* 0x0000003f3f3ff290 */ /* 0x000fe2000fffe03f */
[----:B------:R-:W-:Y:S04]  /*697a0*/  STL.64 [R1+0x1140], R104 ;  /* 0x0011406801007387 */ /* 0x000fe80000100a00 */
[----:B------:R3:W-:Y:S04]  /*697b0*/  STL.64 [R1+0x1148], R106 ;  /* 0x0011486a01007387 */ /* 0x0007e80000100a00 */
[----:B------:R-:W-:Y:S04]  /*697c0*/  STL.64 [R1+0x1130], R100 ;  /* 0x0011306401007387 */ /* 0x000fe80000100a00 */
[----:B------:R1:W-:Y:S01]  /*697d0*/  STL.64 [R1+0x1138], R102 ;  /* 0x0011386601007387 */ /* 0x0003e20000100a00 */
[C---:B---3--:R-:W-:Y:S08]  /*697e0*/  HMMA.1688.F32.TF32 R104, R16.reuse, R202, R96 ;  /* 0x000000ca1068723c */ /* 0x048ff00000081060 */
        /* <DEDUP_REMOVED lines=48> */
[----:B-1----:R-:W-:Y:S08]  /*69af0*/  HMMA.1688.F32.TF32 R24, R16, R110, R236 ;  /* 0x0000006e1018723c */ /* 0x002ff000000810ec */
[C---:B------:R-:W-:Y:S01]  /*69b00*/  HMMA.1688.F32.TF32 R16, R20.reuse, R226, R240 ;  /* 0x000000e21410723c */ /* 0x040fe200000810f0 */
[----:B------:R-:W-:Y:S04]  /*69b10*/  STL.64 [R1+0x7b0], R32 ;  /* 0x0007b02001007387 */ /* 0x000fe80000100a00 */
[----:B------:R-:W-:Y:S04]  /*69b20*/  STL.64 [R1+0x7b8], R34 ;  /* 0x0007b82201007387 */ /* 0x000fe80000100a00 */
        /* <DEDUP_REMOVED lines=103> */
[C---:B--2---:R-:W-:Y:S01]  /*6a1a0*/  HMMA.1688.F32.TF32 R36, R20.reuse, R162, R36 ;  /* 0x000000a21424723c */ /* 0x044fe20000081024 */
[----:B------:R-:W-:Y:S01]  /*6a1b0*/  IMAD.MOV.U32 R241, RZ, RZ, R252 ;  /* 0x000000fffff17224 */ /* 0x000fe200078e00fc */
[----:B------:R-:W-:Y:S01]  /*6a1c0*/  MOV R242, R2 ;  /* 0x0000000200f27202 */ /* 0x000fe20000000f00 */
[----:B------:R-:W-:Y:S01]  /*6a1d0*/  IMAD.MOV.U32 R243, RZ, RZ, R0 ;  /* 0x000000fffff37224 */ /* 0x000fe200078e0000 */
[----:B------:R-:W-:Y:S04]  /*6a1e0*/  LDS R16, [R3+0xc600] ;  /* 0x00c6000003107984 */ /* 0x000fe80000000800 */
[C---:B---3--:R-:W-:Y:S01]  /*6a1f0*/  HMMA.1688.F32.TF32 R40, R20.reuse, R166, R40 ;  /* 0x000000a61428723c */ /* 0x048fe20000081028 */
[----:B------:R-:W-:Y:S04]  /*6a200*/  LDS R18, [R3+0xe600] ;  /* 0x00e6000003127984 */ /* 0x000fe80000000800 */
        /* <DEDUP_REMOVED lines=68> */
[----:B------:R-:W-:Y:S04]  /*6a650*/  STL.64 [R1+0xf90], R28 ;  /* 0x000f901c01007387 */ /* 0x000fe80000100a00 */
[----:B------:R-:W-:Y:S04]  /*6a660*/  STL.64 [R1+0xf98], R30 ;  /* 0x000f981e01007387 */ /* 0x000fe80000100a00 */
[----:B------:R2:W-:Y:S01]  /*6a670*/  STL [R1+0xf80], R24 ;  /* 0x000f801801007387 */ /* 0x0005e20000100800 */
[----:B------:R-:W-:-:S02]  /*6a680*/  IMAD.MOV.U32 R252, RZ, RZ, R25 ;  /* 0x000000fffffc7224 */ /* 0x000fc400078e0019 */
[----:B------:R-:W-:Y:S02]  /*6a690*/  IMAD.MOV.U32 R2, RZ, RZ, R26 ;  /* 0x000000ffff027224 */ /* 0x000fe400078e001a */
[----:B------:R-:W-:Y:S02]  /*6a6a0*/  IMAD.MOV.U32 R0, RZ, RZ, R27 ;  /* 0x000000ffff007224 */ /* 0x000fe400078e001b */
[----:B--2---:R-:W-:Y:S03]  /*6a6b0*/  HMMA.1688.F32.TF32 R24, R20, R134, R240 ;  /* 0x000000861418723c */ /* 0x004fe600000810f0 */
[----:B------:R-:W-:Y:S04]  /*6a6c0*/  STL [R1+0x4b58], R0 ;  /* 0x004b580001007387 */ /* 0x000fe80000100800 */
[----:B------:R-:W-:Y:S04]  /*6a6d0*/  STL [R1+0x4b54], R2 ;  /* 0x004b540201007387 */ /* 0x000fe80000100800 */
[----:B------:R-:W-:Y:S04]  /*6a6e0*/  STL [R1+0x4b50], R252 ;  /* 0x004b50fc01007387 */ /* 0x000fe80000100800 */
[----:B------:R-:W2:Y:S08]  /*6a6f0*/  LDL.LU R240, [R1+0x2090] ;  /* 0x0020900001f07983 */ /* 0x000eb00000300800 */
        /* <DEDUP_REMOVED lines=101> */
[----:B-1----:R-:W-:Y:S08]  /*6ad50*/  HMMA.1688.F32.TF32 R80, R16, R226, R80 ;  /* 0x000000e21050723c */ /* 0x002ff00000081050 */
[C---:B--2---:R-:W-:Y:S08]  /*6ad60*/  HMMA.1688.F32.TF32 R84, R20.reuse, R110, R84 ;  /* 0x0000006e1454723c */ /* 0x044ff00000081054 */
[C---:B---3--:R-:W-:Y:S08]  /*6ad70*/  HMMA.1688.F32.TF32 R96, R20.reuse, R130, R96 ;  /* 0x000000821460723c */ /* 0x048ff00000081060 */
[C---:B----4-:R-:W-:Y:S11]  /*6ad80*/  HMMA.1688.F32.TF32 R100, R20.reuse, R126, R232 ;  /* 0x0000007e1464723c */ /* 0x050ff600000810e8 */
[----:B------:R-:W-:Y:S04]  /*6ad90*/  @!UPT UIADD3 URZ, URZ, URZ, URZ ;  /* 0x0000003f3f3ff290 */ /* 0x000fe8000fffe03f */
[----:B------:R1:W-:Y:S01]  /*6ada0*/  STL [R1+0xf60], R96 ;  /* 0x000f606001007387 */ /* 0x0003e20000100800 */
[----:B------:R-:W-:Y:S01]  /*6adb0*/  IMAD.MOV.U32 R0, RZ, RZ, R97 ;  /* 0x000000ffff007224 */ /* 0x000fe200078e0061 */
[----:B------:R-:W-:Y:S01]  /*6adc0*/  MOV R252, R99 ;  /* 0x0000006300fc7202 */ /* 0x000fe20000000f00 */
[----:B------:R-:W-:Y:S02]  /*6add0*/  IMAD.MOV.U32 R2, RZ, RZ, R98 ;  /* 0x000000ffff027224 */ /* 0x000fe400078e0062 */
[C---:B-1----:R-:W-:Y:S08]  /*6ade0*/  HMMA.1688.F32.TF32 R96, R20.reuse, R122, R92 ;  /* 0x0000007a1460723c */ /* 0x042ff0000008105c */
        /* <DEDUP_REMOVED lines=191> */
[----:B------:R1:W-:Y:S04]  /*6b9e0*/  STL.64 [R1+0xdf8], R106 ;  /* 0x000df86a01007387 */ /* 0x0003e80000100a00 */
[----:B------:R-:W-:Y:S04]  /*6b9f0*/  STL.64 [R1+0xde0], R100 ;  /* 0x000de06401007387 */ /* 0x000fe80000100a00 */
[----:B------:R2:W-:Y:S01]  /*6ba00*/  STL.64 [R1+0xde8], R102 ;  /* 0x000de86601007387 */ /* 0x0005e20000100a00 */
[C---:B-1----:R-:W-:Y:S08]  /*6ba10*/  HMMA.1688.F32.TF32 R104, R16.reuse, R150, R96 ;  /* 0x000000961068723c */ /* 0x042ff00000081060 */
[C---:B--2---:R-:W-:Y:S08]  /*6ba20*/  HMMA.1688.F32.TF32 R100, R16.reuse, R146, R232 ;  /* 0x000000921064723c */ /* 0x044ff000000810e8 */
[C---:B------:R-:W-:Y:S08]  /*6ba30*/  HMMA.1688.F32.TF32 R96, R16.reuse, R142, R92 ;  /* 0x0000008e1060723c */ /* 0x040ff0000008105c */
[C---:B------:R-:W-:Y:S08]  /*6ba40*/  HMMA.1688.F32.TF32 R92, R16.reuse, R138, R88 ;  /* 0x0000008a105c723c */ /* 0x040ff00000081058 */
        /* <DEDUP_REMOVED lines=30> */
[----:B------:R-:W-:Y:S04]  /*6bc30*/  LDS R17, [R4+0xc700] ;  /* 0x00c7000004117984 */ /* 0x000fe80000000800 */
[----:B------:R-:W1:Y:S01]  /*6bc40*/  LDS R19, [R4+0xe700] ;  /* 0x00e7000004137984 */ /* 0x000e620000000800 */
        /* <DEDUP_REMOVED lines=31> */
[----:B------:R2:W-:Y:S04]  /*6be40*/  STL.64 [R1+0xc90], R24 ;  /* 0x000c901801007387 */ /* 0x0005e80000100a00 */
[----:B------:R3:W-:Y:S04]  /*6be50*/  STL.64 [R1+0xc98], R26 ;  /* 0x000c981a01007387 */ /* 0x0007e80000100a00 */
[----:B--2---:R-:W2:Y:S06]  /*6be60*/  LDL.LU R24, [R1+0x1d80] ;  /* 0x001d800001187983 */ /* 0x004eac0000300800 */
[----:B------:R-:W-:Y:S04]  /*6be70*/  STL.64 [R1+0xc80], R32 ;  /* 0x000c802001007387 */ /* 0x000fe80000100a00 */
[----:B------:R-:W-:Y:S04]  /*6be80*/  STL.64 [R1+0xc88], R34 ;  /* 0x000c882201007387 */ /* 0x000fe80000100a00 */
        /* <DEDUP_REMOVED lines=128> */
[----:B------:R-:W4:Y:S04]  /*6c690*/  LDL.LU.64 R236, [R1+0x4d18] ;  /* 0x004d180001ec7983 */ /* 0x000f280000300a00 */
[----:B------:R-:W-:Y:S04]  /*6c6a0*/  STL.64 [R1+0xc40], R104 ;  /* 0x000c406801007387 */ /* 0x000fe80000100a00 */
[----:B------:R1:W-:Y:S04]  /*6c6b0*/  STL.64 [R1+0xc48], R106 ;  /* 0x000c486a01007387 */ /* 0x0003e80000100a00 */
        /* <DEDUP_REMOVED lines=9> */
[----:B------:R-:W-:Y:S01]  /*6c750*/  HMMA.1688.F32.TF32 R64, R20, R122, R64 ;  /* 0x0000007a1440723c */ /* 0x000fe20000081040 */
        /* <DEDUP_REMOVED lines=30> */
[----:B------:R1:W-:Y:S01]  /*6c940*/  STL.64 [R1+0x928], R22 ;  /* 0x0009281601007387 */ /* 0x0003e20000100a00 */
[C---:B------:R-:W-:Y:S08]  /*6c950*/  HMMA.1688.F32.TF32 R40, R16.reuse, R214, R40 ;  /* 0x000000d61028723c */ /* 0x040ff00000081028 */
[C---:B------:R-:W-:Y:S08]  /*6c960*/  HMMA.1688.F32.TF32 R36, R16.reuse, R210, R36 ;  /* 0x000000d21024723c */ /* 0x040ff00000081024 */
[C---:B------:R-:W-:Y:S08]  /*6c970*/  HMMA.1688.F32.TF32 R28, R16.reuse, R14, R28 ;  /* 0x0000000e101c723c */ /* 0x040ff0000008101c */
[C---:B-1----:R-:W-:Y:S01]  /*6c980*/  HMMA.1688.F32.TF32 R20, R16.reuse, R218, R44 ;  /* 0x000000da1014723c */ /* 0x042fe2000008102c */
[----:B------:R-:W-:Y:S01]  /*6c990*/  STL.64 [R1+0xb50], R48 ;  /* 0x000b503001007387 */ /* 0x000fe20000100a00 */
[----:B------:R-:W-:Y:S06]  /*6c9a0*/  STL.64 [R1+0xb58], R50 ;  /* 0x000b583201007387 */ /* 0x000fec0000100a00 */
[C---:B------:R-:W-:Y:S01]  /*6c9b0*/  HMMA.1688.F32.TF32 R24, R16.reuse, R10, R24 ;  /* 0x0000000a1018723c */ /* 0x040fe20000081018 */
[----:B------:R-:W-:Y:S04]  /*6c9c0*/  LDS R240, [R3+0xc780] ;  /* 0x00c7800003f07984 */ /* 0x000fe80000000800 */
[----:B------:R-:W-:Y:S04]  /*6c9d0*/  LDS R242, [R3+0xe780] ;  /* 0x00e7800003f27984 */ /* 0x000fe80000000800 */
[----:B------:R-:W-:Y:S04]  /*6c9e0*/  LDS R241, [R4+0xc780] ;  /* 0x00c7800004f17984 */ /* 0x000fe80000000800 */
[----:B------:R-:W1:Y:S04]  /*6c9f0*/  LDS R243, [R4+0xe780] ;  /* 0x00e7800004f37984 */ /* 0x000e680000000800 */
[----:B------:R-:W-:Y:S01]  /*6ca00*/  STL.64 [R1+0xb40], R20 ;  /* 0x000b401401007387 */ /* 0x000fe20000100a00 */
[----:B------:R1:W-:Y:S02]  /*6ca10*/  STL.64 [R1+0xb48], R22 ;  /* 0x000b481601007387 */ /* 0x0003e40000100a00 */
[C---:B-1----:R-:W-:Y:S01]  /*6ca20*/  HMMA.1688.F32.TF32 R20, R16.reuse, R206, R32 ;  /* 0x000000ce1014723c */ /* 0x042fe20000081020 */
[----:B------:R-:W-:Y:S01]  /*6ca30*/  STL.64 [R1+0xb30], R40 ;  /* 0x000b302801007387 */ /* 0x000fe20000100a00 */
[----:B------:R-:W-:Y:S02]  /*6ca40*/  STL.64 [R1+0xb38], R42 ;  /* 0x000b382a01007387 */ /* 0x000fe40000100a00 */
[----:B------:R-:W-:Y:S02]  /*6ca50*/  STL.64 [R1+0xb20], R36 ;  /* 0x000b202401007387 */ /* 0x000fe40000100a00 */
[----:B------:R-:W-:Y:S11]  /*6ca60*/  STL.64 [R1+0xb28], R38 ;  /* 0x000b282601007387 */ /* 0x000ff60000100a00 */
[----:B------:R-:W-:Y:S06]  /*6ca70*/  @!UPT UIADD3 URZ, URZ, URZ, URZ ;  /* 0x0000003f3f3ff290 */ /* 0x000fec000fffe03f */
[----:B------:R-:W-:Y:S01]  /*6ca80*/  STL.64 [R1+0xb10], R20 ;  /* 0x000b101401007387 */ /* 0x000fe20000100a00 */
[----:B------:R1:W-:Y:S02]  /*6ca90*/  STL.64 [R1+0xb18], R22 ;  /* 0x000b181601007387 */ /* 0x0003e40000100a00 */
[C---:B-1----:R-:W-:Y:S01]  /*6caa0*/  HMMA.1688.F32.TF32 R20, R16.reuse, R202, R248 ;  /* 0x000000ca1014723c */ /* 0x042fe200000810f8 */
[----:B------:R1:W-:Y:S01]  /*6cab0*/  STL.64 [R1+0xb00], R28 ;  /* 0x000b001c01007387 */ /* 0x0003e20000100a00 */
[----:B------:R1:W-:Y:S02]  /*6cac0*/  STL.64 [R1+0xb08], R30 ;  /* 0x000b081e01007387 */ /* 0x0003e40000100a00 */
[----:B------:R-:W2:Y:S02]  /*6cad0*/  LDL.LU R32, [R1+0x18f0] ;  /* 0x0018f00001207983 */ /* 0x000ea40000300800 */
[----:B------:R1:W-:Y:S01]  /*6cae0*/  STL.64 [R1+0xaf0], R24 ;  /* 0x000af01801007387 */ /* 0x0003e20000100a00 */
[----:B------:R1:W-:Y:S11]  /*6caf0*/  STL.64 [R1+0xaf8], R26 ;  /* 0x000af81a01007387 */ /* 0x0003f60000100a00 */
[----:B------:R-:W-:Y:S05]  /*6cb00*/  @!UPT UIADD3 URZ, URZ, URZ, URZ ;  /* 0x0000003f3f3ff290 */ /* 0x000fea000fffe03f */
[----:B------:R-:W-:Y:S01]  /*6cb10*/  STL.64 [R1+0xae0], R20 ;  /* 0x000ae01401007387 */ /* 0x000fe20000100a00 */
[----:B------:R1:W-:Y:S02]  /*6cb20*/  STL.64 [R1+0xae8], R22 ;  /* 0x000ae81601007387 */ /* 0x0003e40000100a00 */
[----:B------:R-:W2:Y:S02]  /*6cb30*/  LDL.LU R33, [R1+0x18f4] ;  /* 0x0018f40001217983 */ /* 0x000ea40000300800 */
[----:B------:R-:W2:Y:S01]  /*6cb40*/  LDL.LU R34, [R1+0x18f8] ;  /* 0x0018f80001227983 */ /* 0x000ea20000300800 */
[----:B------:R-:W2:Y:S01]  /*6cb50*/  LDL.LU R35, [R1+0x18fc] ;  /* 0x0018fc0001237983 */ /* 0x000ea20000300800 */
[----:B------:R-:W2:Y:S02]  /*6cb60*/  LDL.LU R36, [R1+0x1910] ;  /* 0x0019100001247983 */ /* 0x000ea40000300800 */
        /* <DEDUP_REMOVED lines=23> */
[----:B-1----:R-:W2:Y:S02]  /*6cce0*/  LDL.LU R28, [R1+0x1cd0] ;  /* 0x001cd000011c7983 */ /* 0x002ea40000300800 */
        /* <DEDUP_REMOVED lines=27> */
[----:B------:R-:W3:Y:S02]  /*6cea0*/  LDL.LU R100, [R1+0x1d60] ;  /* 0x001d600001647983 */ /* 0x000ee40000300800 */
[----:B------:R-:W3:Y:S02]  /*6ceb0*/  LDL.LU R101, [R1+0x1d64] ;  /* 0x001d640001657983 */ /* 0x000ee40000300800 */
[----:B------:R-:W3:Y:S01]  /*6cec0*/  LDL.LU R102, [R1+0x1d68] ;  /* 0x001d680001667983 */ /* 0x000ee20000300800 */
[----:B------:R-:W3:Y:S01]  /*6ced0*/  LDL.LU R103, [R1+0x1d6c] ;  /* 0x001d6c0001677983 */ /* 0x000ee20000300800 */
[----:B------:R-:W3:Y:S02]  /*6cee0*/  LDL.LU R232, [R1+0x1d40] ;  /* 0x001d400001e87983 */ /* 0x000ee40000300800 */
[----:B------:R-:W3:Y:S02]  /*6cef0*/  LDL.LU R233, [R1+0x1d44] ;  /* 0x001d440001e97983 */ /* 0x000ee40000300800 */
[----:B------:R-:W3:Y:S01]  /*6cf00*/  LDL.LU R234, [R1+0x1d48] ;  /* 0x001d480001ea7983 */ /* 0x000ee20000300800 */
[----:B------:R-:W3:Y:S01]  /*6cf10*/  LDL.LU R235, [R1+0x1d4c] ;  /* 0x001d4c0001eb7983 */ /* 0x000ee20000300800 */
[----:B------:R-:W4:Y:S02]  /*6cf20*/  LDL.LU R84, [R1+0x1d00] ;  /* 0x001d000001547983 */ /* 0x000f240000300800 */
[----:B------:R-:W4:Y:S02]  /*6cf30*/  LDL.LU R85, [R1+0x1d04] ;  /* 0x001d040001557983 */ /* 0x000f240000300800 */
[----:B------:R-:W4:Y:S01]  /*6cf40*/  LDL.LU R86, [R1+0x1d08] ;  /* 0x001d080001567983 */ /* 0x000f220000300800 */
[----:B------:R-:W4:Y:S01]  /*6cf50*/  LDL.LU R87, [R1+0x1d0c] ;  /* 0x001d0c0001577983 */ /* 0x000f220000300800 */
        /* <DEDUP_REMOVED lines=24> */
[C---:B--2---:R-:W-:Y:S08]  /*6d0e0*/  HMMA.1688.F32.TF32 R20, R16.reuse, R194, R96 ;  /* 0x000000c21014723c */ /* 0x044ff00000081060 */
[C---:B---3--:R-:W-:Y:S08]  /*6d0f0*/  HMMA.1688.F32.TF32 R100, R16.reuse, R198, R100 ;  /* 0x000000c61064723c */ /* 0x048ff00000081064 */
[C---:B------:R-:W-:Y:S08]  /*6d100*/  HMMA.1688.F32.TF32 R96, R16.reuse, R190, R232 ;  /* 0x000000be1060723c */ /* 0x040ff000000810e8 */
[C---:B------:R-:W-:Y:S07]  /*6d110*/  HMMA.1688.F32.TF32 R92, R16.reuse, R186, R92 ;  /* 0x000000ba105c723c */ /* 0x040fee000008105c */
[----:B------:R-:W-:Y:S01]  /*6d120*/  STL.64 [R1+0xad0], R100 ;  /* 0x000ad06401007387 */ /* 0x000fe20000100a00 */
[----:B------:R-:W-:Y:S02]  /*6d130*/  STL.64 [R1+0xad8], R102 ;  /* 0x000ad86601007387 */ /* 0x000fe40000100a00 */
[----:B------:R-:W-:Y:S02]  /*6d140*/  STL.64 [R1+0xac0], R20 ;  /* 0x000ac01401007387 */ /* 0x000fe40000100a00 */
[----:B------:R1:W-:Y:S02]  /*6d150*/  STL.64 [R1+0xac8], R22 ;  /* 0x000ac81601007387 */ /* 0x0003e40000100a00 */
[C---:B-1----:R-:W-:Y:S01]  /*6d160*/  HMMA.1688.F32.TF32 R20, R16.reuse, R182, R88 ;  /* 0x000000b61014723c */ /* 0x042fe20000081058 */
[----:B------:R-:W-:Y:S01]  /*6d170*/  STL.64 [R1+0xab0], R96 ;  /* 0x000ab06001007387 */ /* 0x000fe20000100a00 */
[----:B------:R-:W-:Y:S06]  /*6d180*/  STL.64 [R1+0xab8], R98 ;  /* 0x000ab86201007387 */ /* 0x000fec0000100a00 */
[C---:B------:R-:W-:Y:S01]  /*6d190*/  HMMA.1688.F32.TF32 R88, R16.reuse, R178, R228 ;  /* 0x000000b21058723c */ /* 0x040fe200000810e4 */
[----:B------:R-:W-:Y:S01]  /*6d1a0*/  STL.64 [R1+0xaa0], R92 ;  /* 0x000aa05c01007387 */ /* 0x000fe20000100a00 */
[----:B------:R-:W-:Y:S06]  /*6d1b0*/  STL.64 [R1+0xaa8], R94 ;  /* 0x000aa85e01007387 */ /* 0x000fec0000100a00 */
[C---:B----4-:R-:W-:Y:S07]  /*6d1c0*/  HMMA.1688.F32.TF32 R84, R16.reuse, R174, R84 ;  /* 0x000000ae1054723c */ /* 0x050fee0000081054 */
[----:B------:R-:W-:Y:S01]  /*6d1d0*/  STL.64 [R1+0xa90], R20 ;  /* 0x000a901401007387 */ /* 0x000fe20000100a00 */
[----:B------:R1:W-:Y:S02]  /*6d1e0*/  STL.64 [R1+0xa98], R22 ;  /* 0x000a981601007387 */ /* 0x0003e40000100a00 */
[C---:B-1----:R-:W-:Y:S05]  /*6d1f0*/  HMMA.1688.F32.TF32 R20, R16.reuse, R170, R80 ;  /* 0x000000aa1014723c */ /* 0x042fea0000081050 */
[----:B------:R-:W-:Y:S01]  /*6d200*/  STL.64 [R1+0xa80], R88 ;  /* 0x000a805801007387 */ /* 0x000fe20000100a00 */
[----:B------:R-:W-:Y:S02]  /*6d210*/  STL.64 [R1+0xa88], R90 ;  /* 0x000a885a01007387 */ /* 0x000fe40000100a00 */
[C---:B------:R-:W-:Y:S05]  /*6d220*/  HMMA.1688.F32.TF32 R80, R16.reuse, R166, R76 ;  /* 0x000000a61050723c */ /* 0x040fea000008104c */
[----:B------:R-:W-:Y:S01]  /*6d230*/  STL.64 [R1+0xa70], R84 ;  /* 0x000a705401007387 */ /* 0x000fe20000100a00 */
[----:B------:R-:W-:Y:S02]  /*6d240*/  STL.64 [R1+0xa78], R86 ;  /* 0x000a785601007387 */ /* 0x000fe40000100a00 */
[C---:B------:R-:W-:Y:S07]  /*6d250*/  HMMA.1688.F32.TF32 R76, R16.reuse, R162, R28 ;  /* 0x000000a2104c723c */ /* 0x040fee000008101c */
[----:B------:R-:W-:Y:S01]  /*6d260*/  STL.64 [R1+0xa60], R20 ;  /* 0x000a601401007387 */ /* 0x000fe20000100a00 */
[----:B------:R1:W-:Y:S02]  /*6d270*/  STL.64 [R1+0xa68], R22 ;  /* 0x000a681601007387 */ /* 0x0003e40000100a00 */
[C---:B-1----:R-:W-:Y:S05]  /*6d280*/  HMMA.1688.F32.TF32 R20, R16.reuse, R158, R24 ;  /* 0x0000009e1014723c */ /* 0x042fea0000081018 */
[----:B------:R-:W-:Y:S01]  /*6d290*/  STL.64 [R1+0xa50], R80 ;  /* 0x000a505001007387 */ /* 0x000fe20000100a00 */
[----:B------:R-:W-:Y:S02]  /*6d2a0*/  STL.64 [R1+0xa58], R82 ;  /* 0x000a585201007387 */ /* 0x000fe40000100a00 */
[----:B------:R-:W2:Y:S05]  /*6d2b0*/  LDL.LU R28, [R1+0x1810] ;  /* 0x00181000011c7983 */ /* 0x000eaa0000300800 */
[----:B------:R-:W-:Y:S01]  /*6d2c0*/  STL.64 [R1+0xa40], R76 ;  /* 0x000a404c01007387 */ /* 0x000fe20000100a00 */
[----:B------:R-:W-:Y:S09]  /*6d2d0*/  STL.64 [R1+0xa48], R78 ;  /* 0x000a484e01007387 */ /* 0x000ff20000100a00 */
        /* <DEDUP_REMOVED lines=9> */
[C---:B------:R-:W-:Y:S08]  /*6d370*/  HMMA.1688.F32.TF32 R72, R16.reuse, R154, R72 ;  /* 0x0000009a1048723c */ /* 0x040ff00000081048 */
[C---:B-1----:R-:W-:Y:S08]  /*6d380*/  HMMA.1688.F32.TF32 R20, R16.reuse, R150, R68 ;  /* 0x000000961014723c */ /* 0x042ff00000081044 */
[C---:B------:R-:W-:Y:S08]  /*6d390*/  HMMA.1688.F32.TF32 R64, R16.reuse, R146, R64 ;  /* 0x000000921040723c */ /* 0x040ff00000081040 */
[C---:B------:R-:W-:Y:S01]  /*6d3a0*/  HMMA.1688.F32.TF32 R60, R16.reuse, R142, R60 ;  /* 0x0000008e103c723c */ /* 0x040fe2000008103c */
[----:B------:R-:W-:Y:S01]  /*6d3b0*/  STL.64 [R1+0xa20], R72 ;  /* 0x000a204801007387 */ /* 0x000fe20000100a00 */
[----:B------:R-:W-:Y:S05]  /*6d3c0*/  STL.64 [R1+0xa28], R74 ;  /* 0x000a284a01007387 */ /* 0x000fea0000100a00 */
[----:B------:R-:W-:Y:S02]  /*6d3d0*/  STL.64 [R1+0xa10], R20 ;  /* 0x000a101401007387 */ /* 0x000fe40000100a00 */
[----:B------:R1:W-:Y:S02]  /*6d3e0*/  STL.64 [R1+0xa18], R22 ;  /* 0x000a181601007387 */ /* 0x0003e40000100a00 */
[C---:B-1----:R-:W-:Y:S04]  /*6d3f0*/  HMMA.1688.F32.TF32 R20, R16.reuse, R138, R56 ;  /* 0x0000008a1014723c */ /* 0x042fe80000081038 */
[----:B------:R-:W-:Y:S01]  /*6d400*/  STL.64 [R1+0xa00], R64 ;  /* 0x000a004001007387 */ /* 0x000fe20000100a00 */
[----:B------:R-:W-:Y:S03]  /*6d410*/  STL.64 [R1+0xa08], R66 ;  /* 0x000a084201007387 */ /* 0x000fe60000100a00 */
[C---:B------:R-:W-:Y:S04]  /*6d420*/  HMMA.1688.F32.TF32 R52, R16.reuse, R134, R52 ;  /* 0x000000861034723c */ /* 0x040fe80000081034 */
[----:B------:R-:W-:Y:S01]  /*6d430*/  STL.64 [R1+0x9f0], R60 ;  /* 0x0009f03c01007387 */ /* 0x000fe20000100a00 */
[----:B------:R-:W-:Y:S03]  /*6d440*/  STL.64 [R1+0x9f8], R62 ;  /* 0x0009f83e01007387 */ /* 0x000fe60000100a00 */
[C---:B------:R-:W-:Y:S07]  /*6d450*/  HMMA.1688.F32.TF32 R48, R16.reuse, R130, R48 ;  /* 0x000000821030723c */ /* 0x040fee0000081030 */
        /* <DEDUP_REMOVED lines=11> */
[C---:B-1----:R-:W-:Y:S08]  /*6d510*/  HMMA.1688.F32.TF32 R20, R16.reuse, R114, R32 ;  /* 0x000000721014723c */ /* 0x042ff00000081020 */
[----:B------:R-:W-:Y:S01]  /*6d520*/  HMMA.1688.F32.TF32 R16, R16, R110, R248 ;  /* 0x0000006e1010723c */ /* 0x000fe200000810f8 */
[----:B------:R1:W-:Y:S01]  /*6d530*/  STL.64 [R1+0x9a0], R40 ;  /* 0x0009a02801007387 */ /* 0x0003e20000100a00 */
[----:B------:R4:W-:Y:S03]  /*6d540*/  STL.64 [R1+0x9a8], R42 ;  /* 0x0009a82a01007387 */ /* 0x0009e60000100a00 */
[----:B------:R1:W-:Y:S02]  /*6d550*/  STL.64 [R1+0x990], R36 ;  /* 0x0009902401007387 */ /* 0x0003e40000100a00 */
[----:B------:R1:W-:Y:S01]  /*6d560*/  STL.64 [R1+0x998], R38 ;  /* 0x0009982601007387 */ /* 0x0003e20000100a00 */
[----:B------:R-:W3:Y:S07]  /*6d570*/  LDL.LU R32, [R1+0x1790] ;  /* 0x0017900001207983 */ /* 0x000eee0000300800 */
[----:B------:R-:W-:Y:S01]  /*6d580*/  STL.64 [R1+0x980], R20 ;  /* 0x0009801401007387 */ /* 0x000fe20000100a00 */
[----:B------:R2:W-:Y:S07]  /*6d590*/  STL.64 [R1+0x988], R22 ;  /* 0x0009881601007387 */ /* 0x0005ee0000100a00 */
[----:B------:R-:W-:Y:S02]  /*6d5a0*/  STL.64 [R1+0x910], R16 ;  /* 0x0009101001007387 */ /* 0x000fe40000100a00 */
[----:B------:R2:W-:Y:S01]  /*6d5b0*/  STL.64 [R1+0x918], R18 ;  /* 0x0009181201007387 */ /* 0x0005e20000100a00 */
[----:B------:R-:W3:Y:S01]  /*6d5c0*/  LDL.LU R33, [R1+0x1794] ;  /* 0x0017940001217983 */ /* 0x000ee20000300800 */
[----:B------:R-:W3:Y:S02]  /*6d5d0*/  LDL.LU R34, [R1+0x1798] ;  /* 0x0017980001227983 */ /* 0x000ee40000300800 */
[----:B------:R-:W3:Y:S02]  /*6d5e0*/  LDL.LU R35, [R1+0x179c] ;  /* 0x00179c0001237983 */ /* 0x000ee40000300800 */
[----:B-1----:R-:W3:Y:S01]  /*6d5f0*/  LDL.LU R40, [R1+0x17d0] ;  /* 0x0017d00001287983 */ /* 0x002ee20000300800 */
[----:B------:R-:W3:Y:S01]  /*6d600*/  LDL.LU R41, [R1+0x17d4] ;  /* 0x0017d40001297983 */ /* 0x000ee20000300800 */
[----:B----4-:R-:W3:Y:S02]  /*6d610*/  LDL.LU R42, [R1+0x17d8] ;  /* 0x0017d800012a7983 */ /* 0x010ee40000300800 */
[----:B------:R-:W3:Y:S02]  /*6d620*/  LDL.LU R43, [R1+0x17dc] ;  /* 0x0017dc00012b7983 */ /* 0x000ee40000300800 */
        /* <DEDUP_REMOVED lines=8> */
[----:B------:R-:W-:Y:S01]  /*6d6b0*/  STL.64 [R1+0x4c38], R224 ;  /* 0x004c38e001007387 */ /* 0x000fe20000100a00 */
[C---:B--2---:R-:W-:Y:S08]  /*6d6c0*/  HMMA.1688.F32.TF32 R20, R240.reuse, R226, R28 ;  /* 0x000000e2f014723c */ /* 0x044ff0000008101c */
[C---:B------:R-:W-:Y:S11]  /*6d6d0*/  HMMA.1688.F32.TF32 R16, R240.reuse, R222, R24 ;  /* 0x000000def010723c */ /* 0x040ff60000081018 */
[----:B------:R-:W-:Y:S04]  /*6d6e0*/  @!UPT UIADD3 URZ, URZ, URZ, URZ ;  /* 0x0000003f3f3ff290 */ /* 0x000fe8000fffe03f */
[----:B------:R-:W-:Y:S01]  /*6d6f0*/  STL.64 [R1+0x900], R20 ;  /* 0x0009001401007387 */ /* 0x000fe20000100a00 */
[----:B------:R3:W-:Y:S02]  /*6d700*/  STL.64 [R1+0x908], R22 ;  /* 0x0009081601007387 */ /* 0x0007e40000100a00 */
[----:B------:R-:W2:Y:S05]  /*6d710*/  LDL.LU R28, [R1+0x16f0] ;  /* 0x0016f000011c7983 */ /* 0x000eaa0000300800 */
[----:B------:R-:W-:Y:S01]  /*6d720*/  STL.64 [R1+0x8f0], R16 ;  /* 0x0008f01001007387 */ /* 0x000fe20000100a00 */
[----:B------:R4:W-:Y:S01]  /*6d730*/  STL.64 [R1+0x8f8], R18 ;  /* 0x0008f81201007387 */ /* 0x0009e20000100a00 */
        /* <DEDUP_REMOVED lines=19> */
[----:B------:R-:W-:Y:S01]  /*6d870*/  STL.64 [R1+0x4c40], R220 ;  /* 0x004c40dc01007387 */ /* 0x000fe20000100a00 */
[----:B------:R-:W-:Y:S01]  /*6d880*/  STL.64 [R1+0x4c48], R216 ;  /* 0x004c48d801007387 */ /* 0x000fe20000100a00 */
[C---:B---3--:R-:W-:Y:S08]  /*6d890*/  HMMA.1688.F32.TF32 R20, R240.reuse, R218, R40 ;  /* 0x000000daf014723c */ /* 0x048ff00000081028 */
[C---:B----4-:R-:W-:Y:S11]  /*6d8a0*/  HMMA.1688.F32.TF32 R16, R240.reuse, R214, R36 ;  /* 0x000000d6f010723c */ /* 0x050ff60000081024 */
[----:B------:R-:W-:Y:S04]  /*6d8b0*/  @!UPT UIADD3 URZ, URZ, URZ, URZ ;  /* 0x0000003f3f3ff290 */ /* 0x000fe8000fffe03f */
[----:B------:R-:W-:Y:S01]  /*6d8c0*/  STL.64 [R1+0x8e0], R20 ;  /* 0x0008e01401007387 */ /* 0x000fe20000100a00 */
[----:B------:R1:W-:Y:S02]  /*6d8d0*/  STL.64 [R1+0x8e8], R22 ;  /* 0x0008e81601007387 */ /* 0x0003e40000100a00 */
[----:B------:R-:W-:Y:S05]  /*6d8e0*/  STL.64 [R1+0x4c50], R212 ;  /* 0x004c50d401007387 */ /* 0x000fea0000100a00 */
[----:B------:R-:W-:Y:S04]  /*6d8f0*/  STL.64 [R1+0x770], R16 ;  /* 0x0007701001007387 */ /* 0x000fe80000100a00 */
[----:B------:R3:W-:Y:S01]  /*6d900*/  STL.64 [R1+0x778], R18 ;  /* 0x0007781201007387 */ /* 0x0007e20000100a00 */
[C---:B-1----:R-:W-:Y:S08]  /*6d910*/  HMMA.1688.F32.TF32 R20, R240.reuse, R210, R32 ;  /* 0x000000d2f014723c */ /* 0x042ff00000081020 */
[C---:B---3--:R-:W-:Y:S01]  /*6d920*/  HMMA.1688.F32.TF32 R16, R240.reuse, R206, R248 ;  /* 0x000000cef010723c */ /* 0x048fe200000810f8 */
[----:B------:R-:W-:Y:S11]  /*6d930*/  STL.64 [R1+0x4c58], R208 ;  /* 0x004c58d001007387 */ /* 0x000ff60000100a00 */
[----:B------:R-:W-:Y:S03]  /*6d940*/  @!UPT UIADD3 URZ, URZ, URZ, URZ ;  /* 0x0000003f3f3ff290 */ /* 0x000fe6000fffe03f */
[----:B------:R-:W-:Y:S01]  /*6d950*/  STL.64 [R1+0x750], R20 ;  /* 0x0007501401007387 */ /* 0x000fe20000100a00 */
[----:B------:R1:W-:Y:S02]  /*6d960*/  STL.64 [R1+0x758], R22 ;  /* 0x0007581601007387 */ /* 0x0003e40000100a00 */
[----:B------:R-:W3:Y:S05]  /*6d970*/  LDL.LU R32, [R1+0x15e0] ;  /* 0x0015e00001207983 */ /* 0x000eea0000300800 */
[----:B------:R-:W-:Y:S01]  /*6d980*/  STL.64 [R1+0x740], R16 ;  /* 0x0007401001007387 */ /* 0x000fe20000100a00 */
[----:B------:R4:W-:Y:S01]  /*6d990*/  STL.64 [R1+0x748], R18 ;  /* 0x0007481201007387 */ /* 0x0009e20000100a00 */
        /* <DEDUP_REMOVED lines=15> */
[----:B------:R-:W-:Y:S01]  /*6da90*/  STL.64 [R1+0x4c60], R204 ;  /* 0x004c60cc01007387 */ /* 0x000fe20000100a00 */
[C---:B--2---:R-:W-:Y:S08]  /*6daa0*/  HMMA.1688.F32.TF32 R52, R240.reuse, R14, R52 ;  /* 0x0000000ef034723c */ /* 0x044ff00000081034 */
[C---:B-1----:R-:W-:Y:S08]  /*6dab0*/  HMMA.1688.F32.TF32 R20, R240.reuse, R10, R48 ;  /* 0x0000000af014723c */ /* 0x042ff00000081030 */
[----:B----4-:R-:W-:Y:S01]  /*6dac0*/  HMMA.1688.F32.TF32 R16, R240, R202, R44 ;  /* 0x000000caf010723c */ /* 0x010fe2000008102c */
        /* <DEDUP_REMOVED lines=9> */
[----:B------:R-:W-:Y:S01]  /*6db60*/  IMAD.MOV.U32 R63, RZ, RZ, R140 ;  /* 0x000000ffff3f7224 */ /* 0x000fe200078e008c */
[----:B------:R-:W-:Y:S04]  /*6db70*/  LDS R10, [R3+0x12080] ;  /* 0x01208000030a7984 */ /* 0x000fe80000000800 */
[----:B------:R-:W-:Y:S04]  /*6db80*/  LDS R11, [R4+0x12080] ;  /* 0x01208000040b7984 */ /* 0x000fe80000000800 */
[----:B------:R-:W-:Y:S04]  /*6db90*/  LDS R14, [R3+0x12100] ;  /* 0x01210000030e7984 */ /* 0x000fe80000000800 */
[----:B------:R-:W-:Y:S04]  /*6dba0*/  LDS R15, [R4+0x12100] ;  /* 0x01210000040f7984 */ /* 0x000fe80000000800 */
[----:B------:R-:W-:Y:S01]  /*6dbb0*/  STL.64 [R1+0x730], R52 ;  /* 0x0007303401007387 */ /* 0x000fe20000100a00 */
[----:B------:R-:W-:Y:S02]  /*6dbc0*/  STL.64 [R1+0x738], R54 ;  /* 0x0007383601007387 */ /* 0x000fe40000100a00 */
[----:B------:R-:W-:Y:S02]  /*6dbd0*/  STL.64 [R1+0x4c68], R200 ;  /* 0x004c68c801007387 */ /* 0x000fe40000100a00 */
[----:B------:R-:W-:Y:S01]  /*6dbe0*/  STL.64 [R1+0x720], R20 ;  /* 0x0007201401007387 */ /* 0x000fe20000100a00 */
[----:B------:R1:W-:Y:S01]  /*6dbf0*/  STL.64 [R1+0x728], R22 ;  /* 0x0007281601007387 */ /* 0x0003e20000100a00 */
[----:B------:R-:W-:Y:S02]  /*6dc00*/  STL.64 [R1+0x710], R16 ;  /* 0x0007101001007387 */ /* 0x000fe40000100a00 */
[----:B------:R2:W-:Y:S01]  /*6dc10*/  STL.64 [R1+0x718], R18 ;  /* 0x0007181201007387 */ /* 0x0005e20000100a00 */
[C---:B-1----:R-:W-:Y:S08]  /*6dc20*/  HMMA.1688.F32.TF32 R20, R240.reuse, R198, R28 ;  /* 0x000000c6f014723c */ /* 0x042ff0000008101c */
[----:B--2---:R-:W-:Y:S01]  /*6dc30*/  HMMA.1688.F32.TF32 R16, R240, R194, R24 ;  /* 0x000000c2f010723c */ /* 0x004fe20000081018 */
[----:B------:R-:W-:Y:S11]  /*6dc40*/  STL.64 [R1+0x4c70], R196 ;  /* 0x004c70c401007387 */ /* 0x000ff60000100a00 */
[----:B------:R-:W-:Y:S03]  /*6dc50*/  @!UPT UIADD3 URZ, URZ, URZ, URZ ;  /* 0x0000003f3f3ff290 */ /* 0x000fe6000fffe03f */
        /* <DEDUP_REMOVED lines=8> */
[----:B------:R-:W4:Y:S01]  /*6dce0*/  LDL.LU R52, [R1+0x2a00] ;  /* 0x002a000001347983 */ /* 0x000f220000300800 */
[----:B------:R-:W4:Y:S02]  /*6dcf0*/  LDL.LU R53, [R1+0x2a04] ;  /* 0x002a040001357983 */ /* 0x000f240000300800 */
[----:B------:R-:W4:Y:S02]  /*6dd00*/  LDL.LU R54, [R1+0x2a08] ;  /* 0x002a080001367983 */ /* 0x000f240000300800 */
[----:B------:R-:W4:Y:S01]  /*6dd10*/  LDL.LU R55, [R1+0x2a0c] ;  /* 0x002a0c0001377983 */ /* 0x000f220000300800 */
[----:B------:R-:W2:Y:S01]  /*6dd20*/  LDL.LU R48, [R1+0x29f0] ;  /* 0x0029f00001307983 */ /* 0x000ea20000300800 */
[----:B------:R-:W2:Y:S02]  /*6dd30*/  LDL.LU R49, [R1+0x29f4] ;  /* 0x0029f40001317983 */ /* 0x000ea40000300800 */
[----:B------:R-:W2:Y:S02]  /*6dd40*/  LDL.LU R50, [R1+0x29f8] ;  /* 0x0029f80001327983 */ /* 0x000ea40000300800 */
[----:B------:R-:W2:Y:S01]  /*6dd50*/  LDL.LU R51, [R1+0x29fc] ;  /* 0x0029fc0001337983 */ /* 0x000ea20000300800 */
[----:B------:R-:W2:Y:S01]  /*6dd60*/  LDL.LU R24, [R1+0x29d0] ;  /* 0x0029d00001187983 */ /* 0x000ea20000300800 */
[----:B------:R-:W2:Y:S02]  /*6dd70*/  LDL.LU R25, [R1+0x29d4] ;  /* 0x0029d40001197983 */ /* 0x000ea40000300800 */
[----:B------:R-:W2:Y:S02]  /*6dd80*/  LDL.LU R26, [R1+0x29d8] ;  /* 0x0029d800011a7983 */ /* 0x000ea40000300800 */
[----:B------:R-:W-:-:S02]  /*6dd90*/  IMAD.MOV.U32 R27, RZ, RZ, R6 ;  /* 0x000000ffff1b7224 */ /* 0x000fc400078e0006 */
[----:B------:R-:W2:Y:S01]  /*6dda0*/  LDL.LU R6, [R1+0x4d14] ;  /* 0x004d140001067983 */ /* 0x000ea20000300800 */
[----:B------:R-:W-:Y:S02]  /*6ddb0*/  STL.64 [R1+0x4c78], R192 ;  /* 0x004c78c001007387 */ /* 0x000fe40000100a00 */
[----:B------:R-:W-:Y:S01]  /*6ddc0*/  STL.64 [R1+0x4c80], R188 ;  /* 0x004c80bc01007387 */ /* 0x000fe20000100a00 */
[C---:B---3--:R-:W-:Y:S08]  /*6ddd0*/  HMMA.1688.F32.TF32 R20, R240.reuse, R190, R40 ;  /* 0x000000bef014723c */ /* 0x048ff00000081028 */
[C---:B-1----:R-:W-:Y:S11]  /*6dde0*/  HMMA.1688.F32.TF32 R16, R240.reuse, R186, R36 ;  /* 0x000000baf010723c */ /* 0x042ff60000081024 */
[----:B------:R-:W-:Y:S04]  /*6ddf0*/  @!UPT UIADD3 URZ, URZ, URZ, URZ ;  /* 0x0000003f3f3ff290 */ /* 0x000fe8000fffe03f */
[----:B------:R-:W-:Y:S01]  /*6de00*/  STL.64 [R1+0x6e0], R20 ;  /* 0x0006e01401007387 */ /* 0x000fe20000100a00 */
[----:B------:R1:W-:Y:S02]  /*6de10*/  STL.64 [R1+0x6e8], R22 ;  /* 0x0006e81601007387 */ /* 0x0003e40000100a00 */
[----:B------:R-:W-:Y:S05]  /*6de20*/  STL.64 [R1+0x4c88], R184 ;  /* 0x004c88b801007387 */ /* 0x000fea0000100a00 */
[----:B------:R-:W-:Y:S01]  /*6de30*/  STL.64 [R1+0x6d0], R16 ;  /* 0x0006d01001007387 */ /* 0x000fe20000100a00 */
[----:B------:R3:W-:Y:S01]  /*6de40*/  STL.64 [R1+0x6d8], R18 ;  /* 0x0006d81201007387 */ /* 0x0007e20000100a00 */
[C---:B-1----:R-:W-:Y:S08]  /*6de50*/  HMMA.1688.F32.TF32 R20, R240.reuse, R182, R32 ;  /* 0x000000b6f014723c */ /* 0x042ff00000081020 */
[C---:B---3--:R-:W-:Y:S01]  /*6de60*/  HMMA.1688.F32.TF32 R16, R240.reuse, R178, R248 ;  /* 0x000000b2f010723c */ /* 0x048fe200000810f8 */
[----:B------:R-:W-:Y:S04]  /*6de70*/  STL.64 [R1+0x4c90], R180 ;  /* 0x004c90b401007387 */ /* 0x000fe80000100a00 */
[----:B------:R-:W-:Y:S04]  /*6de80*/  LDS R248, [R3+0x10000] ;  /* 0x0100000003f87984 */ /* 0x000fe80000000800 */
[----:B------:R-:W-:Y:S04]  /*6de90*/  LDS R250, [R3+0x12000] ;  /* 0x0120000003fa7984 */ /* 0x000fe80000000800 */
[----:B------:R-:W-:Y:S04]  /*6dea0*/  LDS R249, [R4+0x10000] ;  /* 0x0100000004f97984 */ /* 0x000fe80000000800 */
[----:B------:R-:W-:Y:S04]  /*6deb0*/  LDS R251, [R4+0x12000] ;  /* 0x0120000004fb7984 */ /* 0x000fe80000000800 */
[----:B------:R-:W-:Y:S01]  /*6dec0*/  STL.64 [R1+0x6c0], R20 ;  /* 0x0006c01401007387 */ /* 0x000fe20000100a00 */
[----:B------:R4:W-:Y:S02]  /*6ded0*/  STL.64 [R1+0x6c8], R22 ;  /* 0x0006c81601007387 */ /* 0x0009e40000100a00 */
[----:B------:R-:W-:Y:S02]  /*6dee0*/  STL.64 [R1+0x4c98], R176 ;  /* 0x004c98b001007387 */ /* 0x000fe40000100a00 */
[----:B------:R-:W-:Y:S01]  /*6def0*/  STL.64 [R1+0x6b0], R16 ;  /* 0x0006b01001007387 */ /* 0x000fe20000100a00 */
[----:B------:R1:W-:Y:S04]  /*6df00*/  STL.64 [R1+0x6b8], R18 ;  /* 0x0006b81201007387 */ /* 0x0003e80000100a00 */
[----:B--2---:R-:W2:Y:S04]  /*6df10*/  LDSM.16.M88.4 R44, [R6+0x40080] ;  /* 0x04008000062c783b */ /* 0x004ea80000000200 */
[----:B------:R-:W3:Y:S04]  /*6df20*/  LDSM.16.M88.4 R40, [R6+0x41080] ;  /* 0x041080000628783b */ /* 0x000ee80000000200 */
[----:B------:R-:W3:Y:S04]  /*6df30*/  LDSM.16.M88.4 R36, [R6+0x42080] ;  /* 0x042080000624783b */ /* 0x000ee80000000200 */
[----:B------:R-:W3:Y:S01]  /*6df40*/  LDSM.16.M88.4 R32, [R6+0x43080] ;  /* 0x043080000620783b */ /* 0x000ee20000000200 */
[C---:B----4-:R-:W-:Y:S08]  /*6df50*/  HMMA.1688.F32.TF32 R20, R240.reuse, R174, R52 ;  /* 0x000000aef014723c */ /* 0x050ff00000081034 */
[C---:B-1----:R-:W-:Y:S01]  /*6df60*/  HMMA.1688.F32.TF32 R16, R240.reuse, R170, R48 ;  /* 0x000000aaf010723c */ /* 0x042fe20000081030 */
[----:B------:R-:W-:Y:S04]  /*6df70*/  LDSM.16.M88.4 R104, [R6+0x51080] ;  /* 0x051080000668783b */ /* 0x000fe80000000200 */
[----:B------:R-:W-:Y:S04]  /*6df80*/  LDSM.16.M88.4 R100, [R6+0x52080] ;  /* 0x052080000664783b */ /* 0x000fe80000000200 */
[----:B------:R-:W-:Y:S04]  /*6df90*/  LDSM.16.M88.4 R96, [R6+0x53080] ;  /* 0x053080000660783b */ /* 0x000fe80000000200 */
[----:B------:R-:W-:Y:S04]  /*6dfa0*/  LDSM.16.M88.4 R92, [R6+0x54080] ;  /* 0x05408000065c783b */ /* 0x000fe80000000200 */
[----:B--2---:R-:W-:Y:S01]  /*6dfb0*/  STL [R1+0x4aa4], R46 ;  /* 0x004aa42e01007387 */ /* 0x004fe20000100800 */
[----:B------:R-:W-:Y:S02]  /*6dfc0*/  STL [R1+0x4aa0], R47 ;  /* 0x004aa02f01007387 */ /* 0x000fe40000100800 */
[----:B---3--:R-:W-:Y:S02]  /*6dfd0*/  STL [R1+0x4a98], R42 ;  /* 0x004a982a01007387 */ /* 0x008fe40000100800 */
[----:B------:R-:W-:Y:S01]  /*6dfe0*/  STL [R1+0x4a94], R43 ;  /* 0x004a942b01007387 */ /* 0x000fe20000100800 */
[----:B------:R-:W-:Y:S01]  /*6dff0*/  STL [R1+0x4a8c], R38 ;  /* 0x004a8c2601007387 */ /* 0x000fe20000100800 */
[----:B------:R-:W-:Y:S02]  /*6e000*/  STL [R1+0x4a88], R39 ;  /* 0x004a882701007387 */ /* 0x000fe40000100800 */
[----:B------:R-:W-:Y:S02]  /*6e010*/  STL [R1+0x4a9c], R34 ;  /* 0x004a9c2201007387 */ /* 0x000fe40000100800 */
[----:B------:R-:W-:Y:S01]  /*6e020*/  STL [R1+0x4a90], R35 ;  /* 0x004a902301007387 */ /* 0x000fe20000100800 */
[----:B------:R-:W-:Y:S01]  /*6e030*/  STL.64 [R1+0x4ca0], R172 ;  /* 0x004ca0ac01007387 */ /* 0x000fe20000100a00 */
[----:B------:R-:W-:Y:S02]  /*6e040*/  STL.64 [R1+0x6a0], R20 ;  /* 0x0006a01401007387 */ /* 0x000fe40000100a00 */
[----:B------:R1:W-:Y:S02]  /*6e050*/  STL.64 [R1+0x6a8], R22 ;  /* 0x0006a81601007387 */ /* 0x0003e40000100a00 */
[----:B------:R-:W-:Y:S01]  /*6e060*/  STL.64 [R1+0x4ca8], R168 ;  /* 0x004ca8a801007387 */ /* 0x000fe20000100a00 */
[----:B------:R-:W-:Y:S01]  /*6e070*/  STL.64 [R1+0x690], R16 ;  /* 0x0006901001007387 */ /* 0x000fe20000100a00 */
        /* <DEDUP_REMOVED lines=10> */
[----:B------:R-:W4:Y:S02]  /*6e120*/  LDL.LU R153, [R1+0x4d0c] ;  /* 0x004d0c0001997983 */ /* 0x000f240000300800 */
[----:B------:R-:W2:Y:S02]  /*6e130*/  LDL.LU R157, [R1+0x4d08] ;  /* 0x004d0800019d7983 */ /* 0x000ea40000300800 */
[----:B------:R-:W3:Y:S01]  /*6e140*/  LDL.LU R156, [R1+0x4d04] ;  /* 0x004d0400019c7983 */ /* 0x000ee20000300800 */
[----:B------:R-:W4:Y:S01]  /*6e150*/  LDL.LU R68, [R1+0x2940] ;  /* 0x0029400001447983 */ /* 0x000f220000300800 */
[----:B------:R-:W4:Y:S02]  /*6e160*/  LDL.LU R69, [R1+0x2944] ;  /* 0x0029440001457983 */ /* 0x000f240000300800 */
[----:B------:R-:W4:Y:S02]  /*6e170*/  LDL.LU R70, [R1+0x2948] ;  /* 0x0029480001467983 */ /* 0x000f240000300800 */
[----:B------:R-:W4:Y:S01]  /*6e180*/  LDL.LU R71, [R1+0x294c] ;  /* 0x00294c0001477983 */ /* 0x000f220000300800 */
[----:B------:R-:W4:Y:S01]  /*6e190*/  LDL.LU R72, [R1+0x2950] ;  /* 0x0029500001487983 */ /* 0x000f220000300800 */
[----:B------:R-:W4:Y:S01]  /*6e1a0*/  LDL.LU R73, [R1+0x2954] ;  /* 0x0029540001497983 */ /* 0x000f220000300800 */
[----:B--2---:R-:W-:Y:S01]  /*6e1b0*/  MOV R75, R157 ;  /* 0x0000009d004b7202 */ /* 0x004fe20000000f00 */
[----:B---3--:R-:W-:-:S02]  /*6e1c0*/  IMAD.MOV.U32 R74, RZ, RZ, R156 ;  /* 0x000000ffff4a7224 */ /* 0x008fc400078e009c */
[----:B------:R-:W2:Y:S01]  /*6e1d0*/  LDL.LU R156, [R1+0x4d00] ;  /* 0x004d0000019c7983 */ /* 0x000ea20000300800 */
[----:B------:R-:W3:Y:S02]  /*6e1e0*/  LDL.LU R157, [R1+0x4cfc] ;  /* 0x004cfc00019d7983 */ /* 0x000ee40000300800 */
[----:B------:R-:W2:Y:S02]  /*6e1f0*/  LDL.LU R24, [R1+0x2980] ;  /* 0x0029800001187983 */ /* 0x000ea40000300800 */
[----:B------:R-:W2:Y:S01]  /*6e200*/  LDL.LU R25, [R1+0x2984] ;  /* 0x0029840001197983 */ /* 0x000ea20000300800 */
[----:B------:R-:W2:Y:S01]  /*6e210*/  LDL.LU R26, [R1+0x2988] ;  /* 0x00298800011a7983 */ /* 0x000ea20000300800 */
[----:B------:R-:W2:Y:S02]  /*6e220*/  LDL.LU R27, [R1+0x298c] ;  /* 0x00298c00011b7983 */ /* 0x000ea40000300800 */
[----:B------:R-:W1:Y:S02]  /*6e230*/  LDL.LU R48, [R1+0x29c0] ;  /* 0x0029c00001307983 */ /* 0x000e640000300800 */
[----:B------:R-:W1:Y:S01]  /*6e240*/  LDL.LU R49, [R1+0x29c4] ;  /* 0x0029c40001317983 */ /* 0x000e620000300800 */
[----:B------:R-:W1:Y:S01]  /*6e250*/  LDL.LU R50, [R1+0x29c8] ;  /* 0x0029c80001327983 */ /* 0x000e620000300800 */
[----:B------:R-:W1:Y:S02]  /*6e260*/  LDL.LU R51, [R1+0x29cc] ;  /* 0x0029cc0001337983 */ /* 0x000e640000300800 */
        /* <DEDUP_REMOVED lines=19> */
[----:B----4-:R-:W-:-:S02]  /*6e3a0*/  IMAD.MOV.U32 R64, RZ, RZ, R153 ;  /* 0x000000ffff407224 */ /* 0x010fc400078e0099 */
[----:B------:R-:W-:Y:S01]  /*6e3b0*/  IMAD.MOV.U32 R65, RZ, RZ, R152 ;  /* 0x000000ffff417224 */ /* 0x000fe200078e0098 */
[----:B------:R-:W-:Y:S01]  /*6e3c0*/  HMMA.1688.F32.TF32 R72, R240, R130, R72 ;  /* 0x00000082f048723c */ /* 0x000fe20000081048 */
[----:B------:R-:W-:Y:S02]  /*6e3d0*/  IMAD.MOV.U32 R52, RZ, RZ, R137 ;  /* 0x000000ffff347224 */ /* 0x000fe400078e0089 */
[----:B------:R-:W-:Y:S02]  /*6e3e0*/  IMAD.MOV.U32 R53, RZ, RZ, R136 ;  /* 0x000000ffff357224 */ /* 0x000fe400078e0088 */
[----:B------:R-:W-:Y:S01]  /*6e3f0*/  IMAD.MOV.U32 R54, RZ, RZ, R133 ;  /* 0x000000ffff367224 */ /* 0x000fe200078e0085 */
[----:B------:R-:W-:Y:S02]  /*6e400*/  MOV R55, R132 ;  /* 0x0000008400377202 */ /* 0x000fe40000000f00 */
[----:B------:R-:W-:Y:S08]  /*6e410*/  HMMA.1688.F32.TF32 R236, R248, R44, R236 ;  /* 0x0000002cf8ec723c */ /* 0x000ff000000810ec */
[C---:B-1----:R-:W-:Y:S08]  /*6e420*/  HMMA.1688.F32.TF32 R20, R240.reuse, R158, R48 ;  /* 0x0000009ef014723c */ /* 0x042ff00000081030 */
[----:B--2---:R-:W-:Y:S01]  /*6e430*/  HMMA.1688.F32.TF32 R16, R240, R154, R28 ;  /* 0x0000009af010723c */ /* 0x004fe2000008101c */
[----:B---3--:R-:W-:-:S02]  /*6e440*/  IMAD.MOV.U32 R82, RZ, RZ, R157 ;  /* 0x000000ffff527224 */ /* 0x008fc400078e009d */
[----:B------:R-:W-:Y:S01]  /*6e450*/  IMAD.MOV.U32 R83, RZ, RZ, R156 ;  /* 0x000000ffff537224 */ /* 0x000fe200078e009c */
[----:B------:R-:W1:Y:S04]  /*6e460*/  LDSM.16.M88.4 R152, [R6+0x45080] ;  /* 0x045080000698783b */ /* 0x000e680000000200 */
[----:B------:R-:W-:Y:S01]  /*6e470*/  LDSM.16.M88.4 R156, [R6+0x44080] ;  /* 0x04408000069c783b */ /* 0x000fe20000000200 */
[----:B------:R-:W-:Y:S06]  /*6e480*/  HMMA.1688.F32.TF32 R88, R240, R150, R228 ;  /* 0x00000096f058723c */ /* 0x000fec00000810e4 */
[----:B------:R-:W-:Y:S01]  /*6e490*/  STL.64 [R1+0x660], R20 ;  /* 0x0006601401007387 */ /* 0x000fe20000100a00 */
[----:B------:R2:W-:Y:S07]  /*6e4a0*/  STL.64 [R1+0x668], R22 ;  /* 0x0006681601007387 */ /* 0x0005ee0000100a00 */
[----:B------:R-:W-:Y:S01]  /*6e4b0*/  STL.64 [R1+0x650], R16 ;  /* 0x0006501001007387 */ /* 0x000fe20000100a00 */
[----:B------:R3:W-:Y:S02]  /*6e4c0*/  STL.64 [R1+0x658], R18 ;  /* 0x0006581201007387 */ /* 0x0007e40000100a00 */
[----:B------:R-:W-:-:S02]  /*6e4d0*/  IMAD.MOV.U32 R28, RZ, RZ, R121 ;  /* 0x000000ffff1c7224 */ /* 0x000fc400078e0079 */
[----:B------:R-:W-:Y:S01]  /*6e4e0*/  IMAD.MOV.U32 R29, RZ, RZ, R120 ;  /* 0x000000ffff1d7224 */ /* 0x000fe200078e0078 */
[----:B------:R-:W-:Y:S01]  /*6e4f0*/  MOV R30, R117 ;  /* 0x00000075001e7202 */ /* 0x000fe20000000f00 */
[----:B------:R-:W-:Y:S02]  /*6e500*/  IMAD.MOV.U32 R31, RZ, RZ, R116 ;  /* 0x000000ffff1f7224 */ /* 0x000fe400078e0074 */
[----:B------:R-:W-:Y:S02]  /*6e510*/  IMAD.MOV.U32 R48, RZ, RZ, R129 ;  /* 0x000000ffff307224 */ /* 0x000fe400078e0081 */
[----:B------:R-:W-:Y:S02]  /*6e520*/  IMAD.MOV.U32 R49, RZ, RZ, R128 ;  /* 0x000000ffff317224 */ /* 0x000fe400078e0080 */
[----:B------:R-:W-:Y:S02]  /*6e530*/  IMAD.MOV.U32 R50, RZ, RZ, R125 ;  /* 0x000000ffff327224 */ /* 0x000fe400078e007d */
[----:B------:R-:W-:Y:S01]  /*6e540*/  IMAD.MOV.U32 R51, RZ, RZ, R124 ;  /* 0x000000ffff337224 */ /* 0x000fe200078e007c */
[----:B------:R-:W-:Y:S01]  /*6e550*/  LDSM.16.M88.4 R148, [R6+0x48080] ;  /* 0x048080000694783b */ /* 0x000fe20000000200 */
[C---:B--2---:R-:W-:Y:S08]  /*6e560*/  HMMA.1688.F32.TF32 R20, R240.reuse, R146, R84 ;  /* 0x00000092f014723c */ /* 0x044ff00000081054 */
[----:B---3--:R-:W-:Y:S01]  /*6e570*/  HMMA.1688.F32.TF32 R16, R240, R142, R24 ;  /* 0x0000008ef010723c */ /* 0x008fe20000081018 */
[----:B------:R-:W-:Y:S01]  /*6e580*/  STL.64 [R1+0x640], R88 ;  /* 0x0006405801007387 */ /* 0x000fe20000100a00 */
[----:B------:R-:W-:Y:S02]  /*6e590*/  STL.64 [R1+0x648], R90 ;  /* 0x0006485a01007387 */ /* 0x000fe40000100a00 */
[----:B------:R-:W-:Y:S04]  /*6e5a0*/  LDSM.16.M88.4 R144, [R6+0x49080] ;  /* 0x049080000690783b */ /* 0x000fe80000000200 */
[----:B------:R-:W-:Y:S04]  /*6e5b0*/  LDSM.16.M88.4 R140, [R6+0x4a080] ;  /* 0x04a08000068c783b */ /* 0x000fe80000000200 */
[----:B------:R-:W-:Y:S01]  /*6e5c0*/  IMAD.MOV.U32 R26, RZ, RZ, R7 ;  /* 0x000000ffff1a7224 */ /* 0x000fe200078e0007 */
[----:B------:R-:W-:Y:S01]  /*6e5d0*/  LDSM.16.M88.4 R128, [R6+0x4d080] ;  /* 0x04d080000680783b */ /* 0x000fe20000000200 */
[----:B------:R-:W-:-:S02]  /*6e5e0*/  IMAD.MOV.U32 R27, RZ, RZ, R5 ;  /* 0x000000ffff1b7224 */ /* 0x000fc400078e0005 */
[----:B------:R-:W-:Y:S02]  /*6e5f0*/  IMAD.MOV.U32 R24, RZ, RZ, R113 ;  /* 0x000000ffff187224 */ /* 0x000fe400078e0071 */
[----:B------:R-:W-:Y:S01]  /*6e600*/  IMAD.MOV.U32 R25, RZ, RZ, R112 ;  /* 0x000000ffff197224 */ /* 0x000fe200078e0070 */
[----:B------:R-:W-:Y:S04]  /*6e610*/  LDSM.16.M88.4 R88, [R6+0x55080] ;  /* 0x055080000658783b */ /* 0x000fe80000000200 */
[----:B------:R-:W-:Y:S04]  /*6e620*/  LDSM.16.M88.4 R84, [R6+0x56080] ;  /* 0x056080000654783b */ /* 0x000fe80000000200 */
[----:B------:R-:W-:Y:S01]  /*6e630*/  STL.64 [R1+0x630], R20 ;  /* 0x0006301401007387 */ /* 0x000fe20000100a00 */
[----:B------:R2:W-:Y:S02]  /*6e640*/  STL.64 [R1+0x638], R22 ;  /* 0x0006381601007387 */ /* 0x0005e40000100a00 */
[----:B------:R-:W-:Y:S02]  /*6e650*/  STL.64 [R1+0x620], R16 ;  /* 0x0006201001007387 */ /* 0x000fe40000100a00 */
[----:B------:R3:W-:Y:S01]  /*6e660*/  STL.64 [R1+0x628], R18 ;  /* 0x0006281201007387 */ /* 0x0007e20000100a00 */
[C---:B--2---:R-:W-:Y:S08]  /*6e670*/  HMMA.1688.F32.TF32 R20, R240.reuse, R138, R80 ;  /* 0x0000008af014723c */ /* 0x044ff00000081050 */
[C---:B---3--:R-:W-:Y:S01]  /*6e680*/  HMMA.1688.F32.TF32 R16, R240.reuse, R134, R76 ;  /* 0x00000086f010723c */ /* 0x048fe2000008104c */
[----:B------:R-:W-:Y:S04]  /*6e690*/  LDSM.16.M88.4 R136, [R6+0x4b080] ;  /* 0x04b080000688783b */ /* 0x000fe80000000200 */
[----:B------:R-:W-:Y:S04]  /*6e6a0*/  LDSM.16.M88.4 R132, [R6+0x4c080] ;  /* 0x04c080000684783b */ /* 0x000fe80000000200 */
[----:B------:R-:W-:Y:S04]  /*6e6b0*/  LDSM.16.M88.4 R80, [R6+0x57080] ;  /* 0x057080000650783b */ /* 0x000fe80000000200 */
[----:B------:R-:W-:Y:S04]  /*6e6c0*/  LDSM.16.M88.4 R76, [R6+0x58080] ;  /* 0x05808000064c783b */ /* 0x000fe80000000200 */
[----:B------:R-:W-:Y:S01]  /*6e6d0*/  STL.64 [R1+0x610], R20 ;  /* 0x0006101401007387 */ /* 0x000fe20000100a00 */
[----:B------:R2:W-:Y:S05]  /*6e6e0*/  STL.64 [R1+0x618], R22 ;  /* 0x0006181601007387 */ /* 0x0005ea0000100a00 */
[----:B------:R-:W-:Y:S02]  /*6e6f0*/  STL.64 [R1+0x600], R16 ;  /* 0x0006001001007387 */ /* 0x000fe40000100a00 */
[----:B------:R3:W-:Y:S01]  /*6e700*/  STL.64 [R1+0x608], R18 ;  /* 0x0006081201007387 */ /* 0x0007e20000100a00 */
[C---:B--2---:R-:W-:Y:S08]  /*6e710*/  HMMA.1688.F32.TF32 R20, R240.reuse, R126, R68 ;  /* 0x0000007ef014723c */ /* 0x044ff00000081044 */
[----:B---3--:R-:W-:Y:S01]  /*6e720*/  HMMA.1688.F32.TF32 R16, R240, R122, R64 ;  /* 0x0000007af010723c */ /* 0x008fe20000081040 */
[----:B------:R-:W-:Y:S01]  /*6e730*/  STL.64 [R1+0x5f0], R72 ;  /* 0x0005f04801007387 */ /* 0x000fe20000100a00 */
[----:B------:R-:W-:Y:S03]  /*6e740*/  STL.64 [R1+0x5f8], R74 ;  /* 0x0005f84a01007387 */ /* 0x000fe60000100a00 */
[----:B------:R-:W2:Y:S04]  /*6e750*/  LDSM.16.M88.4 R120, [R6+0x46080] ;  /* 0x046080000678783b */ /* 0x000ea80000000200 */
[----:B------:R-:W-:Y:S01]  /*6e760*/  LDSM.16.M88.4 R124, [R6+0x4e080] ;  /* 0x04e08000067c783b */ /* 0x000fe20000000200 */
[----:B------:R-:W-:Y:S03]  /*6e770*/  LDSM.16.M88.4 R72, [R6+0x59080] ;  /* 0x059080000648783b */ /* 0x000fe60000000200 */
[----:B------:R-:W-:Y:S04]  /*6e780*/  LDSM.16.M88.4 R68, [R6+0x5a080] ;  /* 0x05a080000644783b */ /* 0x000fe80000000200 */
[----:B------:R-:W-:Y:S04]  /*6e790*/  LDSM.16.M88.4 R64, [R6+0x5b080] ;  /* 0x05b080000640783b */ /* 0x000fe80000000200 */
[----:B------:R-:W-:Y:S01]  /*6e7a0*/  STL.64 [R1+0x5e0], R20 ;  /* 0x0005e01401007387 */ /* 0x000fe20000100a00 */
[----:B------:R3:W-:Y:S02]  /*6e7b0*/  STL.64 [R1+0x5e8], R22 ;  /* 0x0005e81601007387 */ /* 0x0007e40000100a00 */
[----:B------:R-:W-:-:S02]  /*6e7c0*/  IMAD.MOV.U32 R7, RZ, RZ, R18 ;  /* 0x000000ffff077224 */ /* 0x000fc400078e0012 */
[----:B------:R4:W-:Y:S01]  /*6e7d0*/  STL.64 [R1+0x5d0], R16 ;  /* 0x0005d01001007387 */ /* 0x0009e20000100a00 */
[----:B------:R-:W-:Y:S01]  /*6e7e0*/  MOV R5, R19 ;  /* 0x0000001300057202 */ /* 0x000fe20000000f00 */
[C---:B---3--:R-:W-:Y:S08]  /*6e7f0*/  HMMA.1688.F32.TF32 R20, R240.reuse, R118, R60 ;  /* 0x00000076f014723c */ /* 0x048ff0000008103c */
[C---:B----4-:R-:W-:Y:S01]  /*6e800*/  HMMA.1688.F32.TF32 R16, R240.reuse, R114, R56 ;  /* 0x00000072f010723c */ /* 0x050fe20000081038 */
[----:B------:R3:W-:Y:S01]  /*6e810*/  STL [R1+0x4aec], R5 ;  /* 0x004aec0501007387 */ /* 0x0007e20000100800 */
[----:B------:R4:W-:Y:S06]  /*6e820*/  STL [R1+0x4ae8], R7 ;  /* 0x004ae80701007387 */ /* 0x0009ec0000100800 */
[----:B------:R-:W-:Y:S01]  /*6e830*/  HMMA.1688.F32.TF32 R240, R240, R110, R52 ;  /* 0x0000006ef0f0723c */ /* 0x000fe20000081034 */
[----:B------:R-:W1:Y:S04]  /*6e840*/  LDSM.16.M88.4 R116, [R6+0x47080] ;  /* 0x047080000674783b */ /* 0x000e680000000200 */
[----:B------:R-:W1:Y:S04]  /*6e850*/  LDSM.16.M88.4 R112, [R6+0x4f080] ;  /* 0x04f080000670783b */ /* 0x000e680000000200 */
[----:B------:R-:W-:Y:S04]  /*6e860*/  LDSM.16.M88.4 R60, [R6+0x5c080] ;  /* 0x05c08000063c783b */ /* 0x000fe80000000200 */
[----:B------:R-:W-:Y:S01]  /*6e870*/  LDSM.16.M88.4 R56, [R6+0x5d080] ;  /* 0x05d080000638783b */ /* 0x000fe20000000200 */
[----:B------:R-:W-:Y:S03]  /*6e880*/  LDSM.16.M88.4 R52, [R6+0x5e080] ;  /* 0x05e080000634783b */ /* 0x000fe60000000200 */
[----:B------:R-:W-:Y:S01]  /*6e890*/  STL.64 [R1+0x5c0], R20 ;  /* 0x0005c01401007387 */ /* 0x000fe20000100a00 */
[----:B------:R-:W-:Y:S02]  /*6e8a0*/  STL.64 [R1+0x5c8], R22 ;  /* 0x0005c81601007387 */ /* 0x000fe40000100a00 */
[----:B---3--:R-:W-:-:S02]  /*6e8b0*/  IMAD.MOV.U32 R5, RZ, RZ, R18 ;  /* 0x000000ffff057224 */ /* 0x008fc400078e0012 */
[----:B------:R3:W-:Y:S02]  /*6e8c0*/  STL.64 [R1+0x5b0], R16 ;  /* 0x0005b01001007387 */ /* 0x0007e40000100a00 */
[----:B----4-:R-:W-:Y:S02]  /*6e8d0*/  IMAD.MOV.U32 R7, RZ, RZ, R19 ;  /* 0x000000ffff077224 */ /* 0x010fe400078e0013 */
[C---:B---3--:R-:W-:Y:S01]  /*6e8e0*/  HMMA.1688.F32.TF32 R16, R248.reuse, R36, R28 ;  /* 0x00000024f810723c */ /* 0x048fe2000008101c */
[----:B------:R3:W-:Y:S01]  /*6e8f0*/  STL [R1+0x4ac0], R241 ;  /* 0x004ac0f101007387 */ /* 0x0007e20000100800 */
[----:B------:R4:W-:Y:S02]  /*6e900*/  STL [R1+0x4abc], R242 ;  /* 0x004abcf201007387 */ /* 0x0009e40000100800 */
[----:B------:R1:W-:Y:S02]  /*6e910*/  STL [R1+0x4ab8], R243 ;  /* 0x004ab8f301007387 */ /* 0x0003e40000100800 */
[----:B------:R1:W-:Y:S02]  /*6e920*/  STL [R1+0x4ab4], R236 ;  /* 0x004ab4ec01007387 */ /* 0x0003e40000100800 */
[C---:B------:R-:W-:Y:S11]  /*6e930*/  HMMA.1688.F32.TF32 R20, R248.reuse, R40, R48 ;  /* 0x00000028f814723c */ /* 0x040ff60000081030 */
[----:B------:R-:W-:Y:S05]  /*6e940*/  @!UPT UIADD3 URZ, URZ, URZ, URZ ;  /* 0x0000003f3f3ff290 */ /* 0x000fea000fffe03f */
[----:B---3--:R-:W-:Y:S02]  /*6e950*/  IMAD.MOV.U32 R241, RZ, RZ, R16 ;  /* 0x000000fffff17224 */ /* 0x008fe400078e0010 */
[----:B----4-:R-:W-:Y:S02]  /*6e960*/  IMAD.MOV.U32 R242, RZ, RZ, R17 ;  /* 0x000000fffff27224 */ /* 0x010fe400078e0011 */
[----:B-1----:R-:W-:Y:S02]  /*6e970*/  IMAD.MOV.U32 R243, RZ, RZ, R18 ;  /* 0x000000fffff37224 */ /* 0x002fe400078e0012 */
[----:B------:R-:W-:Y:S01]  /*6e980*/  IMAD.MOV.U32 R236, RZ, RZ, R19 ;  /* 0x000000ffffec7224 */ /* 0x000fe200078e0013 */
[----:B------:R-:W-:Y:S01]  /*6e990*/  STL [R1+0x4ab0], R237 ;  /* 0x004ab0ed01007387 */ /* 0x000fe20000100800 */
[----:B------:R-:W-:Y:S03]  /*6e9a0*/  HMMA.1688.F32.TF32 R16, R248, R32, R24 ;  /* 0x00000020f810723c */ /* 0x000fe60000081018 */
[----:B------:R-:W-:Y:S04]  /*6e9b0*/  LDSM.16.M88.4 R48, [R6+0x5f080] ;  /* 0x05f080000630783b */ /* 0x000fe80000000200 */
[----:B------:R-:W-:-:S02]  /*6e9c0*/  IMAD.MOV.U32 R24, RZ, RZ, R109 ;  /* 0x000000ffff187224 */ /* 0x000fc400078e006d */
[----:B------:R-:W-:Y:S02]  /*6e9d0*/  IMAD.MOV.U32 R25, RZ, RZ, R108 ;  /* 0x000000ffff197224 */ /* 0x000fe400078e006c */
[----:B------:R-:W1:Y:S04]  /*6e9e0*/  LDSM.16.M88.4 R108, [R6+0x50080] ;  /* 0x05008000066c783b */ /* 0x000e680000000200 */
[----:B------:R3:W-:Y:S01]  /*6e9f0*/  STL [R1+0x4aac], R238 ;  /* 0x004aacee01007387 */ /* 0x0007e20000100800 */
[----:B------:R4:W-:Y:S02]  /*6ea00*/  STL [R1+0x4aa8], R239 ;  /* 0x004aa8ef01007387 */ /* 0x0009e40000100800 */
[----:B------:R-:W-:Y:S02]  /*6ea10*/  STL.64 [R1+0x5a0], R20 ;  /* 0x0005a01401007387 */ /* 0x000fe40000100a00 */
[----:B------:R-:W-:Y:S01]  /*6ea20*/  STL.64 [R1+0x5a8], R22 ;  /* 0x0005a81601007387 */ /* 0x000fe20000100a00 */
[----:B------:R-:W-:Y:S01]  /*6ea30*/  STL.64 [R1+0x4ad0], R242 ;  /* 0x004ad0f201007387 */ /* 0x000fe20000100a00 */
[----:B------:R-:W-:Y:S02]  /*6ea40*/  STL.64 [R1+0x4ac8], R240 ;  /* 0x004ac8f001007387 */ /* 0x000fe40000100a00 */
[----:B---3--:R-:W-:-:S02]  /*6ea50*/  IMAD.MOV.U32 R238, RZ, RZ, R17 ;  /* 0x000000ffffee7224 */ /* 0x008fc400078e0011 */
[----:B----4-:R-:W-:Y:S01]  /*6ea60*/  IMAD.MOV.U32 R239, RZ, RZ, R18 ;  /* 0x000000ffffef7224 */ /* 0x010fe200078e0012 */
[----:B------:R-:W-:-:S04]  /*6ea70*/  MOV R237, R16 ;  /* 0x0000001000ed7202 */ /* 0x000fc80000000f00 */
[----:B------:R-:W-:Y:S01]  /*6ea80*/  STL.64 [R1+0x4ae0], R238 ;  /* 0x004ae0ee01007387 */ /* 0x000fe20000100a00 */
[----:B------:R-:W-:Y:S02]  /*6ea90*/  STL.64 [R1+0x4ad8], R236 ;  /* 0x004ad8ec01007387 */ /* 0x000fe40000100a00 */
[----:B------:R-:W-:Y:S02]  /*6eaa0*/  STL [R1+0x4a84], R154 ;  /* 0x004a849a01007387 */ /* 0x000fe40000100800 */
[----:B------:R-:W-:Y:S01]  /*6eab0*/  STL [R1+0x4a80], R155 ;  /* 0x004a809b01007387 */ /* 0x000fe20000100800 */
[----:B--2---:R-:W-:Y:S01]  /*6eac0*/  STL [R1+0x4a70], R122 ;  /* 0x004a707a01007387 */ /* 0x004fe20000100800 */
[----:B------:R-:W-:Y:S02]  /*6ead0*/  STL [R1+0x4a6c], R123 ;  /* 0x004a6c7b01007387 */ /* 0x000fe40000100800 */
[----:B------:R-:W-:Y:S02]  /*6eae0*/  STL [R1+0x4a64], R118 ;  /* 0x004a647601007387 */ /* 0x000fe40000100800 */
[----:B------:R-:W-:Y:S01]  /*6eaf0*/  STL [R1+0x4a60], R119 ;  /* 0x004a607701007387 */ /* 0x000fe20000100800 */
[----:B------:R-:W-:Y:S01]  /*6eb00*/  STL [R1+0x4a74], R150 ;  /* 0x004a749601007387 */ /* 0x000fe20000100800 */
        /* <DEDUP_REMOVED lines=15> */
[----:B-1----:R-:W-:Y:S01]  /*6ec00*/  STL [R1+0x4a44], R110 ;  /* 0x004a446e01007387 */ /* 0x002fe20000100800 */
[----:B------:R-:W-:Y:S02]  /*6ec10*/  STL [R1+0x4a38], R111 ;  /* 0x004a386f01007387 */ /* 0x000fe40000100800 */
[----:B------:R-:W-:Y:S01]  /*6ec20*/  IMAD.MOV.U32 R26, RZ, RZ, R9 ;  /* 0x000000ffff1a7224 */ /* 0x000fe200078e0009 */
[----:B------:R-:W-:Y:S01]  /*6ec30*/  MOV R27, R8 ;  /* 0x00000008001b7202 */ /* 0x000fe20000000f00 */
[----:B------:R-:W-:Y:S01]  /*6ec40*/  STL [R1+0x4a4c], R106 ;  /* 0x004a4c6a01007387 */ /* 0x000fe20000100800 */
[----:B------:R-:W-:Y:S02]  /*6ec50*/  STL [R1+0x4a48], R107 ;  /* 0x004a486b01007387 */ /* 0x000fe40000100800 */
[----:B------:R-:W-:Y:S02]  /*6ec60*/  STL [R1+0x4a54], R102 ;  /* 0x004a546601007387 */ /* 0x000fe40000100800 */
[----:B------:R-:W-:Y:S01]  /*6ec70*/  STL [R1+0x4a50], R103 ;  /* 0x004a506701007387 */ /* 0x000fe20000100800 */
[----:B------:R-:W-:Y:S01]  /*6ec80*/  STL [R1+0x4930], R98 ;  /* 0x0049306201007387 */ /* 0x000fe20000100800 */
[----:B------:R-:W-:Y:S02]  /*6ec90*/  STL [R1+0x492c], R99 ;  /* 0x00492c6301007387 */ /* 0x000fe40000100800 */
[----:B------:R-:W-:-:S02]  /*6eca0*/  IMAD.MOV.U32 R46, RZ, RZ, R19 ;  /* 0x000000ffff2e7224 */ /* 0x000fc400078e0013 */
[----:B------:R-:W-:Y:S01]  /*6ecb0*/  STL [R1+0x4928], R94 ;  /* 0x0049285e01007387 */ /* 0x000fe20000100800 */
[----:B------:R-:W-:Y:S01]  /*6ecc0*/  STL [R1+0x4924], R95 ;  /* 0x0049245f01007387 */ /* 0x000fe20000100800 */
[----:B------:R-:W-:Y:S01]  /*6ecd0*/  HMMA.1688.F32.TF32 R16, R248, R156, R24 ;  /* 0x0000009cf810723c */ /* 0x000fe20000081018 */
        /* <DEDUP_REMOVED lines=22> */
[----:B------:R1:W-:Y:S01]  /*6ee40*/  STL [R1+0x574], R17 ;  /* 0x0005741101007387 */ /* 0x0003e20000100800 */
        /* <DEDUP_REMOVED lines=12> */
[----:B------:R-:W2:Y:S02]  /*6ef10*/  LDL.LU R220, [R1+0x33e0] ;  /* 0x0033e00001dc7983 */ /* 0x000ea40000300800 */
[----:B------:R-:W2:Y:S02]  /*6ef20*/  LDL.LU R221, [R1+0x33e4] ;  /* 0x0033e40001dd7983 */ /* 0x000ea40000300800 */
[----:B------:R-:W2:Y:S02]  /*6ef30*/  LDL.LU R222, [R1+0x33e8] ;  /* 0x0033e80001de7983 */ /* 0x000ea40000300800 */
[----:B------:R-:W-:Y:S01]  /*6ef40*/  IMAD.MOV.U32 R47, RZ, RZ, R16 ;  /* 0x000000ffff2f7224 */ /* 0x000fe200078e0010 */
[----:B------:R-:W2:Y:S01]  /*6ef50*/  LDL.LU R223, [R1+0x33ec] ;  /* 0x0033ec0001df7983 */ /* 0x000ea20000300800 */
[----:B------:R-:W2:Y:S02]  /*6ef60*/  LDL.LU R16, [R1+0x33c0] ;  /* 0x0033c00001107983 */ /* 0x000ea40000300800 */
[----:B------:R-:W-:-:S02]  /*6ef70*/  IMAD.MOV.U32 R34, RZ, RZ, R18 ;  /* 0x000000ffff227224 */ /* 0x000fc400078e0012 */
[----:B-1----:R-:W2:Y:S02]  /*6ef80*/  LDL.LU R17, [R1+0x33c4] ;  /* 0x0033c40001117983 */ /* 0x002ea40000300800 */
[----:B------:R-:W-:Y:S01]  /*6ef90*/  IMAD.MOV.U32 R42, RZ, RZ, R19 ;  /* 0x000000ffff2a7224 */ /* 0x000fe200078e0013 */
[----:B------:R-:W2:Y:S01]  /*6efa0*/  LDL.LU R18, [R1+0x33c8] ;  /* 0x0033c80001127983 */ /* 0x000ea20000300800 */
[----:B------:R-:W2:Y:S02]  /*6efb0*/  LDL.LU R19, [R1+0x33cc] ;  /* 0x0033cc0001137983 */ /* 0x000ea40000300800 */
        /* <DEDUP_REMOVED lines=19> */
[----:B------:R-:W4:Y:S03]  /*6f0f0*/  LDL.LU R235, [R1+0x339c] ;  /* 0x00339c0001eb7983 */ /* 0x000f260000300800 */
[----:B------:R-:W-:Y:S04]  /*6f100*/  LDS R8, [R3+0x10080] ;  /* 0x0100800003087984 */ /* 0x000fe80000000800 */
[----:B------:R-:W1:Y:S01]  /*6f110*/  LDS R9, [R4+0x10080] ;  /* 0x0100800004097984 */ /* 0x000e620000000800 */
[C---:B---3--:R-:W-:Y:S08]  /*6f120*/  HMMA.1688.F32.TF32 R160, R248.reuse, R152, R212 ;  /* 0x00000098f8a0723c */ /* 0x048ff000000810d4 */
[C---:B--2---:R-:W-:Y:S08]  /*6f130*/  HMMA.1688.F32.TF32 R16, R248.reuse, R144, R16 ;  /* 0x00000090f810723c */ /* 0x044ff00000081010 */
[----:B----4-:R-:W-:Y:S08]  /*6f140*/  HMMA.1688.F32.TF32 R164, R248, R120, R216 ;  /* 0x00000078f8a4723c */ /* 0x010ff000000810d8 */
[----:B------:R-:W-:-:S02]  /*6f150*/  IMAD.MOV.U32 R43, RZ, RZ, R160 ;  /* 0x000000ffff2b7224 */ /* 0x000fc400078e00a0 */
[----:B------:R-:W-:Y:S02]  /*6f160*/  IMAD.MOV.U32 R35, RZ, RZ, R161 ;  /* 0x000000ffff237224 */ /* 0x000fe400078e00a1 */
[----:B------:R-:W-:Y:S01]  /*6f170*/  IMAD.MOV.U32 R38, RZ, RZ, R162 ;  /* 0x000000ffff267224 */ /* 0x000fe200078e00a2 */
[----:B------:R-:W-:Y:S02]  /*6f180*/  MOV R39, R163 ;  /* 0x000000a300277202 */ /* 0x000fe40000000f00 */
[----:B------:R-:W-:Y:S01]  /*6f190*/  HMMA.1688.F32.TF32 R160, R248, R116, R220 ;  /* 0x00000074f8a0723c */ /* 0x000fe200000810dc */
[----:B------:R-:W-:Y:S02]  /*6f1a0*/  IMAD.MOV.U32 R146, RZ, RZ, R16 ;  /* 0x000000ffff927224 */ /* 0x000fe400078e0010 */
[----:B------:R-:W-:Y:S02]  /*6f1b0*/  IMAD.MOV.U32 R147, RZ, RZ, R17 ;  /* 0x000000ffff937224 */ /* 0x000fe400078e0011 */
[----:B------:R-:W-:-:S02]  /*6f1c0*/  IMAD.MOV.U32 R150, RZ, RZ, R18 ;  /* 0x000000ffff967224 */ /* 0x000fc400078e0012 */
[----:B------:R-:W-:Y:S02]  /*6f1d0*/  IMAD.MOV.U32 R122, RZ, RZ, R19 ;  /* 0x000000ffff7a7224 */ /* 0x000fe400078e0013 */
[C---:B------:R-:W-:Y:S11]  /*6f1e0*/  HMMA.1688.F32.TF32 R16, R248.reuse, R140, R28 ;  /* 0x0000008cf810723c */ /* 0x040ff6000008101c */
[----:B------:R-:W-:Y:S03]  /*6f1f0*/  @!UPT UIADD3 URZ, URZ, URZ, URZ ;  /* 0x0000003f3f3ff290 */ /* 0x000fe6000fffe03f */
[----:B------:R-:W-:Y:S01]  /*6f200*/  STL [R1+0x544], R161 ;  /* 0x000544a101007387 */ /* 0x000fe20000100800 */
[----:B------:R-:W-:Y:S02]  /*6f210*/  STL.64 [R1+0x550], R164 ;  /* 0x000550a401007387 */ /* 0x000fe40000100a00 */
[----:B------:R-:W-:Y:S02]  /*6f220*/  STL.64 [R1+0x558], R166 ;  /* 0x000558a601007387 */ /* 0x000fe40000100a00 */
[----:B------:R2:W-:Y:S02]  /*6f230*/  STL.64 [R1+0x548], R162 ;  /* 0x000548a201007387 */ /* 0x0005e40000100a00 */
[----:B------:R-:W-:Y:S02]  /*6f240*/  IMAD.MOV.U32 R155, RZ, RZ, R160 ;  /* 0x000000ffff9b7224 */ /* 0x000fe400078e00a0 */
[----:B--2---:R-:W-:Y:S01]  /*6f250*/  HMMA.1688.F32.TF32 R160, R248, R148, R224 ;  /* 0x00000094f8a0723c */ /* 0x004fe200000810e0 */
[----:B------:R-:W-:Y:S01]  /*6f260*/  MOV R123, R16 ;  /* 0x00000010007b7202 */ /* 0x000fe20000000f00 */
[----:B------:R-:W-:-:S02]  /*6f270*/  IMAD.MOV.U32 R151, RZ, RZ, R17 ;  /* 0x000000ffff977224 */ /* 0x000fc400078e0011 */
[----:B------:R-:W-:Y:S02]  /*6f280*/  IMAD.MOV.U32 R118, RZ, RZ, R18 ;  /* 0x000000ffff767224 */ /* 0x000fe400078e0012 */
[----:B------:R-:W-:Y:S02]  /*6f290*/  IMAD.MOV.U32 R119, RZ, RZ, R19 ;  /* 0x000000ffff777224 */ /* 0x000fe400078e0013 */
[C---:B------:R-:W-:Y:S08]  /*6f2a0*/  HMMA.1688.F32.TF32 R16, R248.reuse, R136, R20 ;  /* 0x00000088f810723c */ /* 0x040ff00000081014 */
[----:B------:R-:W-:Y:S07]  /*6f2b0*/  HMMA.1688.F32.TF32 R20, R248, R128, R228 ;  /* 0x00000080f814723c */ /* 0x000fee00000810e4 */
[----:B------:R-:W-:Y:S01]  /*6f2c0*/  STL.64 [R1+0x530], R160 ;  /* 0x000530a001007387 */ /* 0x000fe20000100a00 */
[----:B------:R2:W-:Y:S02]  /*6f2d0*/  STL [R1+0x538], R162 ;  /* 0x000538a201007387 */ /* 0x0005e40000100800 */
[----:B------:R-:W3:Y:S02]  /*6f2e0*/  LDL.LU R224, [R1+0x3360] ;  /* 0x0033600001e07983 */ /* 0x000ee40000300800 */
[----:B------:R-:W3:Y:S01]  /*6f2f0*/  LDL.LU R225, [R1+0x3364] ;  /* 0x0033640001e17983 */ /* 0x000ee20000300800 */
[----:B------:R-:W3:Y:S01]  /*6f300*/  LDL.LU R226, [R1+0x3368] ;  /* 0x0033680001e27983 */ /* 0x000ee20000300800 */
[----:B------:R-:W-:-:S02]  /*6f310*/  IMAD.MOV.U32 R154, RZ, RZ, R163 ;  /* 0x000000ffff9a7224 */ /* 0x000fc400078e00a3 */
[----:B------:R-:W3:Y:S02]  /*6f320*/  LDL.LU R227, [R1+0x336c] ;  /* 0x00336c0001e37983 */ /* 0x000ee40000300800 */
[----:B------:R-:W4:Y:S01]  /*6f330*/  LDL.LU R28, [R1+0x3350] ;  /* 0x00335000011c7983 */ /* 0x000f220000300800 */
[----:B------:R-:W4:Y:S01]  /*6f340*/  LDL.LU R29, [R1+0x3354] ;  /* 0x00335400011d7983 */ /* 0x000f220000300800 */
[----:B------:R-:W4:Y:S02]  /*6f350*/  LDL.LU R30, [R1+0x3358] ;  /* 0x00335800011e7983 */ /* 0x000f240000300800 */
[----:B------:R-:W4:Y:S01]  /*6f360*/  LDL.LU R31, [R1+0x335c] ;  /* 0x00335c00011f7983 */ /* 0x000f220000300800 */
[----:B--2---:R-:W-:Y:S01]  /*6f370*/  HMMA.1688.F32.TF32 R160, R248, R132, R232 ;  /* 0x00000084f8a0723c */ /* 0x004fe200000810e8 */
[----:B------:R-:W-:Y:S01]  /*6f380*/  IMAD.MOV.U32 R142, RZ, RZ, R18 ;  /* 0x000000ffff8e7224 */ /* 0x000fe200078e0012 */
[----:B------:R2:W-:Y:S01]  /*6f390*/  STL.64 [R1+0x500], R16 ;  /* 0x0005001001007387 */ /* 0x0005e20000100a00 */
[----:B------:R-:W-:-:S05]  /*6f3a0*/  IMAD.MOV.U32 R143, RZ, RZ, R19 ;  /* 0x000000ffff8f7224 */ /* 0x000fca00078e0013 */
[C---:B--2---:R-:W-:Y:S11]  /*6f3b0*/  HMMA.1688.F32.TF32 R16, R248.reuse, R124, R24 ;  /* 0x0000007cf810723c */ /* 0x044ff60000081018 */
[----:B------:R-:W-:Y:S04]  /*6f3c0*/  @!UPT UIADD3 URZ, URZ, URZ, URZ ;  /* 0x0000003f3f3ff290 */ /* 0x000fe8000fffe03f */
[----:B------:R-:W-:Y:S01]  /*6f3d0*/  STL.64 [R1+0x4f0], R160 ;  /* 0x0004f0a001007387 */ /* 0x000fe20000100a00 */
[----:B------:R-:W-:Y:S02]  /*6f3e0*/  STL.64 [R1+0x4f8], R162 ;  /* 0x0004f8a201007387 */ /* 0x000fe40000100a00 */
[----:B------:R-:W2:Y:S02]  /*6f3f0*/  LDL.LU R232, [R1+0x3340] ;  /* 0x0033400001e87983 */ /* 0x000ea40000300800 */
[----:B------:R-:W-:Y:S01]  /*6f400*/  STL.64 [R1+0x4e0], R20 ;  /* 0x0004e01401007387 */ /* 0x000fe20000100a00 */
[----:B------:R-:W-:Y:S04]  /*6f410*/  STL.64 [R1+0x4e8], R22 ;  /* 0x0004e81601007387 */ /* 0x000fe80000100a00 */
[----:B------:R1:W-:Y:S01]  /*6f420*/  STL.64 [R1+0x4d0], R16 ;  /* 0x0004d01001007387 */ /* 0x0003e20000100a00 */
[----:B------:R1:W-:Y:S02]  /*6f430*/  STL.64 [R1+0x4d8], R18 ;  /* 0x0004d81201007387 */ /* 0x0003e40000100a00 */
[----:B------:R-:W2:Y:S02]  /*6f440*/  LDL.LU R233, [R1+0x3344] ;  /* 0x0033440001e97983 */ /* 0x000ea40000300800 */
[----:B------:R-:W2:Y:S01]  /*6f450*/  LDL.LU R234, [R1+0x3348] ;  /* 0x0033480001ea7983 */ /* 0x000ea20000300800 */
[----:B------:R-:W2:Y:S01]  /*6f460*/  LDL.LU R235, [R1+0x334c] ;  /* 0x00334c0001eb7983 */ /* 0x000ea20000300800 */
[----:B------:R-:W2:Y:S02]  /*6f470*/  LDL.LU R24, [R1+0x3310] ;  /* 0x0033100001187983 */ /* 0x000ea40000300800 */
[----:B------:R-:W2:Y:S02]  /*6f480*/  LDL.LU R25, [R1+0x3314] ;  /* 0x0033140001197983 */ /* 0x000ea40000300800 */
[----:B------:R-:W2:Y:S01]  /*6f490*/  LDL.LU R26, [R1+0x3318] ;  /* 0x00331800011a7983 */ /* 0x000ea20000300800 */
[----:B------:R-:W2:Y:S04]  /*6f4a0*/  LDL.LU R27, [R1+0x331c] ;  /* 0x00331c00011b7983 */ /* 0x000ea80000300800 */
[----:B-1----:R-:W2:Y:S01]  /*6f4b0*/  LDL.LU R16, [R1+0x3330] ;  /* 0x0033300001107983 */ /* 0x002ea20000300800 */
        /* <DEDUP_REMOVED lines=11> */
[C---:B----4-:R-:W-:Y:S08]  /*6f570*/  HMMA.1688.F32.TF32 R28, R248.reuse, R108, R28 ;  /* 0x0000006cf81c723c */ /* 0x050ff0000008101c */
[C---:B---3--:R-:W-:Y:S11]  /*6f580*/  HMMA.1688.F32.TF32 R160, R248.reuse, R112, R224 ;  /* 0x00000070f8a0723c */ /* 0x048ff600000810e0 */
[----:B------:R-:W-:Y:S05]  /*6f590*/  @!UPT UIADD3 URZ, URZ, URZ, URZ ;  /* 0x0000003f3f3ff290 */ /* 0x000fea000fffe03f */
[----:B------:R-:W-:Y:S02]  /*6f5a0*/  IMAD.MOV.U32 R110, RZ, RZ, R28 ;  /* 0x000000ffff6e7224 */ /* 0x000fe400078e001c */
[----:B------:R-:W-:Y:S01]  /*6f5b0*/  IMAD.MOV.U32 R138, RZ, RZ, R29 ;  /* 0x000000ffff8a7224 */ /* 0x000fe200078e001d */
[----:B------:R-:W3:Y:S01]  /*6f5c0*/  LDL.LU R28, [R1+0x32f0] ;  /* 0x0032f000011c7983 */ /* 0x000ee20000300800 */
[----:B------:R-:W-:Y:S02]  /*6f5d0*/  IMAD.MOV.U32 R139, RZ, RZ, R30 ;  /* 0x000000ffff8b7224 */ /* 0x000fe400078e001e */
[----:B------:R-:W3:Y:S02]  /*6f5e0*/  LDL.LU R29, [R1+0x32f4] ;  /* 0x0032f400011d7983 */ /* 0x000ee40000300800 */
[----:B------:R-:W-:Y:S01]  /*6f5f0*/  IMAD.MOV.U32 R111, RZ, RZ, R31 ;  /* 0x000000ffff6f7224 */ /* 0x000fe200078e001f */
[----:B------:R-:W3:Y:S01]  /*6f600*/  LDL.LU R30, [R1+0x32f8] ;  /* 0x0032f800011e7983 */ /* 0x000ee20000300800 */
[----:B------:R-:W3:Y:S02]  /*6f610*/  LDL.LU R31, [R1+0x32fc] ;  /* 0x0032fc00011f7983 */ /* 0x000ee40000300800 */
[----:B------:R-:W-:Y:S01]  /*6f620*/  IMAD.MOV.U32 R102, RZ, RZ, R160 ;  /* 0x000000ffff667224 */ /* 0x000fe200078e00a0 */
[----:B--2---:R-:W-:Y:S01]  /*6f630*/  HMMA.1688.F32.TF32 R16, R248, R100, R16 ;  /* 0x00000064f810723c */ /* 0x004fe20000081010 */
[----:B------:R-:W-:Y:S01]  /*6f640*/  MOV R103, R161 ;  /* 0x000000a100677202 */ /* 0x000fe20000000f00 */
[----:B------:R-:W-:-:S02]  /*6f650*/  IMAD.MOV.U32 R106, RZ, RZ, R162 ;  /* 0x000000ffff6a7224 */ /* 0x000fc400078e00a2 */
[----:B------:R-:W-:-:S04]  /*6f660*/  IMAD.MOV.U32 R107, RZ, RZ, R163 ;  /* 0x000000ffff6b7224 */ /* 0x000fc800078e00a3 */
[C---:B------:R-:W-:Y:S08]  /*6f670*/  HMMA.1688.F32.TF32 R160, R248.reuse, R104, R232 ;  /* 0x00000068f8a0723c */ /* 0x040ff000000810e8 */
[----:B------:R-:W-:Y:S01]  /*6f680*/  HMMA.1688.F32.TF32 R20, R248, R96, R20 ;  /* 0x00000060f814723c */ /* 0x000fe20000081014 */
[----:B------:R-:W2:Y:S01]  /*6f690*/  LDL.LU R232, [R1+0x32e0] ;  /* 0x0032e00001e87983 */ /* 0x000ea20000300800 */
[----:B------:R-:W2:Y:S02]  /*6f6a0*/  LDL.LU R233, [R1+0x32e4] ;  /* 0x0032e40001e97983 */ /* 0x000ea40000300800 */
[----:B------:R-:W2:Y:S02]  /*6f6b0*/  LDL.LU R234, [R1+0x32e8] ;  /* 0x0032e80001ea7983 */ /* 0x000ea40000300800 */
[----:B------:R-:W2:Y:S02]  /*6f6c0*/  LDL.LU R235, [R1+0x32ec] ;  /* 0x0032ec0001eb7983 */ /* 0x000ea40000300800 */
[----:B------:R-:W-:-:S02]  /*6f6d0*/  IMAD.MOV.U32 R131, RZ, RZ, R16 ;  /* 0x000000ffff837224 */ /* 0x000fc400078e0010 */
[----:B------:R-:W-:Y:S02]  /*6f6e0*/  IMAD.MOV.U32 R115, RZ, RZ, R17 ;  /* 0x000000ffff737224 */ /* 0x000fe400078e0011 */
[----:B------:R-:W-:Y:S01]  /*6f6f0*/  IMAD.MOV.U32 R126, RZ, RZ, R18 ;  /* 0x000000ffff7e7224 */ /* 0x000fe200078e0012 */
[----:B------:R-:W-:Y:S02]  /*6f700*/  MOV R127, R19 ;  /* 0x00000013007f7202 */ /* 0x000fe40000000f00 */
[C---:B------:R-:W-:Y:S01]  /*6f710*/  HMMA.1688.F32.TF32 R16, R248.reuse, R92, R24 ;  /* 0x0000005cf810723c */ /* 0x040fe20000081018 */
[----:B------:R-:W4:Y:S07]  /*6f720*/  LDL.LU R24, [R1+0x32d0] ;  /* 0x0032d00001187983 */ /* 0x000f2e0000300800 */
[----:B------:R-:W-:Y:S02]  /*6f730*/  STL.64 [R1+0x480], R20 ;  /* 0x0004801401007387 */ /* 0x000fe40000100a00 */
[----:B------:R-:W-:Y:S11]  /*6f740*/  STL.64 [R1+0x488], R22 ;  /* 0x0004881601007387 */ /* 0x000ff60000100a00 */
[----:B------:R-:W-:Y:S02]  /*6f750*/  @!UPT UIADD3 URZ, URZ, URZ, URZ ;  /* 0x0000003f3f3ff290 */ /* 0x000fe4000fffe03f */
[----:B------:R-:W-:Y:S01]  /*6f760*/  STL.64 [R1+0x470], R16 ;  /* 0x0004701001007387 */ /* 0x000fe20000100a00 */
[----:B------:R1:W-:Y:S02]  /*6f770*/  STL.64 [R1+0x478], R18 ;  /* 0x0004781201007387 */ /* 0x0003e40000100a00 */
[----:B------:R-:W4:Y:S02]  /*6f780*/  LDL.LU R25, [R1+0x32d4] ;  /* 0x0032d40001197983 */ /* 0x000f240000300800 */
[----:B------:R-:W4:Y:S01]  /*6f790*/  LDL.LU R26, [R1+0x32d8] ;  /* 0x0032d800011a7983 */ /* 0x000f220000300800 */
[----:B------:R-:W4:Y:S01]  /*6f7a0*/  LDL.LU R27, [R1+0x32dc] ;  /* 0x0032dc00011b7983 */ /* 0x000f220000300800 */
[----:B-1----:R-:W-:Y:S03]  /*6f7b0*/  HMMA.1688.F32.TF32 R16, R248, R88, R228 ;  /* 0x00000058f810723c */ /* 0x002fe600000810e4 */
[----:B------:R-:W4:Y:S01]  /*6f7c0*/  LDL.LU R228, [R1+0x32c0] ;  /* 0x0032c00001e47983 */ /* 0x000f220000300800 */
[----:B------:R-:W4:Y:S02]  /*6f7d0*/  LDL.LU R229, [R1+0x32c4] ;  /* 0x0032c40001e57983 */ /* 0x000f240000300800 */
[----:B------:R-:W4:Y:S02]  /*6f7e0*/  LDL.LU R230, [R1+0x32c8] ;  /* 0x0032c80001e67983 */ /* 0x000f240000300800 */
[----:B------:R-:W4:Y:S11]  /*6f7f0*/  LDL.LU R231, [R1+0x32cc] ;  /* 0x0032cc0001e77983 */ /* 0x000f360000300800 */
[----:B------:R-:W-:Y:S05]  /*6f800*/  @!UPT UIADD3 URZ, URZ, URZ, URZ ;  /* 0x0000003f3f3ff290 */ /* 0x000fea000fffe03f */
[----:B------:R-:W-:Y:S02]  /*6f810*/  IMAD.MOV.U32 R54, RZ, RZ, R16 ;  /* 0x000000ffff367224 */ /* 0x000fe400078e0010 */
[----:B------:R-:W-:Y:S02]  /*6f820*/  IMAD.MOV.U32 R55, RZ, RZ, R17 ;  /* 0x000000ffff377224 */ /* 0x000fe400078e0011 */
[----:B------:R-:W-:Y:S02]  /*6f830*/  IMAD.MOV.U32 R58, RZ, RZ, R18 ;  /* 0x000000ffff3a7224 */ /* 0x000fe400078e0012 */
[----:B------:R-:W-:-:S05]  /*6f840*/  IMAD.MOV.U32 R59, RZ, RZ, R19 ;  /* 0x000000ffff3b7224 */ /* 0x000fca00078e0013 */
[----:B------:R-:W-:Y:S01]  /*6f850*/  STL [R1+0x498c], R59 ;  /* 0x00498c3b01007387 */ /* 0x000fe20000100800 */
[----:B------:R-:W-:Y:S02]  /*6f860*/  STL [R1+0x4988], R58 ;  /* 0x0049883a01007387 */ /* 0x000fe40000100800 */
[----:B------:R-:W-:Y:S02]  /*6f870*/  STL [R1+0x4984], R55 ;  /* 0x0049843701007387 */ /* 0x000fe40000100800 */
[----:B------:R-:W-:Y:S01]  /*6f880*/  STL [R1+0x4980], R54 ;  /* 0x0049803601007387 */ /* 0x000fe20000100800 */
[C---:B---3--:R-:W-:Y:S11]  /*6f890*/  HMMA.1688.F32.TF32 R16, R248.reuse, R84, R28 ;  /* 0x00000054f810723c */ /* 0x048ff6000008101c */
[----:B------:R-:W-:Y:S11]  /*6f8a0*/  @!UPT UIADD3 URZ, URZ, URZ, URZ ;  /* 0x0000003f3f3ff290 */ /* 0x000ff6000fffe03f */
[----:B------:R-:W-:Y:S01]  /*6f8b0*/  @!UPT UIADD3 URZ, URZ, URZ, URZ ;  /* 0x0000003f3f3ff290 */ /* 0x000fe2000fffe03f */
[----:B------:R2:W-:Y:S01]  /*6f8c0*/  STL.64 [R1+0x450], R16 ;  /* 0x0004501001007387 */ /* 0x0005e20000100a00 */
[----:B------:R-:W-:Y:S02]  /*6f8d0*/  IMAD.MOV.U32 R50, RZ, RZ, R18 ;  /* 0x000000ffff327224 */ /* 0x000fe400078e0012 */
[----:B------:R-:W-:Y:S02]  /*6f8e0*/  IMAD.MOV.U32 R51, RZ, RZ, R19 ;  /* 0x000000ffff337224 */ /* 0x000fe400078e0013 */
[----:B------:R-:W3:Y:S01]  /*6f8f0*/  LDL.LU R28, [R1+0x32b0] ;  /* 0x0032b000011c7983 */ /* 0x000ee20000300800 */
[----:B------:R-:W3:Y:S01]  /*6f900*/  LDL.LU R29, [R1+0x32b4] ;  /* 0x0032b400011d7983 */ /* 0x000ee20000300800 */
[----:B------:R-:W3:Y:S02]  /*6f910*/  LDL.LU R30, [R1+0x32b8] ;  /* 0x0032b800011e7983 */ /* 0x000ee40000300800 */
[----:B------:R-:W3:Y:S01]  /*6f920*/  LDL.LU R31, [R1+0x32bc] ;  /* 0x0032bc00011f7983 */ /* 0x000ee20000300800 */
[C---:B--2---:R-:W-:Y:S01]  /*6f930*/  HMMA.1688.F32.TF32 R16, R248.reuse, R80, R232 ;  /* 0x00000050f810723c */ /* 0x044fe200000810e8 */
[----:B------:R1:W-:Y:S01]  /*6f940*/  STL [R1+0x4994], R51 ;  /* 0x0049943301007387 */ /* 0x0003e20000100800 */
[----:B------:R2:W-:Y:S11]  /*6f950*/  STL [R1+0x4990], R50 ;  /* 0x0049903201007387 */ /* 0x0005f60000100800 */
[----:B------:R-:W-:Y:S11]  /*6f960*/  @!UPT UIADD3 URZ, URZ, URZ, URZ ;  /* 0x0000003f3f3ff290 */ /* 0x000ff6000fffe03f */
[----:B------:R-:W-:Y:S01]  /*6f970*/  MOV R59, R16 ;  /* 0x00000010003b7202 */ /* 0x000fe20000000f00 */
[----:B------:R-:W-:Y:S02]  /*6f980*/  IMAD.MOV.U32 R58, RZ, RZ, R17 ;  /* 0x000000ffff3a7224 */ /* 0x000fe400078e0011 */
[----:B------:R-:W-:Y:S02]  /*6f990*/  IMAD.MOV.U32 R55, RZ, RZ, R18 ;  /* 0x000000ffff377224 */ /* 0x000fe400078e0012 */
[----:B------:R-:W-:Y:S02]  /*6f9a0*/  IMAD.MOV.U32 R54, RZ, RZ, R19 ;  /* 0x000000ffff367224 */ /* 0x000fe400078e0013 */
[C---:B----4-:R-:W-:Y:S03]  /*6f9b0*/  HMMA.1688.F32.TF32 R16, R248.reuse, R76, R24 ;  /* 0x0000004cf810723c */ /* 0x050fe60000081018 */
[----:B------:R-:W-:Y:S01]  /*6f9c0*/  STL [R1+0x49a4], R54 ;  /* 0x0049a43601007387 */ /* 0x000fe20000100800 */
[----:B------:R-:W-:Y:S02]  /*6f9d0*/  STL [R1+0x49a0], R55 ;  /* 0x0049a03701007387 */ /* 0x000fe40000100800 */
[----:B------:R-:W-:Y:S02]  /*6f9e0*/  STL [R1+0x499c], R59 ;  /* 0x00499c3b01007387 */ /* 0x000fe40000100800 */
[----:B------:R-:W-:Y:S11]  /*6f9f0*/  STL [R1+0x4998], R58 ;  /* 0x0049983a01007387 */ /* 0x000ff60000100800 */
[----:B------:R-:W-:Y:S04]  /*6fa00*/  @!UPT UIADD3 URZ, URZ, URZ, URZ ;  /* 0x0000003f3f3ff290 */ /* 0x000fe8000fffe03f */
[----:B------:R4:W-:Y:S01]  /*6fa10*/  STL.64 [R1+0x430], R16 ;  /* 0x0004301001007387 */ /* 0x0009e20000100a00 */
[----:B------:R-:W3:Y:S02]  /*6fa20*/  LDL.LU R24, [R1+0x30] ;  /* 0x0000300001187983 */ /* 0x000ee40000300800 */
[----:B------:R-:W3:Y:S02]  /*6fa30*/  LDL.LU R25, [R1+0x34] ;  /* 0x0000340001197983 */ /* 0x000ee40000300800 */
[----:B------:R-:W3:Y:S01]  /*6fa40*/  LDL.LU R26, [R1+0x38] ;  /* 0x00003800011a7983 */ /* 0x000ee20000300800 */
[----:B------:R-:W3:Y:S01]  /*6fa50*/  LDL.LU R27, [R1+0x3c] ;  /* 0x00003c00011b7983 */ /* 0x000ee20000300800 */
[----:B-1----:R-:W-:Y:S02]  /*6fa60*/  IMAD.MOV.U32 R51, RZ, RZ, R18 ;  /* 0x000000ffff337224 */ /* 0x002fe400078e0012 */
[----:B--2---:R-:W-:Y:S02]  /*6fa70*/  IMAD.MOV.U32 R50, RZ, RZ, R19 ;  /* 0x000000ffff327224 */ /* 0x004fe400078e0013 */
[C---:B----4-:R-:W-:Y:S03]  /*6fa80*/  HMMA.1688.F32.TF32 R16, R248.reuse, R72, R228 ;  /* 0x00000048f810723c */ /* 0x050fe600000810e4 */
[----:B------:R-:W-:Y:S01]  /*6fa90*/  STL [R1+0x49ac], R50 ;  /* 0x0049ac3201007387 */ /* 0x000fe20000100800 */
[----:B------:R-:W-:Y:S02]  /*6faa0*/  STL [R1+0x49a8], R51 ;  /* 0x0049a83301007387 */ /* 0x000fe40000100800 */
[----:B------:R-:W2:Y:S02]  /*6fab0*/  LDL.LU R232, [R1+0x20] ;  /* 0x0000200001e87983 */ /* 0x000ea40000300800 */
[----:B------:R-:W2:Y:S01]  /*6fac0*/  LDL.LU R233, [R1+0x24] ;  /* 0x0000240001e97983 */ /* 0x000ea20000300800 */
[----:B------:R-:W2:Y:S01]  /*6fad0*/  LDL.LU R234, [R1+0x28] ;  /* 0x0000280001ea7983 */ /* 0x000ea20000300800 */
[----:B------:R-:W2:Y:S11]  /*6fae0*/  LDL.LU R235, [R1+0x2c] ;  /* 0x00002c0001eb7983 */ /* 0x000eb60000300800 */
[----:B------:R-:W-:Y:S03]  /*6faf0*/  @!UPT UIADD3 URZ, URZ, URZ, URZ ;  /* 0x0000003f3f3ff290 */ /* 0x000fe6000fffe03f */
[----:B------:R-:W-:Y:S02]  /*6fb00*/  IMAD.MOV.U32 R67, RZ, RZ, R19 ;  /* 0x000000ffff437224 */ /* 0x000fe400078e0013 */
[----:B------:R-:W-:Y:S01]  /*6fb10*/  IMAD.MOV.U32 R66, RZ, RZ, R18 ;  /* 0x000000ffff427224 */ /* 0x000fe200078e0012 */
[----:B------:R-:W-:Y:S01]  /*6fb20*/  MOV R63, R17 ;  /* 0x00000011003f7202 */ /* 0x000fe20000000f00 */
[----:B------:R-:W-:Y:S01]  /*6fb30*/  IMAD.MOV.U32 R62, RZ, RZ, R16 ;  /* 0x000000ffff3e7224 */ /* 0x000fe200078e0010 */
[----:B------:R-:W-:Y:S02]  /*6fb40*/  STL [R1+0x49bc], R67 ;  /* 0x0049bc4301007387 */ /* 0x000fe40000100800 */
[----:B------:R-:W-:Y:S02]  /*6fb50*/  STL [R1+0x49b8], R66 ;  /* 0x0049b84201007387 */ /* 0x000fe40000100800 */
[----:B------:R1:W-:Y:S02]  /*6fb60*/  STL [R1+0x49b4], R63 ;  /* 0x0049b43f01007387 */ /* 0x0003e40000100800 */
[----:B------:R4:W-:Y:S01]  /*6fb70*/  STL [R1+0x49b0], R62 ;  /* 0x0049b03e01007387 */ /* 0x0009e20000100800 */
[----:B------:R-:W2:Y:S01]  /*6fb80*/  LDL.LU R228, [R1+0x10] ;  /* 0x0000100001e47983 */ /* 0x000ea20000300800 */
[----:B------:R-:W2:Y:S02]  /*6fb90*/  LDL.LU R229, [R1+0x14] ;  /* 0x0000140001e57983 */ /* 0x000ea40000300800 */
[----:B------:R-:W2:Y:S02]  /*6fba0*/  LDL.LU R230, [R1+0x18] ;  /* 0x0000180001e67983 */ /* 0x000ea40000300800 */
[----:B------:R-:W2:Y:S01]  /*6fbb0*/  LDL.LU R231, [R1+0x1c] ;  /* 0x00001c0001e77983 */ /* 0x000ea20000300800 */
[C---:B---3--:R-:W-:Y:S01]  /*6fbc0*/  HMMA.1688.F32.TF32 R16, R248.reuse, R68, R28 ;  /* 0x00000044f810723c */ /* 0x048fe2000008101c */
[----:B------:R-:W3:Y:S01]  /*6fbd0*/  LDL.LU R28, [R1] ;  /* 0x00000000011c7983 */ /* 0x000ee20000300800 */
[----:B------:R-:W3:Y:S02]  /*6fbe0*/  LDL.LU R29, [R1+0x4] ;  /* 0x00000400011d7983 */ /* 0x000ee40000300800 */
[----:B------:R-:W3:Y:S02]  /*6fbf0*/  LDL.LU R30, [R1+0x8] ;  /* 0x00000800011e7983 */ /* 0x000ee40000300800 */
[----:B------:R-:W3:Y:S11]  /*6fc00*/  LDL.LU R31, [R1+0xc] ;  /* 0x00000c00011f7983 */ /* 0x000ef60000300800 */
[----:B------:R-:W-:Y:S07]  /*6fc10*/  @!UPT UIADD3 URZ, URZ, URZ, URZ ;  /* 0x0000003f3f3ff290 */ /* 0x000fee000fffe03f */
[----:B------:R-:W-:Y:S02]  /*6fc20*/  IMAD.MOV.U32 R58, RZ, RZ, R19 ;  /* 0x000000ffff3a7224 */ /* 0x000fe400078e0013 */
[----:B------:R-:W-:Y:S02]  /*6fc30*/  IMAD.MOV.U32 R59, RZ, RZ, R18 ;  /* 0x000000ffff3b7224 */ /* 0x000fe400078e0012 */
[----:B------:R-:W-:Y:S02]  /*6fc40*/  IMAD.MOV.U32 R55, RZ, RZ, R17 ;  /* 0x000000ffff377224 */ /* 0x000fe400078e0011 */
[----:B------:R-:W-:Y:S01]  /*6fc50*/  IMAD.MOV.U32 R54, RZ, RZ, R16 ;  /* 0x000000ffff367224 */ /* 0x000fe200078e0010 */
[----:B------:R-:W-:Y:S01]  /*6fc60*/  STL [R1+0x49cc], R58 ;  /* 0x0049cc3a01007387 */ /* 0x000fe20000100800 */
[----:B------:R-:W-:Y:S02]  /*6fc70*/  STL [R1+0x49c8], R59 ;  /* 0x0049c83b01007387 */ /* 0x000fe40000100800 */
[----:B------:R1:W-:Y:S02]  /*6fc80*/  STL [R1+0x49c4], R55 ;  /* 0x0049c43701007387 */ /* 0x0003e40000100800 */
[----:B------:R1:W-:Y:S01]  /*6fc90*/  STL [R1+0x49c0], R54 ;  /* 0x0049c03601007387 */ /* 0x0003e20000100800 */
[C---:B------:R-:W-:Y:S01]  /*6fca0*/  HMMA.1688.F32.TF32 R16, R248.reuse, R64, R24 ;  /* 0x00000040f810723c */ /* 0x040fe20000081018 */
[----:B------:R-:W3:Y:S01]  /*6fcb0*/  LDL.LU R24, [R1+0x2c20] ;  /* 0x002c200001187983 */ /* 0x000ee20000300800 */
[----:B------:R-:W3:Y:S02]  /*6fcc0*/  LDL.LU R25, [R1+0x2c24] ;  /* 0x002c240001197983 */ /* 0x000ee40000300800 */
[----:B------:R-:W3:Y:S02]  /*6fcd0*/  LDL.LU R26, [R1+0x2c28] ;  /* 0x002c2800011a7983 */ /* 0x000ee40000300800 */
[----:B------:R-:W3:Y:S11]  /*6fce0*/  LDL.LU R27, [R1+0x2c2c] ;  /* 0x002c2c00011b7983 */ /* 0x000ef60000300800 */
[----:B------:R-:W-:Y:S07]  /*6fcf0*/  @!UPT UIADD3 URZ, URZ, URZ, URZ ;  /* 0x0000003f3f3ff290 */ /* 0x000fee000fffe03f */
[----:B-1----:R-:W-:Y:S01]  /*6fd00*/  MOV R63, R16 ;  /* 0x00000010003f7202 */ /* 0x002fe20000000f00 */
[----:B----4-:R-:W-:Y:S02]  /*6fd10*/  IMAD.MOV.U32 R62, RZ, RZ, R17 ;  /* 0x000000ffff3e7224 */ /* 0x010fe400078e0011 */
[----:B------:R-:W-:Y:S02]  /*6fd20*/  IMAD.MOV.U32 R50, RZ, RZ, R18 ;  /* 0x000000ffff327224 */ /* 0x000fe400078e0012 */
[----:B------:R-:W-:Y:S02]  /*6fd30*/  IMAD.MOV.U32 R51, RZ, RZ, R19 ;  /* 0x000000ffff337224 */ /* 0x000fe400078e0013 */
[C---:B--2---:R-:W-:Y:S11]  /*6fd40*/  HMMA.1688.F32.TF32 R16, R248.reuse, R60, R232 ;  /* 0x0000003cf810723c */ /* 0x044ff600000810e8 */
[----:B------:R-:W-:Y:S11]  /*6fd50*/  @!UPT UIADD3 URZ, URZ, URZ, URZ ;  /* 0x0000003f3f3ff290 */ /* 0x000ff6000fffe03f */
[----:B------:R-:W-:Y:S02]  /*6fd60*/  @!UPT UIADD3 URZ, URZ, URZ, URZ ;  /* 0x0000003f3f3ff290 */ /* 0x000fe4000fffe03f */
[----:B------:R-:W-:Y:S02]  /*6fd70*/  IMAD.MOV.U32 R55, RZ, RZ, R16 ;  /* 0x000000ffff377224 */ /* 0x000fe400078e0010 */
[----:B------:R-:W-:Y:S02]  /*6fd80*/  IMAD.MOV.U32 R54, RZ, RZ, R17 ;  /* 0x000000ffff367224 */ /* 0x000fe400078e0011 */
[----:B------:R-:W-:Y:S01]  /*6fd90*/  IMAD.MOV.U32 R67, RZ, RZ, R18 ;  /* 0x000000ffff437224 */ /* 0x000fe200078e0012 */
[----:B------:R-:W-:Y:S02]  /*6fda0*/  MOV R66, R19 ;  /* 0x0000001300427202 */ /* 0x000fe40000000f00 */
[C---:B------:R-:W-:Y:S01]  /*6fdb0*/  HMMA.1688.F32.TF32 R16, R248.reuse, R56, R228 ;  /* 0x00000038f810723c */ /* 0x040fe200000810e4 */
[----:B------:R-:W-:Y:S01]  /*6fdc0*/  STL [R1+0x49dc], R51 ;  /* 0x0049dc3301007387 */ /* 0x000fe20000100800 */
[----:B------:R-:W-:Y:S02]  /*6fdd0*/  STL [R1+0x49d8], R50 ;  /* 0x0049d83201007387 */ /* 0x000fe40000100800 */
[----:B------:R-:W-:Y:S11]  /*6fde0*/  STL [R1+0x49d4], R62 ;  /* 0x0049d43e01007387 */ /* 0x000ff60000100800 */
[----:B------:R-:W-:Y:S09]  /*6fdf0*/  @!UPT UIADD3 URZ, URZ, URZ, URZ ;  /* 0x0000003f3f3ff290 */ /* 0x000ff2000fffe03f */
[----:B------:R-:W-:Y:S02]  /*6fe00*/  IMAD.MOV.U32 R70, RZ, RZ, R16 ;  /* 0x000000ffff467224 */ /* 0x000fe400078e0010 */
[----:B------:R-:W-:Y:S02]  /*6fe10*/  IMAD.MOV.U32 R71, RZ, RZ, R17 ;  /* 0x000000ffff477224 */ /* 0x000fe400078e0011 */
[----:B------:R-:W-:Y:S02]  /*6fe20*/  IMAD.MOV.U32 R74, RZ, RZ, R18 ;  /* 0x000000ffff4a7224 */ /* 0x000fe400078e0012 */
[----:B------:R-:W-:Y:S01]  /*6fe30*/  IMAD.MOV.U32 R75, RZ, RZ, R19 ;  /* 0x000000ffff4b7224 */ /* 0x000fe200078e0013 */
[----:B------:R1:W-:Y:S01]  /*6fe40*/  STL [R1+0x49d0], R63 ;  /* 0x0049d03f01007387 */ /* 0x0003e20000100800 */
[----:B------:R-:W-:Y:S02]  /*6fe50*/  STL [R1+0x49ec], R66 ;  /* 0x0049ec4201007387 */ /* 0x000fe40000100800 */
[----:B------:R-:W-:Y:S02]  /*6fe60*/  STL [R1+0x49e8], R67 ;  /* 0x0049e84301007387 */ /* 0x000fe40000100800 */
[----:B------:R2:W-:Y:S01]  /*6fe70*/  STL [R1+0x49e4], R54 ;  /* 0x0049e43601007387 */ /* 0x0005e20000100800 */
[----:B------:R4:W-:Y:S01]  /*6fe80*/  STL [R1+0x49e0], R55 ;  /* 0x0049e03701007387 */ /* 0x0009e20000100800 */
[----:B------:R-:W-:Y:S02]  /*6fe90*/  STL [R1+0x49fc], R75 ;  /* 0x0049fc4b01007387 */ /* 0x000fe40000100800 */
[----:B------:R-:W-:Y:S02]  /*6fea0*/  STL [R1+0x49f8], R74 ;  /* 0x0049f84a01007387 */ /* 0x000fe40000100800 */
[----:B------:R1:W-:Y:S01]  /*6feb0*/  STL [R1+0x49f4], R71 ;  /* 0x0049f44701007387 */ /* 0x0003e20000100800 */
[----:B------:R1:W-:Y:S01]  /*6fec0*/  STL [R1+0x49f0], R70 ;  /* 0x0049f04601007387 */ /* 0x0003e20000100800 */
[C---:B---3--:R-:W-:Y:S11]  /*6fed0*/  HMMA.1688.F32.TF32 R16, R248.reuse, R52, R28 ;  /* 0x00000034f810723c */ /* 0x048ff6000008101c */
[----:B------:R-:W-:Y:S11]  /*6fee0*/  @!UPT UIADD3 URZ, URZ, URZ, URZ ;  /* 0x0000003f3f3ff290 */ /* 0x000ff6000fffe03f */
[----:B------:R-:W-:Y:S02]  /*6fef0*/  @!UPT UIADD3 URZ, URZ, URZ, URZ ;  /* 0x0000003f3f3ff290 */ /* 0x000fe4000fffe03f */
[----:B------:R-:W-:Y:S01]  /*6ff00*/  IMAD.MOV.U32 R59, RZ, RZ, R19 ;  /* 0x000000ffff3b7224 */ /* 0x000fe200078e0013 */
[----:B------:R-:W-:Y:S01]  /*6ff10*/  MOV R58, R18 ;  /* 0x00000012003a7202 */ /* 0x000fe20000000f00 */
[----:B-1----:R-:W-:Y:S02]  /*6ff20*/  IMAD.MOV.U32 R63, RZ, RZ, R17 ;  /* 0x000000ffff3f7224 */ /* 0x002fe400078e0011 */
[----:B------:R-:W-:Y:S01]  /*6ff30*/  IMAD.MOV.U32 R62, RZ, RZ, R16 ;  /* 0x000000ffff3e7224 */ /* 0x000fe200078e0010 */
[----:B------:R-:W-:Y:S01]  /*6ff40*/  STL [R1+0x4a0c], R59 ;  /* 0x004a0c3b01007387 */ /* 0x000fe20000100800 */
[----:B------:R-:W-:Y:S02]  /*6ff50*/  STL [R1+0x4a08], R58 ;  /* 0x004a083a01007387 */ /* 0x000fe40000100800 */
[----:B------:R1:W-:Y:S02]  /*6ff60*/  STL [R1+0x4a04], R63 ;  /* 0x004a043f01007387 */ /* 0x0003e40000100800 */
[----:B------:R3:W-:Y:S01]  /*6ff70*/  STL [R1+0x4a00], R62 ;  /* 0x004a003e01007387 */ /* 0x0007e20000100800 */
[----:B------:R-:W2:Y:S01]  /*6ff80*/  LDL.LU R224, [R1+0x32a0] ;  /* 0x0032a00001e07983 */ /* 0x000ea20000300800 */
[----:B------:R-:W2:Y:S02]  /*6ff90*/  LDL.LU R225, [R1+0x32a4] ;  /* 0x0032a40001e17983 */ /* 0x000ea40000300800 */
[----:B------:R-:W2:Y:S02]  /*6ffa0*/  LDL.LU R226, [R1+0x32a8] ;  /* 0x0032a80001e27983 */ /* 0x000ea40000300800 */
[----:B------:R-:W2:Y:S01]  /*6ffb0*/  LDL.LU R227, [R1+0x32ac] ;  /* 0x0032ac0001e37983 */ /* 0x000ea20000300800 */
[----:B------:R-:W-:Y:S01]  /*6ffc0*/  HMMA.1688.F32.TF32 R248, R248, R48, R24 ;  /* 0x00000030f8f8723c */ /* 0x000fe20000081018 */
[----:B------:R-:W2:Y:S06]  /*6ffd0*/  LDL.LU R24, [R1+0x3240] ;  /* 0x0032400001187983 */ /* 0x000eac0000300800 */
[----:B------:R-:W-:-:S02]  /*6ffe0*/  IMAD.MOV.U32 R25, RZ, RZ, R12 ;  /* 0x000000ffff197224 */ /* 0x000fc400078e000c */
[----:B------:R-:W-:Y:S01]  /*6fff0*/  IMAD.MOV.U32 R26, RZ, RZ, R13 ;  /* 0x000000ffff1a7224 */ /* 0x000fe200078e000d */
[----:B------:R-:W2:Y:S01]  /*70000*/  LDL.LU R12, [R1+0x4cf8] ;  /* 0x004cf800010c7983 */ /* 0x000ea20000300800 */
[----:B------:R-:W2:Y:S02]  /*70010*/  LDL.LU R13, [R1+0x4cf4] ;  /* 0x004cf400010d7983 */ /* 0x000ea40000300800 */
[----:B------:R-:W-:Y:S02]  /*70020*/  IMAD.MOV.U32 R27, RZ, RZ, R244 ;  /* 0x000000ffff1b7224 */ /* 0x000fe400078e00f4 */
        /* <DEDUP_REMOVED lines=10> */
[----:B------:R-:W4:Y:S02]  /*700d0*/  LDL.LU R233, [R1+0x3274] ;  /* 0x0032740001e97983 */ /* 0x000f240000300800 */
[----:B------:R-:W4:Y:S02]  /*700e0*/  LDL.LU R234, [R1+0x3278] ;  /* 0x0032780001ea7983 */ /* 0x000f240000300800 */
[----:B------:R-:W-:Y:S01]  /*700f0*/  IMAD.MOV.U32 R28, RZ, RZ, R245 ;  /* 0x000000ffff1c7224 */ /* 0x000fe200078e00f5 */
[----:B------:R-:W-:Y:S01]  /*70100*/  MOV R29, R246 ;  /* 0x000000f6001d7202 */ /* 0x000fe20000000f00 */
[----:B------:R-:W-:-:S02]  /*70110*/  IMAD.MOV.U32 R30, RZ, RZ, R247 ;  /* 0x000000ffff1e7224 */ /* 0x000fc400078e00f7 */
[----:B--2---:R-:W-:Y:S02]  /*70120*/  IMAD.MOV.U32 R235, RZ, RZ, R244 ;  /* 0x000000ffffeb7224 */ /* 0x004fe400078e00f4 */
[----:B------:R-:W2:Y:S01]  /*70130*/  LDL.LU R244, [R1+0x4cec] ;  /* 0x004cec0001f47983 */ /* 0x000ea20000300800 */
[----:B------:R-:W2:Y:S02]  /*70140*/  LDL.LU R245, [R1+0x4ce8] ;  /* 0x004ce80001f57983 */ /* 0x000ea40000300800 */
[----:B------:R-:W2:Y:S02]  /*70150*/  LDL.LU R246, [R1+0x4ce4] ;  /* 0x004ce40001f67983 */ /* 0x000ea40000300800 */
[----:B------:R-:W2:Y:S01]  /*70160*/  LDL.LU R247, [R1+0x4ce0] ;  /* 0x004ce00001f77983 */ /* 0x000ea20000300800 */
[----:B------:R-:W2:Y:S01]  /*70170*/  LDL.LU R31, [R1+0x325c] ;  /* 0x00325c00011f7983 */ /* 0x000ea20000300800 */
[----:B------:R-:W2:Y:S02]  /*70180*/  LDL.LU R228, [R1+0x3260] ;  /* 0x0032600001e47983 */ /* 0x000ea40000300800 */
[----:B------:R-:W2:Y:S01]  /*70190*/  LDL.LU R229, [R1+0x3264] ;  /* 0x0032640001e57983 */ /* 0x000ea20000300800 */
[C---:B---3--:R-:W-:Y:S11]  /*701a0*/  HMMA.1688.F32.TF32 R16, R8.reuse, R36, R16 ;  /* 0x000000240810723c */ /* 0x048ff60000081010 */
[----:B------:R-:W-:Y:S11]  /*701b0*/  @!UPT UIADD3 URZ, URZ, URZ, URZ ;  /* 0x0000003f3f3ff290 */ /* 0x000ff6000fffe03f */
[----:B------:R-:W-:Y:S02]  /*701c0*/  @!UPT UIADD3 URZ, URZ, URZ, URZ ;  /* 0x0000003f3f3ff290 */ /* 0x000fe4000fffe03f */
[----:B------:R-:W-:Y:S02]  /*701d0*/  IMAD.MOV.U32 R78, RZ, RZ, R16 ;  /* 0x000000ffff4e7224 */ /* 0x000fe400078e0010 */
[----:B------:R-:W-:Y:S02]  /*701e0*/  IMAD.MOV.U32 R79, RZ, RZ, R17 ;  /* 0x000000ffff4f7224 */ /* 0x000fe400078e0011 */
[----:B------:R-:W-:Y:S02]  /*701f0*/  IMAD.MOV.U32 R82, RZ, RZ, R18 ;  /* 0x000000ffff527224 */ /* 0x000fe400078e0012 */
[----:B------:R-:W-:Y:S02]  /*70200*/  IMAD.MOV.U32 R83, RZ, RZ, R19 ;  /* 0x000000ffff537224 */ /* 0x000fe400078e0013 */
[C---:B------:R-:W-:Y:S01]  /*70210*/  HMMA.1688.F32.TF32 R16, R8.reuse, R32, R20 ;  /* 0x000000200810723c */ /* 0x040fe20000081014 */
[----:B------:R-:W-:Y:S02]  /*70220*/  IMAD.MOV.U32 R230, RZ, RZ, R13 ;  /* 0x000000ffffe67224 */ /* 0x000fe400078e000d */
[----:B------:R-:W-:Y:S01]  /*70230*/  IMAD.MOV.U32 R231, RZ, RZ, R12 ;  /* 0x000000ffffe77224 */ /* 0x000fe200078e000c */
[----:B------:R3:W-:Y:S11]  /*70240*/  STL [R1+0x4a14], R250 ;  /* 0x004a14fa01007387 */ /* 0x0007f60000100800 */
[----:B------:R-:W-:Y:S09]  /*70250*/  @!UPT UIADD3 URZ, URZ, URZ, URZ ;  /* 0x0000003f3f3ff290 */ /* 0x000ff2000fffe03f */
[----:B------:R-:W-:Y:S02]  /*70260*/  IMAD.MOV.U32 R54, RZ, RZ, R16 ;  /* 0x000000ffff367224 */ /* 0x000fe400078e0010 */
[----:B----4-:R-:W-:Y:S01]  /*70270*/  IMAD.MOV.U32 R55, RZ, RZ, R17 ;  /* 0x000000ffff377224 */ /* 0x010fe200078e0011 */
[----:B------:R-:W-:Y:S01]  /*70280*/  MOV R51, R18 ;  /* 0x0000001200337202 */ /* 0x000fe20000000f00 */
[----:B------:R-:W-:Y:S01]  /*70290*/  IMAD.MOV.U32 R50, RZ, RZ, R19 ;  /* 0x000000ffff327224 */ /* 0x000fe200078e0013 */
[----:B------:R-:W-:Y:S01]  /*702a0*/  MOV R114, R160 ;  /* 0x000000a000727202 */ /* 0x000fe20000000f00 */
[C---:B------:R-:W-:Y:S01]  /*702b0*/  HMMA.1688.F32.TF32 R16, R8.reuse, R156, R232 ;  /* 0x0000009c0810723c */ /* 0x040fe200000810e8 */
[----:B------:R-:W-:Y:S02]  /*702c0*/  IMAD.MOV.U32 R130, RZ, RZ, R161 ;  /* 0x000000ffff827224 */ /* 0x000fe400078e00a1 */
[----:B------:R-:W-:Y:S02]  /*702d0*/  IMAD.MOV.U32 R134, RZ, RZ, R162 ;  /* 0x000000ffff867224 */ /* 0x000fe400078e00a2 */
[----:B------:R-:W-:Y:S01]  /*702e0*/  IMAD.MOV.U32 R135, RZ, RZ, R163 ;  /* 0x000000ffff877224 */ /* 0x000fe200078e00a3 */
[----:B------:R-:W-:Y:S04]  /*702f0*/  LDS R12, [R3+0x10100] ;  /* 0x01010000030c7984 */ /* 0x000fe80000000800 */
[----:B------:R-:W4:Y:S11]  /*70300*/  LDS R13, [R4+0x10100] ;  /* 0x01010000040d7984 */ /* 0x000f360000000800 */
[----:B------:R-:W-:Y:S03]  /*70310*/  @!UPT UIADD3 URZ, URZ, URZ, URZ ;  /* 0x0000003f3f3ff290 */ /* 0x000fe6000fffe03f */
[----:B------:R-:W-:Y:S02]  /*70320*/  IMAD.MOV.U32 R71, RZ, RZ, R16 ;  /* 0x000000ffff477224 */ /* 0x000fe400078e0010 */
[----:B------:R-:W-:Y:S02]  /*70330*/  IMAD.MOV.U32 R70, RZ, RZ, R17 ;  /* 0x000000ffff467224 */ /* 0x000fe400078e0011 */
[----:B------:R-:W-:Y:S02]  /*70340*/  IMAD.MOV.U32 R66, RZ, RZ, R18 ;  /* 0x000000ffff427224 */ /* 0x000fe400078e0012 */
[----:B------:R-:W-:Y:S01]  /*70350*/  IMAD.MOV.U32 R67, RZ, RZ, R19 ;  /* 0x000000ffff437224 */ /* 0x000fe200078e0013 */
[----:B------:R1:W-:Y:S01]  /*70360*/  STL [R1+0x4a10], R251 ;  /* 0x004a10fb01007387 */ /* 0x0003e20000100800 */
[C---:B------:R-:W-:Y:S11]  /*70370*/  HMMA.1688.F32.TF32 R160, R8.reuse, R40, R224 ;  /* 0x0000002808a0723c */ /* 0x040ff600000810e0 */
[----:B------:R-:W-:Y:S11]  /*70380*/  @!UPT UIADD3 URZ, URZ, URZ, URZ ;  /* 0x0000003f3f3ff290 */ /* 0x000ff6000fffe03f */
[----:B------:R-:W-:Y:S02]  /*70390*/  @!UPT UIADD3 URZ, URZ, URZ, URZ ;  /* 0x0000003f3f3ff290 */ /* 0x000fe4000fffe03f */
[----:B------:R-:W-:Y:S02]  /*703a0*/  IMAD.MOV.U32 R86, RZ, RZ, R160 ;  /* 0x000000ffff567224 */ /* 0x000fe400078e00a0 */
[----:B------:R-:W-:Y:S02]  /*703b0*/  IMAD.MOV.U32 R98, RZ, RZ, R161 ;  /* 0x000000ffff627224 */ /* 0x000fe400078e00a1 */
[----:B------:R-:W-:Y:S01]  /*703c0*/  IMAD.MOV.U32 R99, RZ, RZ, R162 ;  /* 0x000000ffff637224 */ /* 0x000fe200078e00a2 */
[C---:B--2---:R-:W-:Y:S08]  /*703d0*/  HMMA.1688.F32.TF32 R16, R8.reuse, R152, R228 ;  /* 0x000000980810723c */ /* 0x044ff000000810e4 */
[C---:B------:R-:W-:Y:S11]  /*703e0*/  HMMA.1688.F32.TF32 R244, R8.reuse, R44, R244 ;  /* 0x0000002c08f4723c */ /* 0x040ff600000810f4 */
[----:B------:R-:W-:Y:S05]  /*703f0*/  @!UPT UIADD3 URZ, URZ, URZ, URZ ;  /* 0x0000003f3f3ff290 */ /* 0x000fea000fffe03f */
[----:B------:R-:W-:Y:S01]  /*70400*/  IMAD.MOV.U32 R95, RZ, RZ, R16 ;  /* 0x000000ffff5f7224 */ /* 0x000fe200078e0010 */
[----:B------:R-:W-:Y:S01]  /*70410*/  MOV R87, R17 ;  /* 0x0000001100577202 */ /* 0x000fe20000000f00 */
[----:B------:R-:W-:Y:S02]  /*70420*/  IMAD.MOV.U32 R90, RZ, RZ, R18 ;  /* 0x000000ffff5a7224 */ /* 0x000fe400078e0012 */
[----:B------:R-:W-:Y:S02]  /*70430*/  IMAD.MOV.U32 R91, RZ, RZ, R19 ;  /* 0x000000ffff5b7224 */ /* 0x000fe400078e0013 */
[C---:B------:R-:W-:Y:S01]  /*70440*/  HMMA.1688.F32.TF32 R16, R8.reuse, R120, R28 ;  /* 0x000000780810723c */ /* 0x040fe2000008101c */
[----:B------:R-:W-:Y:S01]  /*70450*/  STL.64 [R1+0x4af8], R246 ;  /* 0x004af8f601007387 */ /* 0x000fe20000100a00 */
[----:B------:R2:W-:Y:S02]  /*70460*/  STL.64 [R1+0x4af0], R244 ;  /* 0x004af0f401007387 */ /* 0x0005e40000100a00 */
[----:B------:R-:W-:Y:S02]  /*70470*/  STL.64 [R1+0x4cd8], R158 ;  /* 0x004cd89e01007387 */ /* 0x000fe40000100a00 */
[----:B------:R1:W-:Y:S01]  /*70480*/  STL.64 [R1+0x4cd0], R156 ;  /* 0x004cd09c01007387 */ /* 0x0003e20000100a00 */
[----:B------:R-:W-:Y:S01]  /*70490*/  STL.64 [R1+0x4cc8], R154 ;  /* 0x004cc89a01007387 */ /* 0x000fe20000100a00 */
[----:B------:R1:W-:Y:S11]  /*704a0*/  STL.64 [R1+0x4cc0], R152 ;  /* 0x004cc09801007387 */ /* 0x0003f60000100a00 */
[----:B------:R-:W-:Y:S05]  /*704b0*/  @!UPT UIADD3 URZ, URZ, URZ, URZ ;  /* 0x0000003f3f3ff290 */ /* 0x000fea000fffe03f */
[----:B-1----:R-:W-:Y:S02]  /*704c0*/  IMAD.MOV.U32 R63, RZ, RZ, R16 ;  /* 0x000000ffff3f7224 */ /* 0x002fe400078e0010 */
[----:B------:R-:W-:Y:S02]  /*704d0*/  IMAD.MOV.U32 R62, RZ, RZ, R17 ;  /* 0x000000ffff3e7224 */ /* 0x000fe400078e0011 */
[----:B------:R-:W-:Y:S02]  /*704e0*/  IMAD.MOV.U32 R75, RZ, RZ, R18 ;  /* 0x000000ffff4b7224 */ /* 0x000fe400078e0012 */
[----:B------:R-:W-:Y:S02]  /*704f0*/  IMAD.MOV.U32 R74, RZ, RZ, R19 ;  /* 0x000000ffff4a7224 */ /* 0x000fe400078e0013 */
[----:B------:R-:W-:Y:S01]  /*70500*/  HMMA.1688.F32.TF32 R16, R8, R116, R24 ;  /* 0x000000740810723c */ /* 0x000fe20000081018 */
        /* <DEDUP_REMOVED lines=11> */
[----:B------:R-:W4:Y:S06]  /*705c0*/  LDL.LU R23, [R1+0x30dc] ;  /* 0x0030dc0001177983 */ /* 0x000f2c0000300800 */
[----:B---3--:R-:W-:Y:S01]  /*705d0*/  MOV R250, R16 ;  /* 0x0000001000fa7202 */ /* 0x008fe20000000f00 */
[----:B------:R-:W-:Y:S01]  /*705e0*/  IMAD.MOV.U32 R251, RZ, RZ, R17 ;  /* 0x000000fffffb7224 */ /* 0x000fe200078e0011 */
[----:B------:R-:W3:Y:S01]  /*705f0*/  LDL.LU R16, [R1+0x30e0] ;  /* 0x0030e00001107983 */ /* 0x000ee20000300800 */
[----:B------:R-:W-:-:S02]  /*70600*/  IMAD.MOV.U32 R59, RZ, RZ, R18 ;  /* 0x000000ffff3b7224 */ /* 0x000fc400078e0012 */
[----:B------:R-:W3:Y:S02]  /*70610*/  LDL.LU R17, [R1+0x30e4] ;  /* 0x0030e40001117983 */ /* 0x000ee40000300800 */
[----:B------:R-:W-:Y:S01]  /*70620*/  IMAD.MOV.U32 R58, RZ, RZ, R19 ;  /* 0x000000ffff3a7224 */ /* 0x000fe200078e0013 */
        /* <DEDUP_REMOVED lines=58> */
[----:B--2---:R-:W2:Y:S02]  /*709d0*/  LDL.LU R244, [R1+0x3220] ;  /* 0x0032200001f47983 */ /* 0x004ea40000300800 */
[----:B------:R-:W2:Y:S01]  /*709e0*/  LDL.LU R245, [R1+0x3224] ;  /* 0x0032240001f57983 */ /* 0x000ea20000300800 */
[----:B------:R-:W2:Y:S01]  /*709f0*/  LDL.LU R246, [R1+0x3228] ;  /* 0x0032280001f67983 */ /* 0x000ea20000300800 */
[----:B------:R-:W2:Y:S02]  /*70a00*/  LDL.LU R247, [R1+0x322c] ;  /* 0x00322c0001f77983 */ /* 0x000ea40000300800 */
[----:B------:R-:W2:Y:S02]  /*70a10*/  LDL.LU R156, [R1+0x3230] ;  /* 0x00323000019c7983 */ /* 0x000ea40000300800 */
[----:B------:R-:W2:Y:S01]  /*70a20*/  LDL.LU R157, [R1+0x3234] ;  /* 0x00323400019d7983 */ /* 0x000ea20000300800 */
[----:B------:R-:W2:Y:S01]  /*70a30*/  LDL.LU R158, [R1+0x3238] ;  /* 0x00323800019e7983 */ /* 0x000ea20000300800 */
[----:B------:R-:W2:Y:S02]  /*70a40*/  LDL.LU R159, [R1+0x323c] ;  /* 0x00323c00019f7983 */ /* 0x000ea40000300800 */
[----:B------:R-:W3:Y:S02]  /*70a50*/  LDL.LU R160, [R1+0x31f0] ;  /* 0x0031f00001a07983 */ /* 0x000ee40000300800 */
[----:B------:R-:W3:Y:S01]  /*70a60*/  LDL.LU R161, [R1+0x31f4] ;  /* 0x0031f40001a17983 */ /* 0x000ee20000300800 */
[----:B------:R-:W-:Y:S01]  /*70a70*/  MOV R94, R163 ;  /* 0x000000a3005e7202 */ /* 0x000fe20000000f00 */
        /* <DEDUP_REMOVED lines=26> */
[----:B------:R-:W-:Y:S02]  /*70c20*/  STL.64 [R1+0x4b08], R250 ;  /* 0x004b08fa01007387 */ /* 0x000fe40000100a00 */
[----:B------:R-:W-:Y:S01]  /*70c30*/  STL.64 [R1+0x4b00], R248 ;  /* 0x004b00f801007387 */ /* 0x000fe20000100a00 */
[C---:B--2---:R-:W-:Y:S08]  /*70c40*/  HMMA.1688.F32.TF32 R152, R8.reuse, R148, R156 ;  /* 0x000000940898723c */ /* 0x044ff0000008109c */
[C---:B------:R-:W-:Y:S08]  /*70c50*/  HMMA.1688.F32.TF32 R244, R8.reuse, R144, R244 ;  /* 0x0000009008f4723c */ /* 0x040ff000000810f4 */
[C---:B---3--:R-:W-:Y:S07]  /*70c60*/  HMMA.1688.F32.TF32 R156, R8.reuse, R140, R236 ;  /* 0x0000008c089c723c */ /* 0x048fee00000810ec */
[----:B------:R-:W-:Y:S01]  /*70c70*/  STL.64 [R1+0x390], R152 ;  /* 0x0003909801007387 */ /* 0x000fe20000100a00 */
[----:B------:R1:W-:Y:S02]  /*70c80*/  STL.64 [R1+0x398], R154 ;  /* 0x0003989a01007387 */ /* 0x0003e40000100a00 */
[C---:B-1----:R-:W-:Y:S05]  /*70c90*/  HMMA.1688.F32.TF32 R152, R8.reuse, R136, R240 ;  /* 0x000000880898723c */ /* 0x042fea00000810f0 */
[----:B------:R-:W-:Y:S01]  /*70ca0*/  STL.64 [R1+0x380], R244 ;  /* 0x000380f401007387 */ /* 0x000fe20000100a00 */
[----:B------:R-:W-:Y:S02]  /*70cb0*/  STL.64 [R1+0x388], R246 ;  /* 0x000388f601007387 */ /* 0x000fe40000100a00 */
[C---:B----4-:R-:W-:Y:S05]  /*70cc0*/  HMMA.1688.F32.TF32 R160, R8.reuse, R132, R160 ;  /* 0x0000008408a0723c */ /* 0x050fea00000810a0 */
[----:B------:R-:W-:Y:S01]  /*70cd0*/  STL.64 [R1+0x370], R156 ;  /* 0x0003709c01007387 */ /* 0x000fe20000100a00 */
[----:B------:R1:W-:Y:S02]  /*70ce0*/  STL.64 [R1+0x378], R158 ;  /* 0x0003789e01007387 */ /* 0x0003e40000100a00 */
[C---:B-1----:R-:W-:Y:S07]  /*70cf0*/  HMMA.1688.F32.TF32 R156, R8.reuse, R128, R164 ;  /* 0x00000080089c723c */ /* 0x042fee00000810a4 */
[----:B------:R-:W-:Y:S01]  /*70d00*/  STL.64 [R1+0x360], R152 ;  /* 0x0003609801007387 */ /* 0x000fe20000100a00 */
[----:B------:R1:W-:Y:S02]  /*70d10*/  STL.64 [R1+0x368], R154 ;  /* 0x0003689a01007387 */ /* 0x0003e40000100a00 */
[C---:B-1----:R-:W-:Y:S05]  /*70d20*/  HMMA.1688.F32.TF32 R152, R8.reuse, R124, R168 ;  /* 0x0000007c0898723c */ /* 0x042fea00000810a8 */
[----:B------:R-:W-:Y:S01]  /*70d30*/  STL.64 [R1+0x350], R160 ;  /* 0x000350a001007387 */ /* 0x000fe20000100a00 */
[----:B------:R1:W-:Y:S07]  /*70d40*/  STL.64 [R1+0x358], R162 ;  /* 0x000358a201007387 */ /* 0x0003ee0000100a00 */
[----:B------:R-:W-:Y:S02]  /*70d50*/  STL.64 [R1+0x340], R156 ;  /* 0x0003409c01007387 */ /* 0x000fe40000100a00 */
[----:B------:R2:W-:Y:S01]  /*70d60*/  STL.64 [R1+0x348], R158 ;  /* 0x0003489e01007387 */ /* 0x0005e20000100a00 */
[C---:B-1----:R-:W-:Y:S08]  /*70d70*/  HMMA.1688.F32.TF32 R160, R8.reuse, R112, R172 ;  /* 0x0000007008a0723c */ /* 0x042ff000000810ac */
[C---:B--2---:R-:W-:Y:S01]  /*70d80*/  HMMA.1688.F32.TF32 R156, R8.reuse, R108, R176 ;  /* 0x0000006c089c723c */ /* 0x044fe200000810b0 */
[----:B------:R-:W-:Y:S01]  /*70d90*/  STL.64 [R1+0x330], R152 ;  /* 0x0003309801007387 */ /* 0x000fe20000100a00 */
[----:B------:R1:W-:Y:S06]  /*70da0*/  STL.64 [R1+0x338], R154 ;  /* 0x0003389a01007387 */ /* 0x0003ec0000100a00 */
[C---:B-1----:R-:W-:Y:S07]  /*70db0*/  HMMA.1688.F32.TF32 R152, R8.reuse, R104, R180 ;  /* 0x000000680898723c */ /* 0x042fee00000810b4 */
        /* <DEDUP_REMOVED lines=31> */
[C---:B------:R-:W-:Y:S08]  /*70fb0*/  HMMA.1688.F32.TF32 R20, R8.reuse, R52, R20 ;  /* 0x000000340814723c */ /* 0x040ff00000081014 */
[C---:B-1----:R-:W-:Y:S08]  /*70fc0*/  HMMA.1688.F32.TF32 R160, R8.reuse, R64, R220 ;  /* 0x0000004008a0723c */ /* 0x042ff000000810dc */
[C---:B--2---:R-:W-:Y:S01]  /*70fd0*/  HMMA.1688.F32.TF32 R156, R8.reuse, R60, R224 ;  /* 0x0000003c089c723c */ /* 0x044fe200000810e0 */
[----:B------:R-:W-:Y:S01]  /*70fe0*/  STL.64 [R1+0xa0], R152 ;  /* 0x0000a09801007387 */ /* 0x000fe20000100a00 */
[----:B------:R1:W-:Y:S06]  /*70ff0*/  STL.64 [R1+0xa8], R154 ;  /* 0x0000a89a01007387 */ /* 0x0003ec0000100a00 */
[C---:B-1----:R-:W-:Y:S08]  /*71000*/  HMMA.1688.F32.TF32 R152, R8.reuse, R56, R16 ;  /* 0x000000380898723c */ /* 0x042ff00000081010 */
[----:B------:R-:W-:Y:S08]  /*71010*/  HMMA.1688.F32.TF32 R16, R8, R48, R232 ;  /* 0x000000300810723c */ /* 0x000ff000000810e8 */
[C---:B------:R-:W-:Y:S01]  /*71020*/  HMMA.1688.F32.TF32 R8, R12.reuse, R44, R228 ;  /* 0x0000002c0c08723c */ /* 0x040fe200000810e4 */
[----:B------:R-:W-:Y:S01]  /*71030*/  STL.64 [R1+0x90], R160 ;  /* 0x000090a001007387 */ /* 0x000fe20000100a00 */
[----:B------:R-:W-:Y:S02]  /*71040*/  STL.64 [R1+0x98], R162 ;  /* 0x000098a201007387 */ /* 0x000fe40000100a00 */
[----:B------:R-:W-:Y:S02]  /*71050*/  STL.64 [R1+0x80], R156 ;  /* 0x0000809c01007387 */ /* 0x000fe40000100a00 */
[----:B------:R-:W-:Y:S01]  /*71060*/  STL.64 [R1+0x88], R158 ;  /* 0x0000889e01007387 */ /* 0x000fe20000100a00 */
[----:B------:R-:W-:Y:S04]  /*71070*/  LDS R228, [R3+0x10180] ;  /* 0x0101800003e47984 */ /* 0x000fe80000000800 */
[----:B------:R-:W-:Y:S04]  /*71080*/  LDS R230, [R3+0x12180] ;  /* 0x0121800003e67984 */ /* 0x000fe80000000800 */
[----:B------:R-:W-:Y:S04]  /*71090*/  LDS R229, [R4+0x10180] ;  /* 0x0101800004e57984 */ /* 0x000fe80000000800 */
[----:B------:R-:W1:Y:S04]  /*710a0*/  LDS R231, [R4+0x12180] ;  /* 0x0121800004e77984 */ /* 0x000e680000000800 */
[----:B------:R-:W-:Y:S01]  /*710b0*/  STL.64 [R1+0x70], R152 ;  /* 0x0000709801007387 */ /* 0x000fe20000100a00 */
[----:B------:R-:W-:Y:S02]  /*710c0*/  STL.64 [R1+0x78], R154 ;  /* 0x0000789a01007387 */ /* 0x000fe40000100a00 */
[----:B------:R-:W-:Y:S02]  /*710d0*/  STL.64 [R1+0x60], R20 ;  /* 0x0000601401007387 */ /* 0x000fe40000100a00 */
[----:B------:R-:W-:Y:S01]  /*710e0*/  STL.64 [R1+0x68], R22 ;  /* 0x0000681601007387 */ /* 0x000fe20000100a00 */
[----:B------:R-:W-:Y:S01]  /*710f0*/  STL.64 [R1+0x50], R16 ;  /* 0x0000501001007387 */ /* 0x000fe20000100a00 */
[----:B------:R2:W-:Y:S02]  /*71100*/  STL.64 [R1+0x58], R18 ;  /* 0x0000581201007387 */ /* 0x0005e40000100a00 */
[----:B------:R-:W-:Y:S02]  /*71110*/  STL.64 [R1+0x40], R8 ;  /* 0x0000400801007387 */ /* 0x000fe40000100a00 */
[----:B------:R3:W-:Y:S01]  /*71120*/  STL.64 [R1+0x48], R10 ;  /* 0x0000480a01007387 */ /* 0x0007e20000100a00 */
[C---:B--2---:R-:W-:Y:S08]  /*71130*/  HMMA.1688.F32.TF32 R16, R12.reuse, R40, R28 ;  /* 0x000000280c10723c */ /* 0x044ff0000008101c */
[C---:B---3--:R-:W-:Y:S01]  /*71140*/  HMMA.1688.F32.TF32 R8, R12.reuse, R36, R24 ;  /* 0x000000240c08723c */ /* 0x048fe20000081018 */
[----:B------:R-:W2:Y:S11]  /*71150*/  LDL.LU R28, [R1+0x2f00] ;  /* 0x002f0000011c7983 */ /* 0x000eb60000300800 */
[----:B------:R-:W-:Y:S03]  /*71160*/  @!UPT UIADD3 URZ, URZ, URZ, URZ ;  /* 0x0000003f3f3ff290 */ /* 0x000fe6000fffe03f */
[----:B------:R3:W-:Y:S01]  /*71170*/  STL.64 [R1+0x310], R16 ;  /* 0x0003101001007387 */ /* 0x0007e20000100a00 */
[----:B------:R4:W-:Y:S07]  /*71180*/  STL.64 [R1+0x318], R18 ;  /* 0x0003181201007387 */ /* 0x0009ee0000100a00 */
[----:B------:R1:W-:Y:S02]  /*71190*/  STL.64 [R1+0x300], R8 ;  /* 0x0003000801007387 */ /* 0x0003e40000100a00 */
[----:B------:R1:W-:Y:S01]  /*711a0*/  STL.64 [R1+0x308], R10 ;  /* 0x0003080a01007387 */ /* 0x0003e20000100a00 */
[----:B------:R-:W2:Y:S01]  /*711b0*/  LDL.LU R29, [R1+0x2f04] ;  /* 0x002f0400011d7983 */ /* 0x000ea20000300800 */
[----:B------:R-:W2:Y:S02]  /*711c0*/  LDL.LU R30, [R1+0x2f08] ;  /* 0x002f0800011e7983 */ /* 0x000ea40000300800 */
[----:B------:R-:W2:Y:S02]  /*711d0*/  LDL.LU R31, [R1+0x2f0c] ;  /* 0x002f0c00011f7983 */ /* 0x000ea40000300800 */
[----:B------:R-:W2:Y:S01]  /*711e0*/  LDL.LU R20, [R1+0x2f20] ;  /* 0x002f200001147983 */ /* 0x000ea20000300800 */
[----:B------:R-:W2:Y:S01]  /*711f0*/  LDL.LU R21, [R1+0x2f24] ;  /* 0x002f240001157983 */ /* 0x000ea20000300800 */
[----:B------:R-:W2:Y:S02]  /*71200*/  LDL.LU R22, [R1+0x2f28] ;  /* 0x002f280001167983 */ /* 0x000ea40000300800 */
[----:B------:R-:W2:Y:S01]  /*71210*/  LDL.LU R23, [R1+0x2f2c] ;  /* 0x002f2c0001177983 */ /* 0x000ea20000300800 */
[----:B---3--:R-:W3:Y:S01]  /*71220*/  LDL.LU R16, [R1+0x2f30] ;  /* 0x002f300001107983 */ /* 0x008ee20000300800 */
[----:B------:R-:W3:Y:S02]  /*71230*/  LDL.LU R17, [R1+0x2f34] ;  /* 0x002f340001117983 */ /* 0x000ee40000300800 */
[----:B----4-:R-:W3:Y:S02]  /*71240*/  LDL.LU R18, [R1+0x2f38] ;  /* 0x002f380001127983 */ /* 0x010ee40000300800 */
[----:B------:R-:W3:Y:S01]  /*71250*/  LDL.LU R19, [R1+0x2f3c] ;  /* 0x002f3c0001137983 */ /* 0x000ee20000300800 */
        /* <DEDUP_REMOVED lines=104> */
[C---:B--2---:R-:W-:Y:S11]  /*718e0*/  HMMA.1688.F32.TF32 R156, R12.reuse, R32, R156 ;  /* 0x000000200c9c723c */ /* 0x044ff6000008109c */
[----:B------:R-:W-:Y:S11]  /*718f0*/  @!UPT UIADD3 URZ, URZ, URZ, URZ ;  /* 0x0000003f3f3ff290 */ /* 0x000ff6000fffe03f */
[----:B------:R-:W-:Y:S01]  /*71900*/  @!UPT UIADD3 URZ, URZ, URZ, URZ ;  /* 0x0000003f3f3ff290 */ /* 0x000fe2000fffe03f */
[----:B------:R-:W-:Y:S01]  /*71910*/  STL.64 [R1+0x2f0], R156 ;  /* 0x0002f09c01007387 */ /* 0x000fe20000100a00 */
[----:B------:R1:W-:Y:S03]  /*71920*/  STL.64 [R1+0x2f8], R158 ;  /* 0x0002f89e01007387 */ /* 0x0003e60000100a00 */
[----:B-1----:R-:W2:Y:S01]  /*71930*/  LDL.LU.64 R158, [R1+0x4cd8] ;  /* 0x004cd800019e7983 */ /* 0x002ea20000300a00 */
[----:B------:R-:W2:Y:S02]  /*71940*/  LDL.LU.64 R156, [R1+0x4cd0] ;  /* 0x004cd000019c7983 */ /* 0x000ea40000300a00 */
[C---:B--2---:R-:W-:Y:S11]  /*71950*/  HMMA.1688.F32.TF32 R152, R12.reuse, R156, R152 ;  /* 0x0000009c0c98723c */ /* 0x044ff60000081098 */
[----:B------:R-:W-:Y:S11]  /*71960*/  @!UPT UIADD3 URZ, URZ, URZ, URZ ;  /* 0x0000003f3f3ff290 */ /* 0x000ff6000fffe03f */
[----:B------:R-:W-:Y:S01]  /*71970*/  @!UPT UIADD3 URZ, URZ, URZ, URZ ;  /* 0x0000003f3f3ff290 */ /* 0x000fe2000fffe03f */
[----:B------:R-:W-:Y:S01]  /*71980*/  STL.64 [R1+0x2e0], R152 ;  /* 0x0002e09801007387 */ /* 0x000fe20000100a00 */
[----:B------:R1:W-:Y:S03]  /*71990*/  STL.64 [R1+0x2e8], R154 ;  /* 0x0002e89a01007387 */ /* 0x0003e60000100a00 */
[----:B-1----:R-:W2:Y:S01]  /*719a0*/  LDL.LU.64 R154, [R1+0x4cc8] ;  /* 0x004cc800019a7983 */ /* 0x002ea20000300a00 */
[----:B------:R-:W2:Y:S01]  /*719b0*/  LDL.LU.64 R152, [R1+0x4cc0] ;  /* 0x004cc00001987983 */ /* 0x000ea20000300a00 */
[C---:B------:R-:W-:Y:S08]  /*719c0*/  HMMA.1688.F32.TF32 R164, R12.reuse, R120, R164 ;  /* 0x000000780ca4723c */ /* 0x040ff000000810a4 */
[C---:B------:R-:W-:Y:S08]  /*719d0*/  HMMA.1688.F32.TF32 R168, R12.reuse, R116, R168 ;  /* 0x000000740ca8723c */ /* 0x040ff000000810a8 */
[C---:B------:R-:W-:Y:S08]  /*719e0*/  HMMA.1688.F32.TF32 R172, R12.reuse, R148, R172 ;  /* 0x000000940cac723c */ /* 0x040ff000000810ac */
        /* <DEDUP_REMOVED lines=14> */
[C---:B--2---:R-:W-:Y:S11]  /*71ad0*/  HMMA.1688.F32.TF32 R160, R12.reuse, R152, R160 ;  /* 0x000000980ca0723c */ /* 0x044ff600000810a0 */
[----:B------:R-:W-:Y:S11]  /*71ae0*/  @!UPT UIADD3 URZ, URZ, URZ, URZ ;  /* 0x0000003f3f3ff290 */ /* 0x000ff6000fffe03f */
[----:B------:R-:W-:Y:S01]  /*71af0*/  @!UPT UIADD3 URZ, URZ, URZ, URZ ;  /* 0x0000003f3f3ff290 */ /* 0x000fe2000fffe03f */
[----:B------:R1:W-:Y:S01]  /*71b00*/  STL.64 [R1+0x2d0], R160 ;  /* 0x0002d0a001007387 */ /* 0x0003e20000100a00 */
[----:B------:R-:W-:Y:S03]  /*71b10*/  STL.64 [R1+0x2d8], R162 ;  /* 0x0002d8a201007387 */ /* 0x000fe60000100a00 */
[----:B-1----:R-:W2:Y:S01]  /*71b20*/  LDL.LU.64 R160, [R1+0x4cb8] ;  /* 0x004cb80001a07983 */ /* 0x002ea20000300a00 */
[----:B------:R1:W-:Y:S02]  /*71b30*/  STL.64 [R1+0x2c0], R164 ;  /* 0x0002c0a401007387 */ /* 0x0003e40000100a00 */
[----:B------:R-:W-:Y:S01]  /*71b40*/  STL.64 [R1+0x2c8], R166 ;  /* 0x0002c8a601007387 */ /* 0x000fe20000100a00 */
[----:B-1----:R-:W3:Y:S01]  /*71b50*/  LDL.LU.64 R164, [R1+0x4cb0] ;  /* 0x004cb00001a47983 */ /* 0x002ee20000300a00 */
[----:B------:R1:W-:Y:S02]  /*71b60*/  STL.64 [R1+0x2b0], R168 ;  /* 0x0002b0a801007387 */ /* 0x0003e40000100a00 */
[----:B------:R-:W-:Y:S01]  /*71b70*/  STL.64 [R1+0x2b8], R170 ;  /* 0x0002b8aa01007387 */ /* 0x000fe20000100a00 */
[----:B-1----:R-:W2:Y:S01]  /*71b80*/  LDL.LU.64 R168, [R1+0x4ca8] ;  /* 0x004ca80001a87983 */ /* 0x002ea20000300a00 */
        /* <DEDUP_REMOVED lines=41> */
[----:B-1----:R-:W3:Y:S01]  /*71e20*/  LDL.LU.64 R224, [R1+0x4c38] ;  /* 0x004c380001e07983 */ /* 0x002ee20000300a00 */
[C---:B------:R-:W-:Y:S01]  /*71e30*/  HMMA.1688.F32.TF32 R248, R12.reuse, R80, R248 ;  /* 0x000000500cf8723c */ /* 0x040fe200000810f8 */
[----:B------:R-:W-:Y:S02]  /*71e40*/  STL.64 [R1+0x1c0], R8 ;  /* 0x0001c00801007387 */ /* 0x000fe40000100a00 */
[----:B------:R1:W-:Y:S05]  /*71e50*/  STL.64 [R1+0x1c8], R10 ;  /* 0x0001c80a01007387 */ /* 0x0003ea0000100a00 */
[C---:B-1----:R-:W-:Y:S08]  /*71e60*/  HMMA.1688.F32.TF32 R8, R12.reuse, R76, R244 ;  /* 0x0000004c0c08723c */ /* 0x042ff000000810f4 */
[C---:B------:R-:W-:Y:S08]  /*71e70*/  HMMA.1688.F32.TF32 R244, R12.reuse, R72, R236 ;  /* 0x000000480cf4723c */ /* 0x040ff000000810ec */
[C---:B----4-:R-:W-:Y:S01]  /*71e80*/  HMMA.1688.F32.TF32 R236, R12.reuse, R68, R240 ;  /* 0x000000440cec723c */ /* 0x050fe200000810f0 */
[----:B------:R-:W-:Y:S01]  /*71e90*/  STL.64 [R1+0x1b0], R248 ;  /* 0x0001b0f801007387 */ /* 0x000fe20000100a00 */
[----:B------:R-:W-:Y:S05]  /*71ea0*/  STL.64 [R1+0x1b8], R250 ;  /* 0x0001b8fa01007387 */ /* 0x000fea0000100a00 */
[----:B------:R-:W-:Y:S01]  /*71eb0*/  STL.64 [R1+0x1a0], R8 ;  /* 0x0001a00801007387 */ /* 0x000fe20000100a00 */
[----:B------:R1:W-:Y:S02]  /*71ec0*/  STL.64 [R1+0x1a8], R10 ;  /* 0x0001a80a01007387 */ /* 0x0003e40000100a00 */
[C---:B-1----:R-:W-:Y:S05]  /*71ed0*/  HMMA.1688.F32.TF32 R8, R12.reuse, R64, R16 ;  /* 0x000000400c08723c */ /* 0x042fea0000081010 */
[----:B------:R-:W-:Y:S01]  /*71ee0*/  STL.64 [R1+0x190], R244 ;  /* 0x000190f401007387 */ /* 0x000fe20000100a00 */
[----:B------:R-:W-:Y:S07]  /*71ef0*/  STL.64 [R1+0x198], R246 ;  /* 0x000198f601007387 */ /* 0x000fee0000100a00 */
[----:B------:R-:W-:Y:S02]  /*71f00*/  STL.64 [R1+0x180], R236 ;  /* 0x000180ec01007387 */ /* 0x000fe40000100a00 */
[----:B------:R-:W-:Y:S01]  /*71f10*/  STL.64 [R1+0x188], R238 ;  /* 0x000188ee01007387 */ /* 0x000fe20000100a00 */
[C---:B------:R-:W-:Y:S08]  /*71f20*/  HMMA.1688.F32.TF32 R20, R12.reuse, R60, R20 ;  /* 0x0000003c0c14723c */ /* 0x040ff00000081014 */
[C---:B------:R-:W-:Y:S01]  /*71f30*/  HMMA.1688.F32.TF32 R16, R12.reuse, R56, R232 ;  /* 0x000000380c10723c */ /* 0x040fe200000810e8 */
[----:B------:R-:W-:Y:S01]  /*71f40*/  STL.64 [R1+0x170], R8 ;  /* 0x0001700801007387 */ /* 0x000fe20000100a00 */
[----:B------:R1:W-:Y:S06]  /*71f50*/  STL.64 [R1+0x178], R10 ;  /* 0x0001780a01007387 */ /* 0x0003ec0000100a00 */
[C---:B-1----:R-:W-:Y:S07]  /*71f60*/  HMMA.1688.F32.TF32 R8, R12.reuse, R52, R28 ;  /* 0x000000340c08723c */ /* 0x042fee000008101c */
[----:B------:R1:W-:Y:S01]  /*71f70*/  STL.64 [R1+0x160], R20 ;  /* 0x0001601401007387 */ /* 0x0003e20000100a00 */
[----:B------:R4:W-:Y:S01]  /*71f80*/  STL.64 [R1+0x168], R22 ;  /* 0x0001681601007387 */ /* 0x0009e20000100a00 */
[----:B------:R-:W-:Y:S11]  /*71f90*/  HMMA.1688.F32.TF32 R12, R12, R48, R24 ;  /* 0x000000300c0c723c */ /* 0x000ff60000081018 */
[----:B------:R-:W-:Y:S03]  /*71fa0*/  @!UPT UIADD3 URZ, URZ, URZ, URZ ;  /* 0x0000003f3f3ff290 */ /* 0x000fe6000fffe03f */
[----:B------:R-:W-:Y:S01]  /*71fb0*/  STL.64 [R1+0x47b0], R10 ;  /* 0x0047b00a01007387 */ /* 0x000fe20000100a00 */
[----:B------:R-:W-:Y:S02]  /*71fc0*/  STL.64 [R1+0x150], R16 ;  /* 0x0001501001007387 */ /* 0x000fe40000100a00 */
[----:B------:R1:W-:Y:S02]  /*71fd0*/  STL.64 [R1+0x158], R18 ;  /* 0x0001581201007387 */ /* 0x0003e40000100a00 */
[----:B------:R-:W-:Y:S02]  /*71fe0*/  STL.64 [R1+0x47a8], R8 ;  /* 0x0047a80801007387 */ /* 0x000fe40000100a00 */
[----:B--2---:R-:W-:Y:S02]  /*71ff0*/  IMAD.MOV.U32 R29, RZ, RZ, R221 ;  /* 0x000000ffff1d7224 */ /* 0x004fe400078e00dd */
[----:B------:R-:W-:Y:S02]  /*72000*/  IMAD.MOV.U32 R30, RZ, RZ, R220 ;  /* 0x000000ffff1e7224 */ /* 0x000fe400078e00dc */
[----:B---3--:R-:W-:-:S02]  /*72010*/  IMAD.MOV.U32 R28, RZ, RZ, R225 ;  /* 0x000000ffff1c7224 */ /* 0x008fc400078e00e1 */
[----:B------:R-:W2:Y:S01]  /*72020*/  LDL.LU R225, [R1+0x4c34] ;  /* 0x004c340001e17983 */ /* 0x000ea20000300800 */
[----:B------:R-:W3:Y:S02]  /*72030*/  LDL.LU R221, [R1+0x4c30] ;  /* 0x004c300001dd7983 */ /* 0x000ee40000300800 */
[----:B------:R-:W3:Y:S01]  /*72040*/  LDL.LU R220, [R1+0x4c2c] ;  /* 0x004c2c0001dc7983 */ /* 0x000ee20000300800 */
[----:B------:R-:W-:Y:S02]  /*72050*/  MOV R31, R224 ;  /* 0x000000e0001f7202 */ /* 0x000fe40000000f00 */
        /* <DEDUP_REMOVED lines=9> */
[----:B-1----:R-:W3:Y:S02]  /*720f0*/  LDL.LU R20, [R1+0x2ed0] ;  /* 0x002ed00001147983 */ /* 0x002ee40000300800 */
[----:B------:R-:W3:Y:S02]  /*72100*/  LDL.LU R21, [R1+0x2ed4] ;  /* 0x002ed40001157983 */ /* 0x000ee40000300800 */
[----:B----4-:R-:W4:Y:S01]  /*72110*/  LDL.LU R22, [R1+0x2ed8] ;  /* 0x002ed80001167983 */ /* 0x010f220000300800 */
        /* <DEDUP_REMOVED lines=9> */
[----:B------:R-:W-:Y:S01]  /*721b0*/  HMMA.1688.F32.TF32 R28, R228, R152, R28 ;  /* 0x00000098e41c723c */ /* 0x000fe2000008101c */
[----:B------:R-:W4:Y:S02]  /*721c0*/  LDL.LU R170, [R1+0x2e88] ;  /* 0x002e880001aa7983 */ /* 0x000f240000300800 */
[----:B------:R-:W4:Y:S01]  /*721d0*/  LDL.LU R171, [R1+0x2e8c] ;  /* 0x002e8c0001ab7983 */ /* 0x000f220000300800 */
[----:B------:R-:W-:Y:S01]  /*721e0*/  STL.64 [R1+0x47c0], R14 ;  /* 0x0047c00e01007387 */ /* 0x000fe20000100a00 */
[----:B------:R-:W-:Y:S02]  /*721f0*/  STL.64 [R1+0x47b8], R12 ;  /* 0x0047b80c01007387 */ /* 0x000fe40000100a00 */
[----:B------:R-:W-:-:S02]  /*72200*/  IMAD.MOV.U32 R210, RZ, RZ, R173 ;  /* 0x000000ffffd27224 */ /* 0x000fc400078e00ad */
[----:B------:R-:W-:Y:S02]  /*72210*/  IMAD.MOV.U32 R211, RZ, RZ, R172 ;  /* 0x000000ffffd37224 */ /* 0x000fe400078e00ac */
[----:B------:R-:W-:Y:S02]  /*72220*/  IMAD.MOV.U32 R194, RZ, RZ, R181 ;  /* 0x000000ffffc27224 */ /* 0x000fe400078e00b5 */
[----:B------:R-:W-:Y:S01]  /*72230*/  IMAD.MOV.U32 R195, RZ, RZ, R180 ;  /* 0x000000ffffc37224 */ /* 0x000fe200078e00b4 */
        /* <DEDUP_REMOVED lines=9> */
[----:B------:R-:W-:Y:S01]  /*722d0*/  HMMA.1688.F32.TF32 R208, R228, R100, R208 ;  /* 0x00000064e4d0723c */ /* 0x000fe200000810d0 */
[----:B------:R-:W-:-:S02]  /*722e0*/  IMAD.MOV.U32 R236, RZ, RZ, R216 ;  /* 0x000000ffffec7224 */ /* 0x000fc400078e00d8 */
[----:B------:R-:W-:Y:S01]  /*722f0*/  IMAD.MOV.U32 R237, RZ, RZ, R217 ;  /* 0x000000ffffed7224 */ /* 0x000fe200078e00d9 */
[----:B------:R-:W-:Y:S04]  /*72300*/  LDS R232, [R3+0x10200] ;  /* 0x0102000003e87984 */ /* 0x000fe80000000800 */
[----:B------:R-:W-:Y:S01]  /*72310*/  STL.64 [R1+0x47d0], R18 ;  /* 0x0047d01201007387 */ /* 0x000fe20000100a00 */
[----:B------:R1:W-:Y:S02]  /*72320*/  STL.64 [R1+0x47c8], R16 ;  /* 0x0047c81001007387 */ /* 0x0003e40000100a00 */
[----:B------:R-:W-:Y:S02]  /*72330*/  STL.64 [R1+0x47e0], R222 ;  /* 0x0047e0de01007387 */ /* 0x000fe40000100a00 */
[----:B------:R2:W-:Y:S01]  /*72340*/  STL.64 [R1+0x47d8], R220 ;  /* 0x0047d8dc01007387 */ /* 0x0005e20000100a00 */
[----:B------:R-:W-:Y:S01]  /*72350*/  STL.64 [R1+0x47f0], R226 ;  /* 0x0047f0e201007387 */ /* 0x000fe20000100a00 */
[----:B------:R-:W-:Y:S03]  /*72360*/  STL.64 [R1+0x47e8], R224 ;  /* 0x0047e8e001007387 */ /* 0x000fe60000100a00 */
[----:B------:R-:W-:Y:S01]  /*72370*/  STL.64 [R1+0x4800], R22 ;  /* 0x0048001601007387 */ /* 0x000fe20000100a00 */
[----:B------:R3:W-:Y:S03]  /*72380*/  STL.64 [R1+0x47f8], R20 ;  /* 0x0047f81401007387 */ /* 0x0007e60000100a00 */
[----:B------:R-:W-:Y:S04]  /*72390*/  LDS R234, [R3+0x12200] ;  /* 0x0122000003ea7984 */ /* 0x000fe80000000800 */
[----:B------:R-:W-:Y:S04]  /*723a0*/  LDS R233, [R4+0x10200] ;  /* 0x0102000004e97984 */ /* 0x000fe80000000800 */
[----:B------:R-:W4:Y:S04]  /*723b0*/  LDS R235, [R4+0x12200] ;  /* 0x0122000004eb7984 */ /* 0x000f280000000800 */
[----:B------:R-:W-:Y:S01]  /*723c0*/  STL.64 [R1+0x4810], R26 ;  /* 0x0048101a01007387 */ /* 0x000fe20000100a00 */
[----:B------:R1:W-:Y:S02]  /*723d0*/  STL.64 [R1+0x4808], R24 ;  /* 0x0048081801007387 */ /* 0x0003e40000100a00 */
[----:B------:R-:W-:Y:S02]  /*723e0*/  STL.64 [R1+0x4820], R30 ;  /* 0x0048201e01007387 */ /* 0x000fe40000100a00 */
[----:B------:R1:W-:Y:S01]  /*723f0*/  STL.64 [R1+0x4818], R28 ;  /* 0x0048181c01007387 */ /* 0x0003e20000100a00 */
[----:B------:R-:W-:Y:S01]  /*72400*/  STL.64 [R1+0x4830], R162 ;  /* 0x004830a201007387 */ /* 0x000fe20000100a00 */
[----:B------:R-:W-:Y:S02]  /*72410*/  STL.64 [R1+0x4828], R160 ;  /* 0x004828a001007387 */ /* 0x000fe40000100a00 */
[----:B------:R-:W-:Y:S02]  /*72420*/  STL.64 [R1+0x4840], R166 ;  /* 0x004840a601007387 */ /* 0x000fe40000100a00 */
[----:B------:R1:W-:Y:S01]  /*72430*/  STL.64 [R1+0x4838], R164 ;  /* 0x004838a401007387 */ /* 0x0003e20000100a00 */
        /* <DEDUP_REMOVED lines=19> */
[----:B------:R-:W4:Y:S01]  /*72570*/  LDL.LU R207, [R1+0x2dfc] ;  /* 0x002dfc0001cf7983 */ /* 0x000f220000300800 */
[----:B------:R-:W4:Y:S01]  /*72580*/  LDL.LU R214, [R1+0x2dd8] ;  /* 0x002dd80001d67983 */ /* 0x000f220000300800 */
[----:B------:R-:W4:Y:S02]  /*72590*/  LDL.LU R215, [R1+0x2ddc] ;  /* 0x002ddc0001d77983 */ /* 0x000f240000300800 */
[----:B------:R-:W-:Y:S02]  /*725a0*/  STL.64 [R1+0x4850], R170 ;  /* 0x004850aa01007387 */ /* 0x000fe40000100a00 */
[----:B------:R1:W-:Y:S01]  /*725b0*/  STL.64 [R1+0x4848], R168 ;  /* 0x004848a801007387 */ /* 0x0003e20000100a00 */
[C---:B--2---:R-:W-:Y:S08]  /*725c0*/  HMMA.1688.F32.TF32 R176, R228.reuse, R140, R176 ;  /* 0x0000008ce4b0723c */ /* 0x044ff000000810b0 */
[C---:B---3--:R-:W-:Y:S08]  /*725d0*/  HMMA.1688.F32.TF32 R172, R228.reuse, R144, R172 ;  /* 0x00000090e4ac723c */ /* 0x048ff000000810ac */
[C---:B------:R-:W-:Y:S08]  /*725e0*/  HMMA.1688.F32.TF32 R180, R228.reuse, R136, R180 ;  /* 0x00000088e4b4723c */ /* 0x040ff000000810b4 */
[C---:B------:R-:W-:Y:S08]  /*725f0*/  HMMA.1688.F32.TF32 R184, R228.reuse, R132, R184 ;  /* 0x00000084e4b8723c */ /* 0x040ff000000810b8 */
[C---:B------:R-:W-:Y:S08]  /*72600*/  HMMA.1688.F32.TF32 R188, R228.reuse, R128, R188 ;  /* 0x00000080e4bc723c */ /* 0x040ff000000810bc */
[C---:B------:R-:W-:Y:S08]  /*72610*/  HMMA.1688.F32.TF32 R196, R228.reuse, R112, R196 ;  /* 0x00000070e4c4723c */ /* 0x040ff000000810c4 */
[C---:B------:R-:W-:Y:S08]  /*72620*/  HMMA.1688.F32.TF32 R200, R228.reuse, R108, R200 ;  /* 0x0000006ce4c8723c */ /* 0x040ff000000810c8 */
[----:B----4-:R-:W-:Y:S01]  /*72630*/  HMMA.1688.F32.TF32 R204, R228, R104, R204 ;  /* 0x00000068e4cc723c */ /* 0x010fe200000810cc */
[----:B------:R-:W-:Y:S01]  /*72640*/  STL.64 [R1+0x4860], R174 ;  /* 0x004860ae01007387 */ /* 0x000fe20000100a00 */
[----:B------:R2:W-:Y:S02]  /*72650*/  STL.64 [R1+0x4858], R172 ;  /* 0x004858ac01007387 */ /* 0x0005e40000100a00 */
[----:B------:R-:W-:Y:S02]  /*72660*/  STL.64 [R1+0x4870], R178 ;  /* 0x004870b201007387 */ /* 0x000fe40000100a00 */
[----:B------:R-:W-:Y:S01]  /*72670*/  STL.64 [R1+0x4868], R176 ;  /* 0x004868b001007387 */ /* 0x000fe20000100a00 */
        /* <DEDUP_REMOVED lines=9> */
[----:B------:R-:W-:Y:S02]  /*72710*/  STL.64 [R1+0x48b8], R196 ;  /* 0x0048b8c401007387 */ /* 0x000fe40000100a00 */
[----:B------:R-:W-:Y:S02]  /*72720*/  STL.64 [R1+0x48d0], R202 ;  /* 0x0048d0ca01007387 */ /* 0x000fe40000100a00 */
[----:B------:R-:W-:Y:S01]  /*72730*/  STL.64 [R1+0x48c8], R200 ;  /* 0x0048c8c801007387 */ /* 0x000fe20000100a00 */
[----:B------:R-:W-:Y:S01]  /*72740*/  STL.64 [R1+0x48e0], R206 ;  /* 0x0048e0ce01007387 */ /* 0x000fe20000100a00 */
[----:B------:R-:W-:Y:S02]  /*72750*/  STL.64 [R1+0x48d8], R204 ;  /* 0x0048d8cc01007387 */ /* 0x000fe40000100a00 */
[----:B------:R-:W-:Y:S02]  /*72760*/  STL.64 [R1+0x48f0], R210 ;  /* 0x0048f0d201007387 */ /* 0x000fe40000100a00 */
[----:B------:R-:W-:Y:S01]  /*72770*/  STL.64 [R1+0x48e8], R208 ;  /* 0x0048e8d001007387 */ /* 0x000fe20000100a00 */
[----:B------:R-:W2:Y:S01]  /*72780*/  LDL.LU R216, [R1+0x4c14] ;  /* 0x004c140001d87983 */ /* 0x000ea20000300800 */
[----:B------:R-:W3:Y:S02]  /*72790*/  LDL.LU R217, [R1+0x4c10] ;  /* 0x004c100001d97983 */ /* 0x000ee40000300800 */
[----:B------:R-:W4:Y:S02]  /*727a0*/  LDL.LU R238, [R1+0x2cd8] ;  /* 0x002cd80001ee7983 */ /* 0x000f240000300800 */
[----:B------:R-:W4:Y:S01]  /*727b0*/  LDL.LU R239, [R1+0x2cdc] ;  /* 0x002cdc0001ef7983 */ /* 0x000f220000300800 */
[----:B------:R-:W4:Y:S01]  /*727c0*/  LDL.LU R248, [R1+0x2cf0] ;  /* 0x002cf00001f87983 */ /* 0x000f220000300800 */
[----:B------:R-:W4:Y:S01]  /*727d0*/  LDL.LU R249, [R1+0x2cf4] ;  /* 0x002cf40001f97983 */ /* 0x000f220000300800 */
[----:B--2---:R-:W-:Y:S01]  /*727e0*/  MOV R250, R216 ;  /* 0x000000d800fa7202 */ /* 0x004fe20000000f00 */
[----:B---3--:R-:W-:Y:S01]  /*727f0*/  IMAD.MOV.U32 R251, RZ, RZ, R217 ;  /* 0x000000fffffb7224 */ /* 0x008fe200078e00d9 */
[----:B------:R-:W2:Y:S01]  /*72800*/  LDL.LU R216, [R1+0x4c0c] ;  /* 0x004c0c0001d87983 */ /* 0x000ea20000300800 */
[----:B------:R-:W3:Y:S02]  /*72810*/  LDL.LU R217, [R1+0x4c08] ;  /* 0x004c080001d97983 */ /* 0x000ee40000300800 */
[----:B-1----:R-:W4:Y:S02]  /*72820*/  LDL.LU R16, [R1+0x2be0] ;  /* 0x002be00001107983 */ /* 0x002f240000300800 */
[----:B------:R-:W4:Y:S01]  /*72830*/  LDL.LU R17, [R1+0x2be4] ;  /* 0x002be40001117983 */ /* 0x000f220000300800 */
[----:B------:R-:W4:Y:S01]  /*72840*/  LDL.LU R18, [R1+0x2be8] ;  /* 0x002be80001127983 */ /* 0x000f220000300800 */
[----:B------:R-:W4:Y:S02]  /*72850*/  LDL.LU R19, [R1+0x2bec] ;  /* 0x002bec0001137983 */ /* 0x000f240000300800 */
[----:B--2---:R-:W-:-:S02]  /*72860*/  IMAD.MOV.U32 R220, RZ, RZ, R216 ;  /* 0x000000ffffdc7224 */ /* 0x004fc400078e00d8 */
[----:B---3--:R-:W-:Y:S01]  /*72870*/  IMAD.MOV.U32 R221, RZ, RZ, R217 ;  /* 0x000000ffffdd7224 */ /* 0x008fe200078e00d9 */
[----:B------:R-:W2:Y:S01]  /*72880*/  LDL.LU R216, [R1+0x4c04] ;  /* 0x004c040001d87983 */ /* 0x000ea20000300800 */
[----:B------:R-:W3:Y:S02]  /*72890*/  LDL.LU R217, [R1+0x4c00] ;  /* 0x004c000001d97983 */ /* 0x000ee40000300800 */
[----:B------:R-:W4:Y:S02]  /*728a0*/  LDL.LU R222, [R1+0x2bf8] ;  /* 0x002bf80001de7983 */ /* 0x000f240000300800 */
        /* <DEDUP_REMOVED lines=11> */
[----:B--2---:R-:W-:Y:S01]  /*72960*/  IMAD.MOV.U32 R28, RZ, RZ, R216 ;  /* 0x000000ffff1c7224 */ /* 0x004fe200078e00d8 */
[----:B---3--:R-:W-:Y:S01]  /*72970*/  MOV R29, R217 ;  /* 0x000000d9001d7202 */ /* 0x008fe20000000f00 */
        /* <DEDUP_REMOVED lines=14> */
[----:B------:R-:W4:Y:S02]  /*72a60*/  LDL.LU R172, [R1+0x2d90] ;  /* 0x002d900001ac7983 */ /* 0x000f240000300800 */
[----:B--2---:R-:W-:-:S02]  /*72a70*/  IMAD.MOV.U32 R174, RZ, RZ, R216 ;  /* 0x000000ffffae7224 */ /* 0x004fc400078e00d8 */
[----:B---3--:R-:W-:Y:S02]  /*72a80*/  IMAD.MOV.U32 R173, RZ, RZ, R217 ;  /* 0x000000ffffad7224 */ /* 0x008fe400078e00d9 */
[----:B------:R-:W2:Y:S01]  /*72a90*/  LDL.LU R217, [R1+0x4be4] ;  /* 0x004be40001d97983 */ /* 0x000ea20000300800 */
[----:B------:R-:W2:Y:S02]  /*72aa0*/  LDL.LU R216, [R1+0x4be0] ;  /* 0x004be00001d87983 */ /* 0x000ea40000300800 */
[----:B------:R-:W3:Y:S02]  /*72ab0*/  LDL.LU R175, [R1+0x2d9c] ;  /* 0x002d9c0001af7983 */ /* 0x000ee40000300800 */
[----:B------:R-:W2:Y:S01]  /*72ac0*/  LDL.LU R180, [R1+0x2db0] ;  /* 0x002db00001b47983 */ /* 0x000ea20000300800 */
[----:B------:R-:W2:Y:S01]  /*72ad0*/  LDL.LU R181, [R1+0x2db4] ;  /* 0x002db40001b57983 */ /* 0x000ea20000300800 */
[----:B------:R-:W2:Y:S02]  /*72ae0*/  LDL.LU R182, [R1+0x2db8] ;  /* 0x002db80001b67983 */ /* 0x000ea40000300800 */
[----:B------:R-:W2:Y:S02]  /*72af0*/  LDL.LU R183, [R1+0x2dbc] ;  /* 0x002dbc0001b77983 */ /* 0x000ea40000300800 */
        /* <DEDUP_REMOVED lines=30> */
[----:B------:R-:W-:Y:S08]  /*72ce0*/  HMMA.1688.F32.TF32 R212, R228, R96, R212 ;  /* 0x00000060e4d4723c */ /* 0x000ff000000810d4 */
[----:B----4-:R-:W-:Y:S11]  /*72cf0*/  HMMA.1688.F32.TF32 R16, R232, R44, R16 ;  /* 0x0000002ce810723c */ /* 0x010ff60000081010 */
[----:B------:R-:W-:Y:S04]  /*72d00*/  @!UPT UIADD3 URZ, URZ, URZ, URZ ;  /* 0x0000003f3f3ff290 */ /* 0x000fe8000fffe03f */
[----:B------:R-:W-:Y:S01]  /*72d10*/  STL.64 [R1+0x4900], R214 ;  /* 0x004900d601007387 */ /* 0x000fe20000100a00 */
[----:B------:R-:W-:Y:S01]  /*72d20*/  STL.64 [R1+0x48f8], R212 ;  /* 0x0048f8d401007387 */ /* 0x000fe20000100a00 */
        /* <DEDUP_REMOVED lines=11> */
[----:B------:R-:W-:Y:S01]  /*72de0*/  HMMA.1688.F32.TF32 R20, R228, R48, R220 ;  /* 0x00000030e414723c */ /* 0x000fe200000810dc */
        /* <DEDUP_REMOVED lines=29> */
[----:B------:R2:W-:Y:S02]  /*72fc0*/  STL.64 [R1+0x1768], R18 ;  /* 0x0017681201007387 */ /* 0x0005e40000100a00 */
[C---:B--2---:R-:W-:Y:S08]  /*72fd0*/  HMMA.1688.F32.TF32 R16, R232.reuse, R40, R12 ;  /* 0x00000028e810723c */ /* 0x044ff0000008100c */
[C---:B------:R-:W-:Y:S08]  /*72fe0*/  HMMA.1688.F32.TF32 R12, R232.reuse, R36, R8 ;  /* 0x00000024e80c723c */ /* 0x040ff00000081008 */
[C---:B------:R-:W-:Y:S07]  /*72ff0*/  HMMA.1688.F32.TF32 R8, R232.reuse, R32, R248 ;  /* 0x00000020e808723c */ /* 0x040fee00000810f8 */
[----:B------:R-:W-:Y:S01]  /*73000*/  STL.64 [R1+0x1790], R16 ;  /* 0x0017901001007387 */ /* 0x000fe20000100a00 */
[----:B------:R-:W-:Y:S02]  /*73010*/  STL.64 [R1+0x1798], R18 ;  /* 0x0017981201007387 */ /* 0x000fe40000100a00 */
[----:B------:R-:W-:Y:S05]  /*73020*/  STL.64 [R1+0x4bd8], R34 ;  /* 0x004bd82201007387 */ /* 0x000fea0000100a00 */
[----:B------:R-:W-:Y:S01]  /*73030*/  STL.64 [R1+0x17b0], R12 ;  /* 0x0017b00c01007387 */ /* 0x000fe20000100a00 */
[----:B------:R-:W-:Y:S01]  /*73040*/  STL.64 [R1+0x17b8], R14 ;  /* 0x0017b80e01007387 */ /* 0x000fe20000100a00 */
[----:B------:R-:W-:Y:S06]  /*73050*/  STL.64 [R1+0x4bd0], R32 ;  /* 0x004bd02001007387 */ /* 0x000fec0000100a00 */
[----:B------:R-:W-:Y:S02]  /*73060*/  STL.64 [R1+0x17d0], R8 ;  /* 0x0017d00801007387 */ /* 0x000fe40000100a00 */
[----:B------:R2:W-:Y:S02]  /*73070*/  STL.64 [R1+0x17d8], R10 ;  /* 0x0017d80a01007387 */ /* 0x0005e40000100a00 */
[C---:B--2---:R-:W-:Y:S01]  /*73080*/  HMMA.1688.F32.TF32 R8, R232.reuse, R156, R244 ;  /* 0x0000009ce808723c */ /* 0x044fe200000810f4 */
[----:B------:R-:W-:Y:S01]  /*73090*/  STL.64 [R1+0x4bc8], R158 ;  /* 0x004bc89e01007387 */ /* 0x000fe20000100a00 */
[----:B------:R-:W-:Y:S11]  /*730a0*/  STL.64 [R1+0x4bc0], R156 ;  /* 0x004bc09c01007387 */ /* 0x000ff60000100a00 */
[----:B------:R-:W-:Y:S10]  /*730b0*/  @!UPT UIADD3 URZ, URZ, URZ, URZ ;  /* 0x0000003f3f3ff290 */ /* 0x000ff4000fffe03f */
[----:B------:R-:W-:Y:S01]  /*730c0*/  STL.64 [R1+0x17f0], R8 ;  /* 0x0017f00801007387 */ /* 0x000fe20000100a00 */
[----:B------:R2:W-:Y:S02]  /*730d0*/  STL.64 [R1+0x17f8], R10 ;  /* 0x0017f80a01007387 */ /* 0x0005e40000100a00 */
[C---:B--2---:R-:W-:Y:S01]  /*730e0*/  HMMA.1688.F32.TF32 R8, R232.reuse, R152, R236 ;  /* 0x00000098e808723c */ /* 0x044fe200000810ec */
[----:B------:R-:W-:Y:S01]  /*730f0*/  STL.64 [R1+0x4bb8], R154 ;  /* 0x004bb89a01007387 */ /* 0x000fe20000100a00 */
[----:B------:R-:W-:Y:S11]  /*73100*/  STL.64 [R1+0x4bb0], R152 ;  /* 0x004bb09801007387 */ /* 0x000ff60000100a00 */
[----:B------:R-:W-:Y:S10]  /*73110*/  @!UPT UIADD3 URZ, URZ, URZ, URZ ;  /* 0x0000003f3f3ff290 */ /* 0x000ff4000fffe03f */
[----:B------:R-:W-:Y:S01]  /*73120*/  STL.64 [R1+0x1810], R8 ;  /* 0x0018100801007387 */ /* 0x000fe20000100a00 */
[----:B------:R2:W-:Y:S02]  /*73130*/  STL.64 [R1+0x1818], R10 ;  /* 0x0018180a01007387 */ /* 0x0005e40000100a00 */
[----:B------:R-:W1:Y:S01]  /*73140*/  LDL.LU R236, [R1+0x2ac0] ;  /* 0x002ac00001ec7983 */ /* 0x000e620000300800 */
[C---:B--2---:R-:W-:Y:S11]  /*73150*/  HMMA.1688.F32.TF32 R8, R232.reuse, R120, R240 ;  /* 0x00000078e808723c */ /* 0x044ff600000810f0 */
[----:B------:R-:W-:Y:S11]  /*73160*/  @!UPT UIADD3 URZ, URZ, URZ, URZ ;  /* 0x0000003f3f3ff290 */ /* 0x000ff6000fffe03f */
[----:B------:R-:W-:Y:S01]  /*73170*/  @!UPT UIADD3 URZ, URZ, URZ, URZ ;  /* 0x0000003f3f3ff290 */ /* 0x000fe2000fffe03f */
[----:B------:R2:W-:Y:S01]  /*73180*/  STL.64 [R1+0x1830], R8 ;  /* 0x0018300801007387 */ /* 0x0005e20000100a00 */
[----:B------:R3:W-:Y:S02]  /*73190*/  STL.64 [R1+0x1838], R10 ;  /* 0x0018380a01007387 */ /* 0x0007e40000100a00 */
[----:B------:R-:W1:Y:S02]  /*731a0*/  LDL.LU R237, [R1+0x2ac4] ;  /* 0x002ac40001ed7983 */ /* 0x000e640000300800 */
[----:B------:R-:W1:Y:S01]  /*731b0*/  LDL.LU R238, [R1+0x2ac8] ;  /* 0x002ac80001ee7983 */ /* 0x000e620000300800 */
[----:B------:R-:W1:Y:S01]  /*731c0*/  LDL.LU R239, [R1+0x2acc] ;  /* 0x002acc0001ef7983 */ /* 0x000e620000300800 */
[----:B------:R-:W4:Y:S02]  /*731d0*/  LDL.LU R248, [R1+0x2af0] ;  /* 0x002af00001f87983 */ /* 0x000f240000300800 */
[----:B------:R-:W4:Y:S02]  /*731e0*/  LDL.LU R249, [R1+0x2af4] ;  /* 0x002af40001f97983 */ /* 0x000f240000300800 */
[----:B------:R-:W4:Y:S01]  /*731f0*/  LDL.LU R250, [R1+0x2af8] ;  /* 0x002af80001fa7983 */ /* 0x000f220000300800 */
[----:B------:R-:W4:Y:S04]  /*73200*/  LDL.LU R251, [R1+0x2afc] ;  /* 0x002afc0001fb7983 */ /* 0x000f280000300800 */
[----:B--2---:R-:W2:Y:S01]  /*73210*/  LDL.LU R8, [R1+0x2b00] ;  /* 0x002b000001087983 */ /* 0x004ea20000300800 */
[----:B------:R-:W2:Y:S02]  /*73220*/  LDL.LU R9, [R1+0x2b04] ;  /* 0x002b040001097983 */ /* 0x000ea40000300800 */
[----:B---3--:R-:W2:Y:S02]  /*73230*/  LDL.LU R10, [R1+0x2b08] ;  /* 0x002b0800010a7983 */ /* 0x008ea40000300800 */
[----:B------:R-:W2:Y:S01]  /*73240*/  LDL.LU R11, [R1+0x2b0c] ;  /* 0x002b0c00010b7983 */ /* 0x000ea20000300800 */
[----:B------:R-:W3:Y:S01]  /*73250*/  LDL.LU R12, [R1+0x2b10] ;  /* 0x002b1000010c7983 */ /* 0x000ee20000300800 */
[----:B------:R-:W3:Y:S02]  /*73260*/  LDL.LU R13, [R1+0x2b14] ;  /* 0x002b1400010d7983 */ /* 0x000ee40000300800 */
[----:B------:R-:W3:Y:S02]  /*73270*/  LDL.LU R14, [R1+0x2b18] ;  /* 0x002b1800010e7983 */ /* 0x000ee40000300800 */
[----:B------:R-:W3:Y:S01]  /*73280*/  LDL.LU R15, [R1+0x2b1c] ;  /* 0x002b1c00010f7983 */ /* 0x000ee20000300800 */
        /* <DEDUP_REMOVED lines=92> */
[----:B------:R-:W-:Y:S01]  /*73850*/  STL.64 [R1+0x4ba8], R122 ;  /* 0x004ba87a01007387 */ /* 0x000fe20000100a00 */
[----:B------:R3:W-:Y:S01]  /*73860*/  STL.64 [R1+0x4ba0], R120 ;  /* 0x004ba07801007387 */ /* 0x0007e20000100a00 */
[C---:B--2---:R-:W-:Y:S08]  /*73870*/  HMMA.1688.F32.TF32 R32, R232.reuse, R148, R212 ;  /* 0x00000094e820723c */ /* 0x044ff000000810d4 */
[C---:B---3--:R-:W-:Y:S08]  /*73880*/  HMMA.1688.F32.TF32 R120, R232.reuse, R116, R216 ;  /* 0x00000074e878723c */ /* 0x048ff000000810d8 */
[C---:B------:R-:W-:Y:S11]  /*73890*/  HMMA.1688.F32.TF32 R152, R232.reuse, R144, R208 ;  /* 0x00000090e898723c */ /* 0x040ff600000810d0 */
[----:B------:R-:W-:Y:S04]  /*738a0*/  @!UPT UIADD3 URZ, URZ, URZ, URZ ;  /* 0x0000003f3f3ff290 */ /* 0x000fe8000fffe03f */
[----:B------:R-:W-:Y:S01]  /*738b0*/  STL.64 [R1+0x1850], R120 ;  /* 0x0018507801007387 */ /* 0x000fe20000100a00 */
[----:B------:R2:W-:Y:S02]  /*738c0*/  STL.64 [R1+0x1858], R122 ;  /* 0x0018587a01007387 */ /* 0x0005e40000100a00 */
[----:B------:R-:W-:Y:S02]  /*738d0*/  STL.64 [R1+0x1860], R32 ;  /* 0x0018602001007387 */ /* 0x000fe40000100a00 */
[----:B------:R4:W-:Y:S01]  /*738e0*/  STL.64 [R1+0x1868], R34 ;  /* 0x0018682201007387 */ /* 0x0009e20000100a00 */
[C---:B--2---:R-:W-:Y:S08]  /*738f0*/  HMMA.1688.F32.TF32 R120, R232.reuse, R140, R204 ;  /* 0x0000008ce878723c */ /* 0x044ff000000810cc */
[C---:B----4-:R-:W-:Y:S01]  /*73900*/  HMMA.1688.F32.TF32 R32, R232.reuse, R136, R200 ;  /* 0x00000088e820723c */ /* 0x050fe200000810c8 */
[----:B------:R-:W-:Y:S01]  /*73910*/  STL.64 [R1+0x1870], R152 ;  /* 0x0018709801007387 */ /* 0x000fe20000100a00 */
[----:B------:R2:W-:Y:S06]  /*73920*/  STL.64 [R1+0x1878], R154 ;  /* 0x0018789a01007387 */ /* 0x0005ec0000100a00 */
[C---:B--2---:R-:W-:Y:S07]  /*73930*/  HMMA.1688.F32.TF32 R152, R232.reuse, R132, R196 ;  /* 0x00000084e898723c */ /* 0x044fee00000810c4 */
[----:B------:R-:W-:Y:S01]  /*73940*/  STL.64 [R1+0x1890], R120 ;  /* 0x0018907801007387 */ /* 0x000fe20000100a00 */
[----:B------:R2:W-:Y:S07]  /*73950*/  STL.64 [R1+0x1898], R122 ;  /* 0x0018987a01007387 */ /* 0x0005ee0000100a00 */
[----:B------:R-:W-:Y:S02]  /*73960*/  STL.64 [R1+0x18b0], R32 ;  /* 0x0018b02001007387 */ /* 0x000fe40000100a00 */
[----:B------:R3:W-:Y:S01]  /*73970*/  STL.64 [R1+0x18b8], R34 ;  /* 0x0018b82201007387 */ /* 0x0007e20000100a00 */
[C---:B--2---:R-:W-:Y:S08]  /*73980*/  HMMA.1688.F32.TF32 R120, R232.reuse, R128, R192 ;  /* 0x00000080e878723c */ /* 0x044ff000000810c0 */
[C---:B---3--:R-:W-:Y:S01]  /*73990*/  HMMA.1688.F32.TF32 R32, R232.reuse, R124, R188 ;  /* 0x0000007ce820723c */ /* 0x048fe200000810bc */
        /* <DEDUP_REMOVED lines=32> */
[C---:B------:R-:W-:Y:S01]  /*73ba0*/  HMMA.1688.F32.TF32 R8, R232.reuse, R56, R8 ;  /* 0x00000038e808723c */ /* 0x040fe20000081008 */
[----:B------:R-:W-:Y:S01]  /*73bb0*/  STL.64 [R1+0x2830], R152 ;  /* 0x0028309801007387 */ /* 0x000fe20000100a00 */
[----:B------:R-:W-:Y:S03]  /*73bc0*/  STL.64 [R1+0x2838], R154 ;  /* 0x0028389a01007387 */ /* 0x000fe60000100a00 */
        /* <DEDUP_REMOVED lines=11> */
[----:B------:R2:W-:Y:S01]  /*73c80*/  STL.64 [R1+0x27d8], R18 ;  /* 0x0027d81201007387 */ /* 0x0005e20000100a00 */
[----:B------:R-:W-:Y:S01]  /*73c90*/  STL.64 [R1+0x27c0], R12 ;  /* 0x0027c00c01007387 */ /* 0x000fe20000100a00 */
[----:B------:R3:W-:Y:S02]  /*73ca0*/  STL.64 [R1+0x27c8], R14 ;  /* 0x0027c80e01007387 */ /* 0x0007e40000100a00 */
[----:B------:R-:W-:Y:S02]  /*73cb0*/  STL.64 [R1+0x27b0], R8 ;  /* 0x0027b00801007387 */ /* 0x000fe40000100a00 */
[----:B------:R1:W-:Y:S01]  /*73cc0*/  STL.64 [R1+0x27b8], R10 ;  /* 0x0027b80a01007387 */ /* 0x0003e20000100a00 */
[C---:B--2---:R-:W-:Y:S08]  /*73cd0*/  HMMA.1688.F32.TF32 R16, R232.reuse, R52, R248 ;  /* 0x00000034e810723c */ /* 0x044ff000000810f8 */
[----:B---3--:R-:W-:Y:S08]  /*73ce0*/  HMMA.1688.F32.TF32 R12, R232, R48, R244 ;  /* 0x00000030e80c723c */ /* 0x008ff000000810f4 */
[C---:B-1----:R-:W-:Y:S01]  /*73cf0*/  HMMA.1688.F32.TF32 R8, R228.reuse, R44, R236 ;  /* 0x0000002ce408723c */ /* 0x042fe200000810ec */
        /* <DEDUP_REMOVED lines=10> */
[----:B------:R-:W3:Y:S01]  /*73da0*/  LDL.LU R236, [R1+0x1b40] ;  /* 0x001b400001ec7983 */ /* 0x000ee20000300800 */
[C---:B--2---:R-:W-:Y:S11]  /*73db0*/  HMMA.1688.F32.TF32 R8, R228.reuse, R40, R240 ;  /* 0x00000028e408723c */ /* 0x044ff600000810f0 */
[----:B------:R-:W-:Y:S11]  /*73dc0*/  @!UPT UIADD3 URZ, URZ, URZ, URZ ;  /* 0x0000003f3f3ff290 */ /* 0x000ff6000fffe03f */
[----:B------:R-:W-:Y:S01]  /*73dd0*/  @!UPT UIADD3 URZ, URZ, URZ, URZ ;  /* 0x0000003f3f3ff290 */ /* 0x000fe2000fffe03f */
[----:B------:R2:W-:Y:S01]  /*73de0*/  STL.64 [R1+0x2790], R8 ;  /* 0x0027900801007387 */ /* 0x0005e20000100a00 */
[----:B------:R4:W-:Y:S02]  /*73df0*/  STL.64 [R1+0x2798], R10 ;  /* 0x0027980a01007387 */ /* 0x0009e40000100a00 */
        /* <DEDUP_REMOVED lines=115> */
[----:B--2---:R-:W2:Y:S02]  /*74530*/  LDL.LU R8, [R1+0x1b70] ;  /* 0x001b700001087983 */ /* 0x004ea40000300800 */
[----:B------:R-:W2:Y:S02]  /*74540*/  LDL.LU R9, [R1+0x1b74] ;  /* 0x001b740001097983 */ /* 0x000ea40000300800 */
[----:B----4-:R-:W2:Y:S01]  /*74550*/  LDL.LU R10, [R1+0x1b78] ;  /* 0x001b7800010a7983 */ /* 0x010ea20000300800 */
[----:B------:R-:W2:Y:S01]  /*74560*/  LDL.LU R11, [R1+0x1b7c] ;  /* 0x001b7c00010b7983 */ /* 0x000ea20000300800 */
[----:B------:R-:W1:Y:S02]  /*74570*/  LDL.LU R240, [R1+0x1b30] ;  /* 0x001b300001f07983 */ /* 0x000e640000300800 */
[----:B------:R-:W1:Y:S02]  /*74580*/  LDL.LU R241, [R1+0x1b34] ;  /* 0x001b340001f17983 */ /* 0x000e640000300800 */
[----:B------:R-:W1:Y:S01]  /*74590*/  LDL.LU R242, [R1+0x1b38] ;  /* 0x001b380001f27983 */ /* 0x000e620000300800 */
[----:B------:R-:W1:Y:S01]  /*745a0*/  LDL.LU R243, [R1+0x1b3c] ;  /* 0x001b3c0001f37983 */ /* 0x000e620000300800 */
[C---:B---3--:R-:W-:Y:S11]  /*745b0*/  HMMA.1688.F32.TF32 R32, R228.reuse, R36, R32 ;  /* 0x00000024e420723c */ /* 0x048ff60000081020 */
[----:B------:R-:W-:Y:S11]  /*745c0*/  @!UPT UIADD3 URZ, URZ, URZ, URZ ;  /* 0x0000003f3f3ff290 */ /* 0x000ff6000fffe03f */
[----:B------:R-:W-:Y:S01]  /*745d0*/  @!UPT UIADD3 URZ, URZ, URZ, URZ ;  /* 0x0000003f3f3ff290 */ /* 0x000fe2000fffe03f */
[----:B------:R-:W-:Y:S01]  /*745e0*/  STL.64 [R1+0x2780], R32 ;  /* 0x0027802001007387 */ /* 0x000fe20000100a00 */
[----:B------:R3:W-:Y:S03]  /*745f0*/  STL.64 [R1+0x2788], R34 ;  /* 0x0027882201007387 */ /* 0x0007e60000100a00 */
[----:B---3--:R-:W3:Y:S01]  /*74600*/  LDL.LU.64 R34, [R1+0x4bd8] ;  /* 0x004bd80001227983 */ /* 0x008ee20000300a00 */
[----:B------:R-:W4:Y:S02]  /*74610*/  LDL.LU.64 R32, [R1+0x4bd0] ;  /* 0x004bd00001207983 */ /* 0x000f240000300a00 */
[C---:B----4-:R-:W-:Y:S11]  /*74620*/  HMMA.1688.F32.TF32 R156, R228.reuse, R32, R156 ;  /* 0x00000020e49c723c */ /* 0x050ff6000008109c */
[----:B------:R-:W-:Y:S11]  /*74630*/  @!UPT UIADD3 URZ, URZ, URZ, URZ ;  /* 0x0000003f3f3ff290 */ /* 0x000ff6000fffe03f */
[----:B------:R-:W-:Y:S01]  /*74640*/  @!UPT UIADD3 URZ, URZ, URZ, URZ ;  /* 0x0000003f3f3ff290 */ /* 0x000fe2000fffe03f */
[----:B------:R-:W-:Y:S01]  /*74650*/  STL.64 [R1+0x2770], R156 ;  /* 0x0027709c01007387 */ /* 0x000fe20000100a00 */
[----:B------:R4:W-:Y:S03]  /*74660*/  STL.64 [R1+0x2778], R158 ;  /* 0x0027789e01007387 */ /* 0x0009e60000100a00 */
[----:B----4-:R-:W4:Y:S01]  /*74670*/  LDL.LU.64 R158, [R1+0x4bc8] ;  /* 0x004bc800019e7983 */ /* 0x010f220000300a00 */
[----:B------:R-:W2:Y:S02]  /*74680*/  LDL.LU.64 R156, [R1+0x4bc0] ;  /* 0x004bc000019c7983 */ /* 0x000ea40000300a00 */
[C---:B--2---:R-:W-:Y:S11]  /*74690*/  HMMA.1688.F32.TF32 R152, R228.reuse, R156, R152 ;  /* 0x0000009ce498723c */ /* 0x044ff60000081098 */
[----:B------:R-:W-:Y:S11]  /*746a0*/  @!UPT UIADD3 URZ, URZ, URZ, URZ ;  /* 0x0000003f3f3ff290 */ /* 0x000ff6000fffe03f */
[----:B------:R-:W-:Y:S01]  /*746b0*/  @!UPT UIADD3 URZ, URZ, URZ, URZ ;  /* 0x0000003f3f3ff290 */ /* 0x000fe2000fffe03f */
[----:B------:R-:W-:Y:S01]  /*746c0*/  STL.64 [R1+0x2760], R152 ;  /* 0x0027609801007387 */ /* 0x000fe20000100a00 */
[----:B------:R2:W-:Y:S03]  /*746d0*/  STL.64 [R1+0x2768], R154 ;  /* 0x0027689a01007387 */ /* 0x0005e60000100a00 */
[----:B--2---:R-:W2:Y:S01]  /*746e0*/  LDL.LU.64 R154, [R1+0x4bb8] ;  /* 0x004bb800019a7983 */ /* 0x004ea20000300a00 */
[----:B------:R-:W2:Y:S02]  /*746f0*/  LDL.LU.64 R152, [R1+0x4bb0] ;  /* 0x004bb00001987983 */ /* 0x000ea40000300a00 */
[C---:B--2---:R-:W-:Y:S11]  /*74700*/  HMMA.1688.F32.TF32 R120, R228.reuse, R152, R120 ;  /* 0x00000098e478723c */ /* 0x044ff60000081078 */
[----:B------:R-:W-:Y:S11]  /*74710*/  @!UPT UIADD3 URZ, URZ, URZ, URZ ;  /* 0x0000003f3f3ff290 */ /* 0x000ff6000fffe03f */
[----:B------:R-:W-:Y:S01]  /*74720*/  @!UPT UIADD3 URZ, URZ, URZ, URZ ;  /* 0x0000003f3f3ff290 */ /* 0x000fe2000fffe03f */
[----:B------:R-:W-:Y:S01]  /*74730*/  STL.64 [R1+0x2750], R120 ;  /* 0x0027507801007387 */ /* 0x000fe20000100a00 */
[----:B------:R2:W-:Y:S03]  /*74740*/  STL.64 [R1+0x2758], R122 ;  /* 0x0027587a01007387 */ /* 0x0005e60000100a00 */
[----:B--2---:R-:W2:Y:S01]  /*74750*/  LDL.LU.64 R122, [R1+0x4ba8] ;  /* 0x004ba800017a7983 */ /* 0x004ea20000300a00 */
[----:B------:R-:W2:Y:S01]  /*74760*/  LDL.LU.64 R120, [R1+0x4ba0] ;  /* 0x004ba00001787983 */ /* 0x000ea20000300a00 */
        /* <DEDUP_REMOVED lines=57> */
[C---:B-1----:R-:W-:Y:S08]  /*74b00*/  HMMA.1688.F32.TF32 R24, R228.reuse, R72, R220 ;  /* 0x00000048e418723c */ /* 0x042ff000000810dc */
[C---:B------:R-:W-:Y:S08]  /*74b10*/  HMMA.1688.F32.TF32 R20, R228.reuse, R68, R16 ;  /* 0x00000044e414723c */ /* 0x040ff00000081010 */
[C---:B------:R-:W-:Y:S08]  /*74b20*/  HMMA.1688.F32.TF32 R16, R228.reuse, R64, R12 ;  /* 0x00000040e410723c */ /* 0x040ff0000008100c */
[C---:B------:R-:W-:Y:S08]  /*74b30*/  HMMA.1688.F32.TF32 R12, R228.reuse, R60, R8 ;  /* 0x0000003ce40c723c */ /* 0x040ff00000081008 */
[C---:B------:R-:W-:Y:S01]  /*74b40*/  HMMA.1688.F32.TF32 R8, R228.reuse, R56, R248 ;  /* 0x00000038e408723c */ /* 0x040fe200000810f8 */
[----:B------:R-:W-:Y:S01]  /*74b50*/  STL.64 [R1+0x2620], R28 ;  /* 0x0026201c01007387 */ /* 0x000fe20000100a00 */
[----:B------:R-:W-:Y:S02]  /*74b60*/  STL.64 [R1+0x2628], R30 ;  /* 0x0026281e01007387 */ /* 0x000fe40000100a00 */
[----:B------:R-:W-:Y:S02]  /*74b70*/  STL.64 [R1+0x2610], R24 ;  /* 0x0026101801007387 */ /* 0x000fe40000100a00 */
[----:B------:R-:W-:Y:S01]  /*74b80*/  STL.64 [R1+0x2618], R26 ;  /* 0x0026181a01007387 */ /* 0x000fe20000100a00 */
[----:B------:R-:W-:Y:S01]  /*74b90*/  STL.64 [R1+0x2600], R20 ;  /* 0x0026001401007387 */ /* 0x000fe20000100a00 */
[----:B------:R-:W-:Y:S02]  /*74ba0*/  STL.64 [R1+0x2608], R22 ;  /* 0x0026081601007387 */ /* 0x000fe40000100a00 */
[----:B------:R-:W-:Y:S02]  /*74bb0*/  STL.64 [R1+0x25f0], R16 ;  /* 0x0025f01001007387 */ /* 0x000fe40000100a00 */
[----:B------:R1:W-:Y:S03]  /*74bc0*/  STL.64 [R1+0x25f8], R18 ;  /* 0x0025f81201007387 */ /* 0x0003e60000100a00 */
[----:B------:R-:W-:Y:S01]  /*74bd0*/  STL.64 [R1+0x25e0], R12 ;  /* 0x0025e00c01007387 */ /* 0x000fe20000100a00 */
[----:B------:R2:W-:Y:S07]  /*74be0*/  STL.64 [R1+0x25e8], R14 ;  /* 0x0025e80e01007387 */ /* 0x0005ee0000100a00 */
[----:B------:R-:W-:Y:S02]  /*74bf0*/  STL.64 [R1+0x25d0], R8 ;  /* 0x0025d00801007387 */ /* 0x000fe40000100a00 */
[----:B------:R2:W-:Y:S01]  /*74c00*/  STL.64 [R1+0x25d8], R10 ;  /* 0x0025d80a01007387 */ /* 0x0005e20000100a00 */
[C---:B-1----:R-:W-:Y:S08]  /*74c10*/  HMMA.1688.F32.TF32 R16, R228.reuse, R52, R244 ;  /* 0x00000034e410723c */ /* 0x042ff000000810f4 */
[----:B--2---:R-:W-:Y:S08]  /*74c20*/  HMMA.1688.F32.TF32 R12, R228, R48, R236 ;  /* 0x00000030e40c723c */ /* 0x004ff000000810ec */
[C---:B------:R-:W-:Y:S01]  /*74c30*/  HMMA.1688.F32.TF32 R8, R232.reuse, R44, R240 ;  /* 0x0000002ce808723c */ /* 0x040fe200000810f0 */
[----:B------:R-:W-:Y:S04]  /*74c40*/  LDS R228, [R3+0x10380] ;  /* 0x0103800003e47984 */ /* 0x000fe80000000800 */
[----:B------:R-:W-:Y:S04]  /*74c50*/  LDS R230, [R3+0x12380] ;  /* 0x0123800003e67984 */ /* 0x000fe80000000800 */
[----:B------:R-:W-:Y:S04]  /*74c60*/  LDS R229, [R4+0x10380] ;  /* 0x0103800004e57984 */ /* 0x000fe80000000800 */
[----:B------:R-:W1:Y:S04]  /*74c70*/  LDS R231, [R4+0x12380] ;  /* 0x0123800004e77984 */ /* 0x000e680000000800 */
[----:B------:R-:W-:Y:S01]  /*74c80*/  STL.64 [R1+0x25c0], R16 ;  /* 0x0025c01001007387 */ /* 0x000fe20000100a00 */
[----:B------:R-:W-:Y:S02]  /*74c90*/  STL.64 [R1+0x25c8], R18 ;  /* 0x0025c81201007387 */ /* 0x000fe40000100a00 */
[----:B------:R-:W2:Y:S02]  /*74ca0*/  LDL.LU R236, [R1+0x1990] ;  /* 0x0019900001ec7983 */ /* 0x000ea40000300800 */
[----:B------:R3:W-:Y:S01]  /*74cb0*/  STL.64 [R1+0x1b40], R12 ;  /* 0x001b400c01007387 */ /* 0x0007e20000100a00 */
[----:B------:R3:W-:Y:S01]  /*74cc0*/  STL.64 [R1+0x1b48], R14 ;  /* 0x001b480e01007387 */ /* 0x0007e20000100a00 */
[----:B------:R1:W-:Y:S02]  /*74cd0*/  STL.64 [R1+0x1b30], R8 ;  /* 0x001b300801007387 */ /* 0x0003e40000100a00 */
[----:B------:R1:W-:Y:S02]  /*74ce0*/  STL.64 [R1+0x1b38], R10 ;  /* 0x001b380a01007387 */ /* 0x0003e40000100a00 */
        /* <DEDUP_REMOVED lines=11> */
[----:B---3--:R-:W3:Y:S02]  /*74da0*/  LDL.LU R12, [R1+0x19d0] ;  /* 0x0019d000010c7983 */ /* 0x008ee40000300800 */
[----:B------:R-:W3:Y:S01]  /*74db0*/  LDL.LU R13, [R1+0x19d4] ;  /* 0x0019d400010d7983 */ /* 0x000ee20000300800 */
[----:B------:R-:W3:Y:S01]  /*74dc0*/  LDL.LU R14, [R1+0x19d8] ;  /* 0x0019d800010e7983 */ /* 0x000ee20000300800 */
[----:B------:R-:W3:Y:S02]  /*74dd0*/  LDL.LU R15, [R1+0x19dc] ;  /* 0x0019dc00010f7983 */ /* 0x000ee40000300800 */
        /* <DEDUP_REMOVED lines=84> */
[----:B-1----:R-:W4:Y:S02]  /*75320*/  LDL.LU R8, [R1+0x19c0] ;  /* 0x0019c00001087983 */ /* 0x002f240000300800 */
[----:B------:R-:W4:Y:S01]  /*75330*/  LDL.LU R9, [R1+0x19c4] ;  /* 0x0019c40001097983 */ /* 0x000f220000300800 */
[----:B------:R-:W4:Y:S01]  /*75340*/  LDL.LU R10, [R1+0x19c8] ;  /* 0x0019c800010a7983 */ /* 0x000f220000300800 */
[----:B------:R-:W4:Y:S02]  /*75350*/  LDL.LU R11, [R1+0x19cc] ;  /* 0x0019cc00010b7983 */ /* 0x000f240000300800 */
[----:B------:R-:W4:Y:S02]  /*75360*/  LDL.LU R240, [R1+0x1980] ;  /* 0x0019800001f07983 */ /* 0x000f240000300800 */
[----:B------:R-:W4:Y:S01]  /*75370*/  LDL.LU R241, [R1+0x1984] ;  /* 0x0019840001f17983 */ /* 0x000f220000300800 */
[----:B------:R-:W4:Y:S01]  /*75380*/  LDL.LU R242, [R1+0x1988] ;  /* 0x0019880001f27983 */ /* 0x000f220000300800 */
        /* <DEDUP_REMOVED lines=55> */
[C---:B-1----:R-:W-:Y:S08]  /*75700*/  HMMA.1688.F32.TF32 R28, R232.reuse, R96, R224 ;  /* 0x00000060e81c723c */ /* 0x042ff000000810e0 */
[C---:B--2---:R-:W-:Y:S08]  /*75710*/  HMMA.1688.F32.TF32 R24, R232.reuse, R92, R220 ;  /* 0x0000005ce818723c */ /* 0x044ff000000810dc */
[C---:B---3--:R-:W-:Y:S08]  /*75720*/  HMMA.1688.F32.TF32 R20, R232.reuse, R88, R16 ;  /* 0x00000058e814723c */ /* 0x048ff00000081010 */
        /* <DEDUP_REMOVED lines=16> */
[C---:B--2---:R-:W-:Y:S08]  /*75830*/  HMMA.1688.F32.TF32 R12, R232.reuse, R68, R236 ;  /* 0x00000044e80c723c */ /* 0x044ff000000810ec */
[----:B---3--:R-:W-:Y:S07]  /*75840*/  HMMA.1688.F32.TF32 R8, R232, R64, R240 ;  /* 0x00000040e808723c */ /* 0x008fee00000810f0 */
[----:B------:R-:W-:Y:S01]  /*75850*/  STL.64 [R1+0x2430], R16 ;  /* 0x0024301001007387 */ /* 0x000fe20000100a00 */
[----:B------:R-:W-:Y:S02]  /*75860*/  STL.64 [R1+0x2438], R18 ;  /* 0x0024381201007387 */ /* 0x000fe40000100a00 */
[----:B------:R-:W2:Y:S05]  /*75870*/  LDL.LU R236, [R1+0x1680] ;  /* 0x0016800001ec7983 */ /* 0x000eaa0000300800 */
[----:B------:R1:W-:Y:S01]  /*75880*/  STL.64 [R1+0x2420], R12 ;  /* 0x0024200c01007387 */ /* 0x0003e20000100a00 */
[----:B------:R3:W-:Y:S07]  /*75890*/  STL.64 [R1+0x2428], R14 ;  /* 0x0024280e01007387 */ /* 0x0007ee0000100a00 */
        /* <DEDUP_REMOVED lines=13> */
[----:B-1----:R-:W2:Y:S02]  /*75970*/  LDL.LU R12, [R1+0x1700] ;  /* 0x00170000010c7983 */ /* 0x002ea40000300800 */
[----:B------:R-:W2:Y:S01]  /*75980*/  LDL.LU R13, [R1+0x1704] ;  /* 0x00170400010d7983 */ /* 0x000ea20000300800 */
[----:B---3--:R-:W2:Y:S01]  /*75990*/  LDL.LU R14, [R1+0x1708] ;  /* 0x00170800010e7983 */ /* 0x008ea20000300800 */
[----:B------:R-:W2:Y:S02]  /*759a0*/  LDL.LU R15, [R1+0x170c] ;  /* 0x00170c00010f7983 */ /* 0x000ea40000300800 */
[----:B------:R-:W3:Y:S02]  /*759b0*/  LDL.LU R16, [R1+0x1720] ;  /* 0x0017200001107983 */ /* 0x000ee40000300800 */
        /* <DEDUP_REMOVED lines=83> */
[----:B----4-:R-:W4:Y:S02]  /*75ef0*/  LDL.LU R8, [R1+0x16e0] ;  /* 0x0016e00001087983 */ /* 0x010f240000300800 */
        /* <DEDUP_REMOVED lines=17> */
[C---:B------:R-:W-:Y:S08]  /*76010*/  HMMA.1688.F32.TF32 R204, R232.reuse, R48, R204 ;  /* 0x00000030e8cc723c */ /* 0x040ff000000810cc */
[C---:B------:R-:W-:Y:S08]  /*76020*/  HMMA.1688.F32.TF32 R212, R232.reuse, R56, R212 ;  /* 0x00000038e8d4723c */ /* 0x040ff000000810d4 */
[C---:B------:R-:W-:Y:S08]  /*76030*/  HMMA.1688.F32.TF32 R216, R232.reuse, R60, R216 ;  /* 0x0000003ce8d8723c */ /* 0x040ff000000810d8 */
[----:B------:R-:W-:Y:S08]  /*76040*/  HMMA.1688.F32.TF32 R208, R232, R52, R208 ;  /* 0x00000034e8d0723c */ /* 0x000ff000000810d0 */
[C---:B------:R-:W-:Y:S01]  /*76050*/  HMMA.1688.F32.TF32 R196, R228.reuse, R40, R196 ;  /* 0x00000028e4c4723c */ /* 0x040fe200000810c4 */
[----:B------:R-:W-:Y:S04]  /*76060*/  LDS R232, [R3+0x10400] ;  /* 0x0104000003e87984 */ /* 0x000fe80000000800 */
[----:B------:R-:W-:Y:S04]  /*76070*/  LDS R234, [R3+0x12400] ;  /* 0x0124000003ea7984 */ /* 0x000fe80000000800 */
[----:B------:R-:W-:Y:S04]  /*76080*/  LDS R233, [R4+0x10400] ;  /* 0x0104000004e97984 */ /* 0x000fe80000000800 */
[----:B------:R-:W1:Y:S01]  /*76090*/  LDS R235, [R4+0x12400] ;  /* 0x0124000004eb7984 */ /* 0x000e620000000800 */
        /* <DEDUP_REMOVED lines=40> */
[C---:B---3--:R-:W-:Y:S08]  /*76320*/  HMMA.1688.F32.TF32 R24, R228.reuse, R112, R220 ;  /* 0x00000070e418723c */ /* 0x048ff000000810dc */
[C---:B-1----:R-:W-:Y:S08]  /*76330*/  HMMA.1688.F32.TF32 R20, R228.reuse, R108, R16 ;  /* 0x0000006ce414723c */ /* 0x042ff00000081010 */
[C---:B------:R-:W-:Y:S08]  /*76340*/  HMMA.1688.F32.TF32 R16, R228.reuse, R104, R12 ;  /* 0x00000068e410723c */ /* 0x040ff0000008100c */
[C---:B----4-:R-:W-:Y:S08]  /*76350*/  HMMA.1688.F32.TF32 R12, R228.reuse, R100, R8 ;  /* 0x00000064e40c723c */ /* 0x050ff00000081008 */
        /* <DEDUP_REMOVED lines=135> */
[----:B------:R-:W-:Y:S08]  /*76bd0*/  HMMA.1688.F32.TF32 R180, R232, R44, R180 ;  /* 0x0000002ce8b4723c */ /* 0x000ff000000810b4 */
        /* <DEDUP_REMOVED lines=72> */
[C---:B---3--:R-:W-:Y:S07]  /*77060*/  HMMA.1688.F32.TF32 R8, R232.reuse, R104, R240 ;  /* 0x00000068e808723c */ /* 0x048fee00000810f0 */
[----:B------:R-:W-:Y:S01]  /*77070*/  STL.64 [R1+0x2110], R16 ;  /* 0x0021101001007387 */ /* 0x000fe20000100a00 */
[----:B------:R-:W-:Y:S02]  /*77080*/  STL.64 [R1+0x2118], R18 ;  /* 0x0021181201007387 */ /* 0x000fe40000100a00 */
[----:B------:R-:W2:Y:S05]  /*77090*/  LDL.LU R248, [R1+0x1370] ;  /* 0x0013700001f87983 */ /* 0x000eaa0000300800 */
[----:B------:R-:W-:Y:S01]  /*770a0*/  STL.64 [R1+0x2100], R12 ;  /* 0x0021000c01007387 */ /* 0x000fe20000100a00 */
[----:B------:R-:W-:Y:S07]  /*770b0*/  STL.64 [R1+0x2108], R14 ;  /* 0x0021080e01007387 */ /* 0x000fee0000100a00 */
[----:B------:R1:W-:Y:S02]  /*770c0*/  STL.64 [R1+0x20f0], R8 ;  /* 0x0020f00801007387 */ /* 0x0003e40000100a00 */
[----:B------:R3:W-:Y:S02]  /*770d0*/  STL.64 [R1+0x20f8], R10 ;  /* 0x0020f80a01007387 */ /* 0x0007e40000100a00 */
[----:B------:R-:W2:Y:S01]  /*770e0*/  LDL.LU R249, [R1+0x1374] ;  /* 0x0013740001f97983 */ /* 0x000ea20000300800 */
[----:B------:R-:W2:Y:S01]  /*770f0*/  LDL.LU R250, [R1+0x1378] ;  /* 0x0013780001fa7983 */ /* 0x000ea20000300800 */
[----:B------:R-:W2:Y:S03]  /*77100*/  LDL.LU R251, [R1+0x137c] ;  /* 0x00137c0001fb7983 */ /* 0x000ea60000300800 */
[----:B-1----:R-:W4:Y:S01]  /*77110*/  LDL.LU R8, [R1+0x1380] ;  /* 0x0013800001087983 */ /* 0x002f220000300800 */
[----:B------:R-:W4:Y:S02]  /*77120*/  LDL.LU R9, [R1+0x1384] ;  /* 0x0013840001097983 */ /* 0x000f240000300800 */
[----:B---3--:R-:W4:Y:S02]  /*77130*/  LDL.LU R10, [R1+0x1388] ;  /* 0x00138800010a7983 */ /* 0x008f240000300800 */
[----:B------:R-:W4:Y:S01]  /*77140*/  LDL.LU R11, [R1+0x138c] ;  /* 0x00138c00010b7983 */ /* 0x000f220000300800 */
        /* <DEDUP_REMOVED lines=125> */
[C---:B----4-:R-:W-:Y:S08]  /*77920*/  HMMA.1688.F32.TF32 R16, R228.reuse, R40, R12 ;  /* 0x00000028e410723c */ /* 0x050ff0000008100c */
        /* <DEDUP_REMOVED lines=453> */
[----:B------:R-:W-:Y:S01]  /*79580*/  HMMA.1688.F32.TF32 R8, R228, R44, R240 ;  /* 0x0000002ce408723c */ /* 0x000fe200000810f0 */
[----:B------:R-:W-:Y:S04]  /*79590*/  LDS R232, [R3+0x10600] ;  /* 0x0106000003e87984 */ /* 0x000fe80000000800 */
[----:B------:R-:W-:Y:S04]  /*795a0*/  LDS R234, [R3+0x12600] ;  /* 0x0126000003ea7984 */ /* 0x000fe80000000800 */
[----:B------:R-:W-:Y:S04]  /*795b0*/  LDS R233, [R4+0x10600] ;  /* 0x0106000004e97984 */ /* 0x000fe80000000800 */
[----:B------:R-:W1:Y:S01]  /*795c0*/  LDS R235, [R4+0x12600] ;  /* 0x0126000004eb7984 */ /* 0x000e620000000800 */
[----:B------:R-:W-:-:S02]  /*795d0*/  IMAD.MOV.U32 R237, RZ, RZ, R0 ;  /* 0x000000ffffed7224 */ /* 0x000fc400078e0000 */
[----:B------:R-:W-:Y:S01]  /*795e0*/  IMAD.MOV.U32 R238, RZ, RZ, R2 ;  /* 0x000000ffffee7224 */ /* 0x000fe200078e0002 */
[----:B------:R-:W-:Y:S01]  /*795f0*/  MOV R239, R252 ;  /* 0x000000fc00ef7202 */ /* 0x000fe20000000f00 */
[----:B------:R-:W-:Y:S01]  /*79600*/  STL.64 [R1+0x1c60], R16 ;  /* 0x001c601001007387 */ /* 0x000fe20000100a00 */
[----:B------:R-:W-:Y:S02]  /*79610*/  STL.64 [R1+0x1c68], R18 ;  /* 0x001c681201007387 */ /* 0x000fe40000100a00 */
[----:B------:R-:W2:Y:S02]  /*79620*/  LDL.LU R240, [R1+0xf50] ;  /* 0x000f500001f07983 */ /* 0x000ea40000300800 */
[----:B------:R-:W-:Y:S01]  /*79630*/  STL.64 [R1+0x1140], R12 ;  /* 0x0011400c01007387 */ /* 0x000fe20000100a00 */
[----:B------:R-:W-:Y:S01]  /*79640*/  STL.64 [R1+0x1148], R14 ;  /* 0x0011480e01007387 */ /* 0x000fe20000100a00 */
[----:B------:R3:W-:Y:S02]  /*79650*/  STL.64 [R1+0x1120], R8 ;  /* 0x0011200801007387 */ /* 0x0007e40000100a00 */
[----:B------:R3:W-:Y:S02]  /*79660*/  STL.64 [R1+0x1128], R10 ;  /* 0x0011280a01007387 */ /* 0x0007e40000100a00 */
[----:B------:R-:W2:Y:S01]  /*79670*/  LDL.LU R241, [R1+0xf54] ;  /* 0x000f540001f17983 */ /* 0x000ea20000300800 */
[----:B------:R-:W2:Y:S01]  /*79680*/  LDL.LU R242, [R1+0xf58] ;  /* 0x000f580001f27983 */ /* 0x000ea20000300800 */
[----:B------:R-:W2:Y:S02]  /*79690*/  LDL.LU R243, [R1+0xf5c] ;  /* 0x000f5c0001f37983 */ /* 0x000ea40000300800 */
[----:B------:R-:W2:Y:S02]  /*796a0*/  LDL.LU R236, [R1+0xf60] ;  /* 0x000f600001ec7983 */ /* 0x000ea40000300800 */
[----:B------:R-:W2:Y:S01]  /*796b0*/  LDL.LU R0, [R1+0x4b58] ;  /* 0x004b580001007983 */ /* 0x000ea20000300800 */
[----:B------:R-:W4:Y:S01]  /*796c0*/  LDL.LU R2, [R1+0x4b54] ;  /* 0x004b540001027983 */ /* 0x000f220000300800 */
[----:B------:R-:W4:Y:S02]  /*796d0*/  LDL.LU R252, [R1+0x4b50] ;  /* 0x004b500001fc7983 */ /* 0x000f240000300800 */
[----:B------:R-:W4:Y:S02]  /*796e0*/  LDL.LU R244, [R1+0xf70] ;  /* 0x000f700001f47983 */ /* 0x000f240000300800 */
[----:B------:R-:W4:Y:S01]  /*796f0*/  LDL.LU R245, [R1+0xf74] ;  /* 0x000f740001f57983 */ /* 0x000f220000300800 */
[----:B------:R-:W4:Y:S01]  /*79700*/  LDL.LU R246, [R1+0xf78] ;  /* 0x000f780001f67983 */ /* 0x000f220000300800 */
[----:B------:R-:W4:Y:S02]  /*79710*/  LDL.LU R247, [R1+0xf7c] ;  /* 0x000f7c0001f77983 */ /* 0x000f240000300800 */
[----:B---3--:R-:W3:Y:S02]  /*79720*/  LDL.LU R8, [R1+0xf90] ;  /* 0x000f900001087983 */ /* 0x008ee40000300800 */
        /* <DEDUP_REMOVED lines=92> */
[----:B--2---:R-:W-:-:S02]  /*79cf0*/  IMAD.MOV.U32 R251, RZ, RZ, R0 ;  /* 0x000000fffffb7224 */ /* 0x004fc400078e0000 */
[----:B----4-:R-:W-:Y:S01]  /*79d00*/  IMAD.MOV.U32 R250, RZ, RZ, R2 ;  /* 0x000000fffffa7224 */ /* 0x010fe200078e0002 */
        /* <DEDUP_REMOVED lines=22> */
[----:B------:R-:W-:Y:S01]  /*79e70*/  STL [R1+0x1c10], R208 ;  /* 0x001c10d001007387 */ /* 0x000fe20000100800 */
        /* <DEDUP_REMOVED lines=25> */
[----:B------:R2:W-:Y:S02]  /*7a010*/  STL.64 [R1+0x1b28], R30 ;  /* 0x001b281e01007387 */ /* 0x0005e40000100a00 */
[----:B------:R-:W-:Y:S01]  /*7a020*/  STL.64 [R1+0x1b10], R24 ;  /* 0x001b101801007387 */ /* 0x000fe20000100a00 */
[----:B------:R3:W-:Y:S01]  /*7a030*/  STL.64 [R1+0x1b18], R26 ;  /* 0x001b181a01007387 */ /* 0x0007e20000100a00 */
[----:B------:R-:W-:Y:S02]  /*7a040*/  STL.64 [R1+0x1b00], R20 ;  /* 0x001b001401007387 */ /* 0x000fe40000100a00 */
[----:B------:R4:W-:Y:S02]  /*7a050*/  STL.64 [R1+0x1b08], R22 ;  /* 0x001b081601007387 */ /* 0x0009e40000100a00 */
[----:B------:R-:W-:Y:S01]  /*7a060*/  IMAD.MOV.U32 R249, RZ, RZ, R252 ;  /* 0x000000fffff97224 */ /* 0x000fe200078e00fc */
[C---:B--2---:R-:W-:Y:S08]  /*7a070*/  HMMA.1688.F32.TF32 R28, R228.reuse, R96, R224 ;  /* 0x00000060e41c723c */ /* 0x044ff000000810e0 */
[C---:B---3--:R-:W-:Y:S08]  /*7a080*/  HMMA.1688.F32.TF32 R24, R228.reuse, R92, R220 ;  /* 0x0000005ce418723c */ /* 0x048ff000000810dc */
[C---:B----4-:R-:W-:Y:S08]  /*7a090*/  HMMA.1688.F32.TF32 R20, R228.reuse, R88, R16 ;  /* 0x00000058e414723c */ /* 0x050ff00000081010 */
        /* <DEDUP_REMOVED lines=15> */
[C---:B--2---:R-:W-:Y:S08]  /*7a190*/  HMMA.1688.F32.TF32 R16, R228.reuse, R72, R244 ;  /* 0x00000048e410723c */ /* 0x044ff000000810f4 */
[C---:B---3--:R-:W-:Y:S08]  /*7a1a0*/  HMMA.1688.F32.TF32 R12, R228.reuse, R68, R236 ;  /* 0x00000044e40c723c */ /* 0x048ff000000810ec */
[----:B----4-:R-:W-:Y:S07]  /*7a1b0*/  HMMA.1688.F32.TF32 R8, R228, R64, R240 ;  /* 0x00000040e408723c */ /* 0x010fee00000810f0 */
        /* <DEDUP_REMOVED lines=20> */
[----:B----4-:R-:W3:Y:S01]  /*7a300*/  LDL.LU R14, [R1+0xe18] ;  /* 0x000e1800010e7983 */ /* 0x010ee20000300800 */
[----:B------:R-:W3:Y:S02]  /*7a310*/  LDL.LU R15, [R1+0xe1c] ;  /* 0x000e1c00010f7983 */ /* 0x000ee40000300800 */
[----:B------:R-:W4:Y:S02]  /*7a320*/  LDL.LU R16, [R1+0xe20] ;  /* 0x000e200001107983 */ /* 0x000f240000300800 */
[----:B------:R-:W4:Y:S01]  /*7a330*/  LDL.LU R17, [R1+0xe24] ;  /* 0x000e240001117983 */ /* 0x000f220000300800 */
[----:B------:R-:W4:Y:S01]  /*7a340*/  LDL.LU R18, [R1+0xe28] ;  /* 0x000e280001127983 */ /* 0x000f220000300800 */
[----:B------:R-:W4:Y:S02]  /*7a350*/  LDL.LU R19, [R1+0xe2c] ;  /* 0x000e2c0001137983 */ /* 0x000f240000300800 */
        /* <DEDUP_REMOVED lines=56> */
[----:B------:R-:W-:-:S02]  /*7a6e0*/  IMAD.MOV.U32 R252, RZ, RZ, R209 ;  /* 0x000000fffffc7224 */ /* 0x000fc400078e00d1 */
[----:B------:R-:W4:Y:S02]  /*7a6f0*/  LDL.LU R208, [R1+0xf20] ;  /* 0x000f200001d07983 */ /* 0x000f240000300800 */
[----:B------:R-:W-:Y:S01]  /*7a700*/  IMAD.MOV.U32 R2, RZ, RZ, R210 ;  /* 0x000000ffff027224 */ /* 0x000fe200078e00d2 */
[----:B------:R-:W4:Y:S01]  /*7a710*/  LDL.LU R209, [R1+0xf24] ;  /* 0x000f240001d17983 */ /* 0x000f220000300800 */
[----:B------:R-:W-:Y:S02]  /*7a720*/  IMAD.MOV.U32 R0, RZ, RZ, R211 ;  /* 0x000000ffff007224 */ /* 0x000fe400078e00d3 */
        /* <DEDUP_REMOVED lines=22> */
[----:B-1----:R-:W4:Y:S01]  /*7a890*/  LDL.LU R8, [R1+0xe00] ;  /* 0x000e000001087983 */ /* 0x002f220000300800 */
        /* <DEDUP_REMOVED lines=33> */
[----:B------:R-:W-:Y:S01]  /*7aab0*/  STL.64 [R1+0xfc8], R210 ;  /* 0x000fc8d201007387 */ /* 0x000fe20000100a00 */
[C---:B------:R-:W-:Y:S01]  /*7aac0*/  HMMA.1688.F32.TF32 R160, R232.reuse, R140, R160 ;  /* 0x0000008ce8a0723c */ /* 0x040fe200000810a0 */
        /* <DEDUP_REMOVED lines=25> */
[----:B------:R2:W-:Y:S01]  /*7ac60*/  STL.64 [R1+0x1338], R30 ;  /* 0x0013381e01007387 */ /* 0x0005e20000100a00 */
[----:B------:R-:W-:Y:S02]  /*7ac70*/  STL.64 [R1+0x1340], R24 ;  /* 0x0013401801007387 */ /* 0x000fe40000100a00 */
[----:B------:R3:W-:Y:S02]  /*7ac80*/  STL.64 [R1+0x1348], R26 ;  /* 0x0013481a01007387 */ /* 0x0007e40000100a00 */
[----:B------:R-:W-:Y:S01]  /*7ac90*/  STL.64 [R1+0x1350], R20 ;  /* 0x0013501401007387 */ /* 0x000fe20000100a00 */
[----:B------:R4:W-:Y:S01]  /*7aca0*/  STL.64 [R1+0x1358], R22 ;  /* 0x0013581601007387 */ /* 0x0009e20000100a00 */
        /* <DEDUP_REMOVED lines=47> */
[----:B------:R-:W1:Y:S01]  /*7afa0*/  LDL.LU R28, [R1+0x940] ;  /* 0x00094000011c7983 */ /* 0x000e620000300800 */
[----:B------:R-:W1:Y:S02]  /*7afb0*/  LDL.LU R29, [R1+0x944] ;  /* 0x00094400011d7983 */ /* 0x000e640000300800 */
[----:B------:R-:W1:Y:S02]  /*7afc0*/  LDL.LU R30, [R1+0x948] ;  /* 0x00094800011e7983 */ /* 0x000e640000300800 */
[----:B------:R-:W1:Y:S01]  /*7afd0*/  LDL.LU R31, [R1+0x94c] ;  /* 0x00094c00011f7983 */ /* 0x000e620000300800 */
        /* <DEDUP_REMOVED lines=60> */
[----:B-1----:R-:W-:Y:S08]  /*7b3a0*/  HMMA.1688.F32.TF32 R28, R228, R44, R28 ;  /* 0x0000002ce41c723c */ /* 0x002ff0000008101c */
[C---:B--2---:R-:W-:Y:S08]  /*7b3b0*/  HMMA.1688.F32.TF32 R160, R232.reuse, R48, R160 ;  /* 0x00000030e8a0723c */ /* 0x044ff000000810a0 */
[C---:B------:R-:W-:Y:S08]  /*7b3c0*/  HMMA.1688.F32.TF32 R164, R232.reuse, R52, R164 ;  /* 0x00000034e8a4723c */ /* 0x040ff000000810a4 */
[C---:B---3--:R-:W-:Y:S08]  /*7b3d0*/  HMMA.1688.F32.TF32 R172, R232.reuse, R60, R172 ;  /* 0x0000003ce8ac723c */ /* 0x048ff000000810ac */
[C---:B----4-:R-:W-:Y:S08]  /*7b3e0*/  HMMA.1688.F32.TF32 R176, R232.reuse, R64, R176 ;  /* 0x00000040e8b0723c */ /* 0x050ff000000810b0 */
[C---:B------:R-:W-:Y:S08]  /*7b3f0*/  HMMA.1688.F32.TF32 R180, R232.reuse, R68, R180 ;  /* 0x00000044e8b4723c */ /* 0x040ff000000810b4 */
[C---:B------:R-:W-:Y:S08]  /*7b400*/  HMMA.1688.F32.TF32 R188, R232.reuse, R76, R188 ;  /* 0x0000004ce8bc723c */ /* 0x040ff000000810bc */
[C---:B------:R-:W-:Y:S08]  /*7b410*/  HMMA.1688.F32.TF32 R192, R232.reuse, R80, R192 ;  /* 0x00000050e8c0723c */ /* 0x040ff000000810c0 */
[C---:B------:R-:W-:Y:S08]  /*7b420*/  HMMA.1688.F32.TF32 R184, R232.reuse, R72, R184 ;  /* 0x00000048e8b8723c */ /* 0x040ff000000810b8 */
[----:B------:R-:W-:Y:S08]  /*7b430*/  HMMA.1688.F32.TF32 R168, R232, R56, R168 ;  /* 0x00000038e8a8723c */ /* 0x000ff000000810a8 */
[C---:B------:R-:W-:Y:S08]  /*7b440*/  HMMA.1688.F32.TF32 R20, R228.reuse, R36, R20 ;  /* 0x00000024e414723c */ /* 0x040ff00000081014 */
        /* <DEDUP_REMOVED lines=43> */
[----:B------:R-:W-:Y:S02]  /*7b700*/  STL.64 [R1+0x4b48], R150 ;  /* 0x004b489601007387 */ /* 0x000fe40000100a00 */
[----:B------:R-:W-:Y:S02]  /*7b710*/  STL.64 [R1+0x1560], R12 ;  /* 0x0015600c01007387 */ /* 0x000fe40000100a00 */
[----:B------:R-:W-:Y:S02]  /*7b720*/  STL.64 [R1+0x1568], R14 ;  /* 0x0015680e01007387 */ /* 0x000fe40000100a00 */
[----:B------:R-:W-:Y:S04]  /*7b730*/  STL.64 [R1+0x4b40], R148 ;  /* 0x004b409401007387 */ /* 0x000fe80000100a00 */
        /* <DEDUP_REMOVED lines=15> */
[----:B------:R-:W2:Y:S11]  /*7b830*/  LDL.LU R240, [R1+0xb00] ;  /* 0x000b000001f07983 */ /* 0x000eb60000300800 */
[----:B------:R-:W-:Y:S11]  /*7b840*/  @!UPT UIADD3 URZ, URZ, URZ, URZ ;  /* 0x0000003f3f3ff290 */ /* 0x000ff6000fffe03f */
        /* <DEDUP_REMOVED lines=13> */
[----:B---3--:R-:W3:Y:S02]  /*7b920*/  LDL.LU R8, [R1+0xb40] ;  /* 0x000b400001087983 */ /* 0x008ee40000300800 */
[----:B------:R-:W3:Y:S02]  /*7b930*/  LDL.LU R9, [R1+0xb44] ;  /* 0x000b440001097983 */ /* 0x000ee40000300800 */
[----:B----4-:R-:W3:Y:S01]  /*7b940*/  LDL.LU R10, [R1+0xb48] ;  /* 0x000b4800010a7983 */ /* 0x010ee20000300800 */
[----:B------:R-:W3:Y:S01]  /*7b950*/  LDL.LU R11, [R1+0xb4c] ;  /* 0x000b4c00010b7983 */ /* 0x000ee20000300800 */
[----:B------:R-:W4:Y:S02]  /*7b960*/  LDL.LU R220, [R1+0x930] ;  /* 0x0009300001dc7983 */ /* 0x000f240000300800 */
[----:B------:R-:W4:Y:S02]  /*7b970*/  LDL.LU R221, [R1+0x934] ;  /* 0x0009340001dd7983 */ /* 0x000f240000300800 */
[----:B------:R-:W4:Y:S01]  /*7b980*/  LDL.LU R222, [R1+0x938] ;  /* 0x0009380001de7983 */ /* 0x000f220000300800 */
[----:B------:R-:W4:Y:S01]  /*7b990*/  LDL.LU R223, [R1+0x93c] ;  /* 0x00093c0001df7983 */ /* 0x000f220000300800 */
        /* <DEDUP_REMOVED lines=76> */
[----:B------:R-:W1:Y:S02]  /*7be60*/  LDL.LU R16, [R1+0x920] ;  /* 0x0009200001107983 */ /* 0x000e640000300800 */
[----:B------:R-:W1:Y:S02]  /*7be70*/  LDL.LU R17, [R1+0x924] ;  /* 0x0009240001117983 */ /* 0x000e640000300800 */
[----:B------:R-:W1:Y:S01]  /*7be80*/  LDL.LU R18, [R1+0x928] ;  /* 0x0009280001127983 */ /* 0x000e620000300800 */
[----:B------:R-:W1:Y:S01]  /*7be90*/  LDL.LU R19, [R1+0x92c] ;  /* 0x00092c0001137983 */ /* 0x000e620000300800 */
        /* <DEDUP_REMOVED lines=8> */
[----:B------:R-:W-:Y:S02]  /*7bf20*/  STL.64 [R1+0x4b18], R138 ;  /* 0x004b188a01007387 */ /* 0x000fe40000100a00 */
[----:B------:R2:W-:Y:S02]  /*7bf30*/  STL.64 [R1+0x4b10], R136 ;  /* 0x004b108801007387 */ /* 0x0005e40000100a00 */
        /* <DEDUP_REMOVED lines=48> */
[----:B------:R-:W-:Y:S08]  /*7c240*/  HMMA.1688.F32.TF32 R20, R228, R48, R220 ;  /* 0x00000030e414723c */ /* 0x000ff000000810dc */
[C---:B-1----:R-:W-:Y:S01]  /*7c250*/  HMMA.1688.F32.TF32 R16, R232.reuse, R44, R16 ;  /* 0x0000002ce810723c */ /* 0x042fe20000081010 */
[----:B------:R-:W-:Y:S01]  /*7c260*/  STL.64 [R1+0x1820], R144 ;  /* 0x0018209001007387 */ /* 0x000fe20000100a00 */
[----:B------:R-:W-:Y:S03]  /*7c270*/  STL.64 [R1+0x1828], R146 ;  /* 0x0018289201007387 */ /* 0x000fe60000100a00 */
        /* <DEDUP_REMOVED lines=15> */
[----:B------:R2:W-:Y:S02]  /*7c370*/  STL.64 [R1+0x1778], R18 ;  /* 0x0017781201007387 */ /* 0x0005e40000100a00 */
[C---:B--2---:R-:W-:Y:S08]  /*7c380*/  HMMA.1688.F32.TF32 R16, R232.reuse, R40, R12 ;  /* 0x00000028e810723c */ /* 0x044ff0000008100c */
[C---:B------:R-:W-:Y:S08]  /*7c390*/  HMMA.1688.F32.TF32 R12, R232.reuse, R36, R8 ;  /* 0x00000024e80c723c */ /* 0x040ff00000081008 */
[C---:B------:R-:W-:Y:S07]  /*7c3a0*/  HMMA.1688.F32.TF32 R8, R232.reuse, R32, R248 ;  /* 0x00000020e808723c */ /* 0x040fee00000810f8 */
[----:B------:R-:W-:Y:S01]  /*7c3b0*/  STL.64 [R1+0x1750], R16 ;  /* 0x0017501001007387 */ /* 0x000fe20000100a00 */
[----:B------:R2:W-:Y:S07]  /*7c3c0*/  STL.64 [R1+0x1758], R18 ;  /* 0x0017581201007387 */ /* 0x0005ee0000100a00 */
[----:B------:R-:W-:Y:S02]  /*7c3d0*/  STL.64 [R1+0x1720], R12 ;  /* 0x0017200c01007387 */ /* 0x000fe40000100a00 */
[----:B------:R3:W-:Y:S06]  /*7c3e0*/  STL.64 [R1+0x1728], R14 ;  /* 0x0017280e01007387 */ /* 0x0007ec0000100a00 */
[----:B------:R-:W-:Y:S01]  /*7c3f0*/  STL.64 [R1+0x1700], R8 ;  /* 0x0017000801007387 */ /* 0x000fe20000100a00 */
[----:B------:R4:W-:Y:S01]  /*7c400*/  STL.64 [R1+0x1708], R10 ;  /* 0x0017080a01007387 */ /* 0x0009e20000100a00 */
[C---:B--2---:R-:W-:Y:S08]  /*7c410*/  HMMA.1688.F32.TF32 R16, R232.reuse, R156, R244 ;  /* 0x0000009ce810723c */ /* 0x044ff000000810f4 */
[C---:B---3--:R-:W-:Y:S08]  /*7c420*/  HMMA.1688.F32.TF32 R12, R232.reuse, R152, R236 ;  /* 0x00000098e80c723c */ /* 0x048ff000000810ec */
[C---:B----4-:R-:W-:Y:S07]  /*7c430*/  HMMA.1688.F32.TF32 R8, R232.reuse, R120, R240 ;  /* 0x00000078e808723c */ /* 0x050fee00000810f0 */
        /* <DEDUP_REMOVED lines=122> */
[----:B------:R-:W1:Y:S01]  /*7cbe0*/  LDL.LU R16, [R1+0x8f0] ;  /* 0x0008f00001107983 */ /* 0x000e620000300800 */
[----:B------:R-:W1:Y:S02]  /*7cbf0*/  LDL.LU R17, [R1+0x8f4] ;  /* 0x0008f40001117983 */ /* 0x000e640000300800 */
[----:B------:R-:W1:Y:S02]  /*7cc00*/  LDL.LU R18, [R1+0x8f8] ;  /* 0x0008f80001127983 */ /* 0x000e640000300800 */
[----:B------:R-:W1:Y:S01]  /*7cc10*/  LDL.LU R19, [R1+0x8fc] ;  /* 0x0008fc0001137983 */ /* 0x000e620000300800 */
        /* <DEDUP_REMOVED lines=17> */
[----:B------:R-:W3:Y:S02]  /*7cd30*/  LDL.LU.64 R144, [R1+0x4b30] ;  /* 0x004b300001907983 */ /* 0x000ee40000300a00 */
[C---:B---3--:R-:W-:Y:S11]  /*7cd40*/  HMMA.1688.F32.TF32 R140, R232.reuse, R144, R140 ;  /* 0x00000090e88c723c */ /* 0x048ff6000008108c */
[----:B------:R-:W-:Y:S11]  /*7cd50*/  @!UPT UIADD3 URZ, URZ, URZ, URZ ;  /* 0x0000003f3f3ff290 */ /* 0x000ff6000fffe03f */
[----:B------:R-:W-:Y:S01]  /*7cd60*/  @!UPT UIADD3 URZ, URZ, URZ, URZ ;  /* 0x0000003f3f3ff290 */ /* 0x000fe2000fffe03f */
[----:B------:R-:W-:Y:S01]  /*7cd70*/  STL.64 [R1+0x1660], R140 ;  /* 0x0016608c01007387 */ /* 0x000fe20000100a00 */
[----:B------:R3:W-:Y:S03]  /*7cd80*/  STL.64 [R1+0x1668], R142 ;  /* 0x0016688e01007387 */ /* 0x0007e60000100a00 */
[----:B---3--:R-:W3:Y:S01]  /*7cd90*/  LDL.LU.64 R142, [R1+0x4b28] ;  /* 0x004b2800018e7983 */ /* 0x008ee20000300a00 */
        /* <DEDUP_REMOVED lines=10> */
[----:B------:R-:W-:Y:S08]  /*7ce40*/  HMMA.1688.F32.TF32 R212, R232, R124, R212 ;  /* 0x0000007ce8d4723c */ /* 0x000ff000000810d4 */
[C---:B-1----:R-:W-:Y:S08]  /*7ce50*/  HMMA.1688.F32.TF32 R16, R228.reuse, R40, R16 ;  /* 0x00000028e410723c */ /* 0x042ff00000081010 */
[C---:B----4-:R-:W-:Y:S08]  /*7ce60*/  HMMA.1688.F32.TF32 R12, R228.reuse, R36, R12 ;  /* 0x00000024e40c723c */ /* 0x050ff0000008100c */
[----:B------:R-:W-:Y:S08]  /*7ce70*/  HMMA.1688.F32.TF32 R8, R228, R32, R8 ;  /* 0x00000020e408723c */ /* 0x000ff00000081008 */
[C---:B--2---:R-:W-:Y:S11]  /*7ce80*/  HMMA.1688.F32.TF32 R248, R232.reuse, R136, R248 ;  /* 0x00000088e8f8723c */ /* 0x044ff600000810f8 */
[----:B------:R-:W-:Y:S11]  /*7ce90*/  @!UPT UIADD3 URZ, URZ, URZ, URZ ;  /* 0x0000003f3f3ff290 */ /* 0x000ff6000fffe03f */
[----:B------:R-:W-:Y:S01]  /*7cea0*/  @!UPT UIADD3 URZ, URZ, URZ, URZ ;  /* 0x0000003f3f3ff290 */ /* 0x000fe2000fffe03f */
[----:B------:R-:W-:Y:S01]  /*7ceb0*/  STL.64 [R1+0x1640], R248 ;  /* 0x001640f801007387 */ /* 0x000fe20000100a00 */
[----:B------:R1:W-:Y:S03]  /*7cec0*/  STL.64 [R1+0x1648], R250 ;  /* 0x001648fa01007387 */ /* 0x0003e60000100a00 */
[----:B-1----:R-:W2:Y:S01]  /*7ced0*/  LDL.LU.64 R250, [R1+0x4b08] ;  /* 0x004b080001fa7983 */ /* 0x002ea20000300a00 */
[----:B------:R-:W4:Y:S02]  /*7cee0*/  LDL.LU.64 R248, [R1+0x4b00] ;  /* 0x004b000001f87983 */ /* 0x000f240000300a00 */
[----:B------:R-:W-:Y:S02]  /*7cef0*/  STL.64 [R1+0x1630], R244 ;  /* 0x001630f401007387 */ /* 0x000fe40000100a00 */
[----:B------:R1:W-:Y:S02]  /*7cf00*/  STL.64 [R1+0x1638], R246 ;  /* 0x001638f601007387 */ /* 0x0003e40000100a00 */
[----:B-1----:R-:W2:Y:S01]  /*7cf10*/  LDL.LU.64 R246, [R1+0x4af8] ;  /* 0x004af80001f67983 */ /* 0x002ea20000300a00 */
[----:B------:R-:W2:Y:S02]  /*7cf20*/  LDL.LU.64 R244, [R1+0x4af0] ;  /* 0x004af00001f47983 */ /* 0x000ea40000300a00 */
[----:B------:R-:W-:Y:S02]  /*7cf30*/  STL.64 [R1+0x1620], R216 ;  /* 0x001620d801007387 */ /* 0x000fe40000100a00 */
[----:B------:R1:W-:Y:S01]  /*7cf40*/  STL.64 [R1+0x1628], R218 ;  /* 0x001628da01007387 */ /* 0x0003e20000100a00 */
[----:B------:R-:W-:Y:S01]  /*7cf50*/  STL.64 [R1+0x1610], R212 ;  /* 0x001610d401007387 */ /* 0x000fe20000100a00 */
[----:B------:R3:W-:Y:S01]  /*7cf60*/  STL.64 [R1+0x1618], R214 ;  /* 0x001618d601007387 */ /* 0x0007e20000100a00 */
[C---:B-1----:R-:W-:Y:S08]  /*7cf70*/  HMMA.1688.F32.TF32 R216, R232.reuse, R112, R208 ;  /* 0x00000070e8d8723c */ /* 0x042ff000000810d0 */
        /* <DEDUP_REMOVED lines=24> */
[----:B------:R-:W-:Y:S01]  /*7d100*/  STL.64 [R1+0x1518], R202 ;  /* 0x001518ca01007387 */ /* 0x000fe20000100a00 */
[----:B------:R-:W-:Y:S01]  /*7d110*/  HMMA.1688.F32.TF32 R24, R232, R48, R224 ;  /* 0x00000030e818723c */ /* 0x000fe200000810e0 */
[----:B------:R-:W-:Y:S01]  /*7d120*/  STL.64 [R1+0x1500], R196 ;  /* 0x001500c401007387 */ /* 0x000fe20000100a00 */
[----:B------:R-:W-:Y:S06]  /*7d130*/  STL.64 [R1+0x1508], R198 ;  /* 0x001508c601007387 */ /* 0x000fec0000100a00 */
[C---:B------:R-:W-:Y:S01]  /*7d140*/  HMMA.1688.F32.TF32 R20, R228.reuse, R44, R220 ;  /* 0x0000002ce414723c */ /* 0x040fe200000810dc */
        /* <DEDUP_REMOVED lines=27> */
[----:B------:R3:W-:Y:S03]  /*7d300*/  STL.64 [R1+0x1278], R14 ;  /* 0x0012780e01007387 */ /* 0x0007e60000100a00 */
[----:B------:R-:W-:Y:S04]  /*7d310*/  LDS R232, [R3+0x14000] ;  /* 0x0140000003e87984 */ /* 0x000fe80000000800 */
[----:B------:R-:W-:Y:S04]  /*7d320*/  LDS R234, [R3+0x16000] ;  /* 0x0160000003ea7984 */ /* 0x000fe80000000800 */
[----:B------:R-:W-:Y:S04]  /*7d330*/  LDS R233, [R4+0x14000] ;  /* 0x0140000004e97984 */ /* 0x000fe80000000800 */
[----:B------:R-:W2:Y:S01]  /*7d340*/  LDS R235, [R4+0x16000] ;  /* 0x0160000004eb7984 */ /* 0x000ea20000000800 */
[C---:B-1----:R-:W-:Y:S08]  /*7d350*/  HMMA.1688.F32.TF32 R16, R228.reuse, R156, R236 ;  /* 0x0000009ce410723c */ /* 0x042ff000000810ec */
[----:B---3--:R-:W-:Y:S01]  /*7d360*/  HMMA.1688.F32.TF32 R12, R228, R152, R240 ;  /* 0x00000098e40c723c */ /* 0x008fe200000810f0 */
[----:B------:R1:W-:Y:S01]  /*7d370*/  STL.64 [R1+0x1260], R8 ;  /* 0x0012600801007387 */ /* 0x0003e20000100a00 */
[----:B------:R3:W-:Y:S03]  /*7d380*/  STL.64 [R1+0x1268], R10 ;  /* 0x0012680a01007387 */ /* 0x0007e60000100a00 */
[----:B-1----:R-:W2:Y:S01]  /*7d390*/  LDL.LU R8, [R1+0x5b0] ;  /* 0x0005b00001087983 */ /* 0x002ea20000300800 */
[----:B---3--:R-:W-:Y:S01]  /*7d3a0*/  MOV R10, R5 ;  /* 0x00000005000a7202 */ /* 0x008fe20000000f00 */
[----:B------:R-:W-:-:S08]  /*7d3b0*/  IMAD.MOV.U32 R11, RZ, RZ, R7 ;  /* 0x000000ffff0b7224 */ /* 0x000fd000078e0007 */
[----:B------:R-:W-:Y:S01]  /*7d3c0*/  STL.64 [R1+0x1250], R16 ;  /* 0x0012501001007387 */ /* 0x000fe20000100a00 */
[----:B------:R-:W-:Y:S07]  /*7d3d0*/  STL.64 [R1+0x1258], R18 ;  /* 0x0012581201007387 */ /* 0x000fee0000100a00 */
[----:B------:R1:W-:Y:S02]  /*7d3e0*/  STL.64 [R1+0x1240], R12 ;  /* 0x0012400c01007387 */ /* 0x0003e40000100a00 */
[----:B------:R3:W-:Y:S01]  /*7d3f0*/  STL.64 [R1+0x1248], R14 ;  /* 0x0012480e01007387 */ /* 0x0007e20000100a00 */
[----:B------:R-:W2:Y:S01]  /*7d400*/  LDL.LU R9, [R1+0x5b4] ;  /* 0x0005b40001097983 */ /* 0x000ea20000300800 */
[----:B------:R-:W2:Y:S02]  /*7d410*/  LDL.LU R5, [R1+0x4aec] ;  /* 0x004aec0001057983 */ /* 0x000ea40000300800 */
[----:B------:R-:W2:Y:S01]  /*7d420*/  LDL.LU R7, [R1+0x4ae8] ;  /* 0x004ae80001077983 */ /* 0x000ea20000300800 */
[----:B-1----:R-:W2:Y:S01]  /*7d430*/  LDL.LU R12, [R1+0x5c0] ;  /* 0x0005c000010c7983 */ /* 0x002ea20000300800 */
[----:B------:R-:W2:Y:S02]  /*7d440*/  LDL.LU R13, [R1+0x5c4] ;  /* 0x0005c400010d7983 */ /* 0x000ea40000300800 */
[----:B---3--:R-:W3:Y:S02]  /*7d450*/  LDL.LU R14, [R1+0x5c8] ;  /* 0x0005c800010e7983 */ /* 0x008ee40000300800 */
        /* <DEDUP_REMOVED lines=92> */
[C---:B---3--:R-:W-:Y:S11]  /*7da20*/  HMMA.1688.F32.TF32 R236, R228.reuse, R120, R236 ;  /* 0x00000078e4ec723c */ /* 0x048ff600000810ec */
[----:B------:R-:W-:Y:S11]  /*7da30*/  @!UPT UIADD3 URZ, URZ, URZ, URZ ;  /* 0x0000003f3f3ff290 */ /* 0x000ff6000fffe03f */
[----:B------:R-:W-:Y:S01]  /*7da40*/  @!UPT UIADD3 URZ, URZ, URZ, URZ ;  /* 0x0000003f3f3ff290 */ /* 0x000fe2000fffe03f */
[----:B------:R-:W-:Y:S01]  /*7da50*/  STL.64 [R1+0x1230], R236 ;  /* 0x001230ec01007387 */ /* 0x000fe20000100a00 */
[----:B------:R1:W-:Y:S03]  /*7da60*/  STL.64 [R1+0x1238], R238 ;  /* 0x001238ee01007387 */ /* 0x0003e60000100a00 */
[----:B-1----:R-:W2:Y:S01]  /*7da70*/  LDL.LU.64 R238, [R1+0x4ae0] ;  /* 0x004ae00001ee7983 */ /* 0x002ea20000300a00 */
[----:B------:R-:W3:Y:S02]  /*7da80*/  LDL.LU.64 R236, [R1+0x4ad8] ;  /* 0x004ad80001ec7983 */ /* 0x000ee40000300a00 */
[----:B------:R-:W-:Y:S02]  /*7da90*/  STL.64 [R1+0x1200], R240 ;  /* 0x001200f001007387 */ /* 0x000fe40000100a00 */
[----:B------:R1:W-:Y:S02]  /*7daa0*/  STL.64 [R1+0x1208], R242 ;  /* 0x001208f201007387 */ /* 0x0003e40000100a00 */
[----:B-1----:R-:W2:Y:S01]  /*7dab0*/  LDL.LU.64 R242, [R1+0x4ad0] ;  /* 0x004ad00001f27983 */ /* 0x002ea20000300a00 */
[----:B------:R-:W3:Y:S01]  /*7dac0*/  LDL.LU.64 R240, [R1+0x4ac8] ;  /* 0x004ac80001f07983 */ /* 0x000ee20000300a00 */
[C---:B----4-:R-:W-:Y:S08]  /*7dad0*/  HMMA.1688.F32.TF32 R216, R228.reuse, R148, R216 ;  /* 0x00000094e4d8723c */ /* 0x050ff000000810d8 */
[C---:B------:R-:W-:Y:S08]  /*7dae0*/  HMMA.1688.F32.TF32 R212, R228.reuse, R144, R212 ;  /* 0x00000090e4d4723c */ /* 0x040ff000000810d4 */
[C---:B------:R-:W-:Y:S08]  /*7daf0*/  HMMA.1688.F32.TF32 R208, R228.reuse, R140, R208 ;  /* 0x0000008ce4d0723c */ /* 0x040ff000000810d0 */
[C---:B------:R-:W-:Y:S08]  /*7db00*/  HMMA.1688.F32.TF32 R204, R228.reuse, R136, R204 ;  /* 0x00000088e4cc723c */ /* 0x040ff000000810cc */
[C---:B------:R-:W-:Y:S01]  /*7db10*/  HMMA.1688.F32.TF32 R200, R228.reuse, R132, R200 ;  /* 0x00000084e4c8723c */ /* 0x040fe200000810c8 */
[----:B------:R-:W-:Y:S01]  /*7db20*/  IMAD.MOV.U32 R18, RZ, RZ, R7 ;  /* 0x000000ffff127224 */ /* 0x000fe200078e0007 */
[----:B------:R-:W-:Y:S01]  /*7db30*/  STL.64 [R1+0x11f0], R216 ;  /* 0x0011f0d801007387 */ /* 0x000fe20000100a00 */
[----:B------:R-:W-:Y:S02]  /*7db40*/  STL.64 [R1+0x11f8], R218 ;  /* 0x0011f8da01007387 */ /* 0x000fe40000100a00 */
[----:B------:R-:W-:Y:S02]  /*7db50*/  STL.64 [R1+0x11d0], R212 ;  /* 0x0011d0d401007387 */ /* 0x000fe40000100a00 */
[----:B------:R-:W-:Y:S01]  /*7db60*/  STL.64 [R1+0x11d8], R214 ;  /* 0x0011d8d601007387 */ /* 0x000fe20000100a00 */
[----:B------:R-:W-:Y:S01]  /*7db70*/  STL.64 [R1+0x11c0], R208 ;  /* 0x0011c0d001007387 */ /* 0x000fe20000100a00 */
[----:B------:R-:W-:Y:S06]  /*7db80*/  STL.64 [R1+0x11c8], R210 ;  /* 0x0011c8d201007387 */ /* 0x000fec0000100a00 */
[----:B------:R-:W-:Y:S02]  /*7db90*/  STL.64 [R1+0x11b0], R204 ;  /* 0x0011b0cc01007387 */ /* 0x000fe40000100a00 */
[----:B------:R1:W-:Y:S07]  /*7dba0*/  STL.64 [R1+0x11b8], R206 ;  /* 0x0011b8ce01007387 */ /* 0x0003ee0000100a00 */
[----:B------:R-:W-:Y:S01]  /*7dbb0*/  IMAD.MOV.U32 R7, RZ, RZ, R202 ;  /* 0x000000ffff077224 */ /* 0x000fe200078e00ca */
[----:B------:R4:W-:Y:S01]  /*7dbc0*/  STL.64 [R1+0x1180], R200 ;  /* 0x001180c801007387 */ /* 0x0009e20000100a00 */
[----:B------:R-:W-:Y:S01]  /*7dbd0*/  IMAD.MOV.U32 R6, RZ, RZ, R203 ;  /* 0x000000ffff067224 */ /* 0x000fe200078e00cb */
[C---:B-1----:R-:W-:Y:S08]  /*7dbe0*/  HMMA.1688.F32.TF32 R204, R228.reuse, R128, R196 ;  /* 0x00000080e4cc723c */ /* 0x042ff000000810c4 */
        /* <DEDUP_REMOVED lines=13> */
[----:B------:R-:W-:-:S07]  /*7dcc0*/  IMAD.MOV.U32 R19, RZ, RZ, R5 ;  /* 0x000000ffff137224 */ /* 0x000fce00078e0005 */
        /* <DEDUP_REMOVED lines=12> */
[----:B------:R-:W-:Y:S01]  /*7dd90*/  STL.64 [R1+0x29f0], R184 ;  /* 0x0029f0b801007387 */ /* 0x000fe20000100a00 */
[C---:B------:R-:W-:Y:S01]  /*7dda0*/  HMMA.1688.F32.TF32 R16, R228.reuse, R60, R16 ;  /* 0x0000003ce410723c */ /* 0x040fe20000081010 */
[----:B------:R-:W-:Y:S01]  /*7ddb0*/  STL.64 [R1+0x29f8], R186 ;  /* 0x0029f8ba01007387 */ /* 0x000fe20000100a00 */
[----:B------:R-:W-:Y:S02]  /*7ddc0*/  STL.64 [R1+0x29e0], R180 ;  /* 0x0029e0b401007387 */ /* 0x000fe40000100a00 */
[----:B------:R-:W-:Y:S02]  /*7ddd0*/  STL.64 [R1+0x29e8], R182 ;  /* 0x0029e8b601007387 */ /* 0x000fe40000100a00 */
[----:B------:R-:W-:Y:S01]  /*7dde0*/  STL.64 [R1+0x29d0], R176 ;  /* 0x0029d0b001007387 */ /* 0x000fe20000100a00 */
[----:B------:R-:W-:Y:S01]  /*7ddf0*/  STL.64 [R1+0x29d8], R178 ;  /* 0x0029d8b201007387 */ /* 0x000fe20000100a00 */
[----:B------:R-:W-:Y:S01]  /*7de00*/  HMMA.1688.F32.TF32 R8, R228, R52, R8 ;  /* 0x00000034e408723c */ /* 0x000fe20000081008 */
        /* <DEDUP_REMOVED lines=9> */
[----:B------:R-:W-:Y:S02]  /*7dea0*/  STL.64 [R1+0x2988], R30 ;  /* 0x0029881e01007387 */ /* 0x000fe40000100a00 */
[----:B------:R-:W-:Y:S01]  /*7deb0*/  IMAD.MOV.U32 R5, RZ, RZ, R23 ;  /* 0x000000ffff057224 */ /* 0x000fe200078e0017 */
[----:B------:R-:W-:Y:S01]  /*7dec0*/  STL.64 [R1+0x2960], R20 ;  /* 0x0029601401007387 */ /* 0x000fe20000100a00 */
[----:B------:R-:W-:Y:S02]  /*7ded0*/  STL.64 [R1+0x2970], R24 ;  /* 0x0029701801007387 */ /* 0x000fe40000100a00 */
[----:B------:R-:W-:Y:S02]  /*7dee0*/  STL.64 [R1+0x2978], R26 ;  /* 0x0029781a01007387 */ /* 0x000fe40000100a00 */
[----:B------:R-:W-:Y:S01]  /*7def0*/  STL [R1+0x2968], R22 ;  /* 0x0029681601007387 */ /* 0x000fe20000100800 */
[----:B------:R1:W-:Y:S01]  /*7df00*/  STL [R1+0x470c], R5 ;  /* 0x00470c0501007387 */ /* 0x0003e20000100800 */
[----:B------:R-:W-:Y:S02]  /*7df10*/  STL.64 [R1+0x2940], R12 ;  /* 0x0029400c01007387 */ /* 0x000fe40000100a00 */
[----:B------:R2:W-:Y:S02]  /*7df20*/  STL.64 [R1+0x2950], R16 ;  /* 0x0029501001007387 */ /* 0x0005e40000100a00 */
[----:B------:R2:W-:Y:S01]  /*7df30*/  STL.64 [R1+0x2958], R18 ;  /* 0x0029581201007387 */ /* 0x0005e20000100a00 */
[----:B------:R-:W-:Y:S01]  /*7df40*/  STL [R1+0x2948], R14 ;  /* 0x0029480e01007387 */ /* 0x000fe20000100800 */
[----:B-1----:R-:W-:-:S05]  /*7df50*/  MOV R5, R15 ;  /* 0x0000000f00057202 */ /* 0x002fca0000000f00 */
[----:B------:R-:W-:Y:S01]  /*7df60*/  STL [R1+0x4710], R5 ;  /* 0x0047100501007387 */ /* 0x000fe20000100800 */
[----:B------:R-:W4:Y:S02]  /*7df70*/  LDL.LU R224, [R1+0x5a0] ;  /* 0x0005a00001e07983 */ /* 0x000f240000300800 */
[----:B------:R-:W-:Y:S02]  /*7df80*/  STL.64 [R1+0x2930], R8 ;  /* 0x0029300801007387 */ /* 0x000fe40000100a00 */
[----:B------:R1:W-:Y:S01]  /*7df90*/  STL.64 [R1+0x2938], R10 ;  /* 0x0029380a01007387 */ /* 0x0003e20000100a00 */
[----:B------:R-:W4:Y:S01]  /*7dfa0*/  LDL.LU R225, [R1+0x5a4] ;  /* 0x0005a40001e17983 */ /* 0x000f220000300800 */
[----:B------:R-:W4:Y:S02]  /*7dfb0*/  LDL.LU R226, [R1+0x5a8] ;  /* 0x0005a80001e27983 */ /* 0x000f240000300800 */
[----:B------:R-:W4:Y:S02]  /*7dfc0*/  LDL.LU R227, [R1+0x5ac] ;  /* 0x0005ac0001e37983 */ /* 0x000f240000300800 */
[----:B--2---:R-:W-:-:S02]  /*7dfd0*/  IMAD.MOV.U32 R221, RZ, RZ, R242 ;  /* 0x000000ffffdd7224 */ /* 0x004fc400078e00f2 */
[----:B---3--:R-:W-:Y:S02]  /*7dfe0*/  IMAD.MOV.U32 R220, RZ, RZ, R241 ;  /* 0x000000ffffdc7224 */ /* 0x008fe400078e00f1 */
[----:B------:R-:W-:Y:S01]  /*7dff0*/  IMAD.MOV.U32 R222, RZ, RZ, R243 ;  /* 0x000000ffffde7224 */ /* 0x000fe200078e00f3 */
[----:B------:R-:W1:Y:S01]  /*7e000*/  LDL.LU R241, [R1+0x4ac0] ;  /* 0x004ac00001f17983 */ /* 0x000e620000300800 */
[----:B------:R-:W1:Y:S02]  /*7e010*/  LDL.LU R242, [R1+0x4abc] ;  /* 0x004abc0001f27983 */ /* 0x000e640000300800 */
[----:B------:R-:W1:Y:S02]  /*7e020*/  LDL.LU R243, [R1+0x4ab8] ;  /* 0x004ab80001f37983 */ /* 0x000e640000300800 */
[----:B------:R-:W-:Y:S02]  /*7e030*/  IMAD.MOV.U32 R223, RZ, RZ, R236 ;  /* 0x000000ffffdf7224 */ /* 0x000fe400078e00ec */
[----:B------:R-:W-:Y:S01]  /*7e040*/  IMAD.MOV.U32 R16, RZ, RZ, R237 ;  /* 0x000000ffff107224 */ /* 0x000fe200078e00ed */
[----:B------:R-:W2:Y:S01]  /*7e050*/  LDL.LU R236, [R1+0x4ab4] ;  /* 0x004ab40001ec7983 */ /* 0x000ea20000300800 */
[----:B------:R-:W2:Y:S02]  /*7e060*/  LDL.LU R237, [R1+0x4ab0] ;  /* 0x004ab00001ed7983 */ /* 0x000ea40000300800 */
[----:B------:R-:W-:Y:S01]  /*7e070*/  IMAD.MOV.U32 R17, RZ, RZ, R238 ;  /* 0x000000ffff117224 */ /* 0x000fe200078e00ee */
[----:B------:R-:W-:Y:S01]  /*7e080*/  MOV R18, R239 ;  /* 0x000000ef00127202 */ /* 0x000fe20000000f00 */
[----:B------:R-:W2:Y:S01]  /*7e090*/  LDL.LU R238, [R1+0x4aac] ;  /* 0x004aac0001ee7983 */ /* 0x000ea20000300800 */
[----:B------:R-:W2:Y:S02]  /*7e0a0*/  LDL.LU R239, [R1+0x4aa8] ;  /* 0x004aa80001ef7983 */ /* 0x000ea40000300800 */
[----:B------:R-:W-:-:S02]  /*7e0b0*/  IMAD.MOV.U32 R19, RZ, RZ, R46 ;  /* 0x000000ffff137224 */ /* 0x000fc400078e002e */
[----:B------:R-:W2:Y:S01]  /*7e0c0*/  LDL.LU R46, [R1+0x4aa4] ;  /* 0x004aa400012e7983 */ /* 0x000ea20000300800 */
[----:B-1----:R-:W-:Y:S03]  /*7e0d0*/  HMMA.1688.F32.TF32 R8, R228, R48, R240 ;  /* 0x00000030e408723c */ /* 0x002fe600000810f0 */
[----:B------:R-:W-:Y:S04]  /*7e0e0*/  LDS R228, [R3+0x14080] ;  /* 0x0140800003e47984 */ /* 0x000fe80000000800 */
[----:B------:R-:W-:Y:S04]  /*7e0f0*/  LDS R230, [R3+0x16080] ;  /* 0x0160800003e67984 */ /* 0x000fe80000000800 */
[----:B------:R-:W-:Y:S04]  /*7e100*/  LDS R229, [R4+0x14080] ;  /* 0x0140800004e57984 */ /* 0x000fe80000000800 */
[----:B------:R-:W1:Y:S09]  /*7e110*/  LDS R231, [R4+0x16080] ;  /* 0x0160800004e77984 */ /* 0x000e720000000800 */
[----:B------:R-:W-:-:S02]  /*7e120*/  IMAD.MOV.U32 R153, RZ, RZ, R8 ;  /* 0x000000ffff997224 */ /* 0x000fc400078e0008 */
[----:B------:R-:W-:Y:S02]  /*7e130*/  IMAD.MOV.U32 R8, RZ, RZ, R47 ;  /* 0x000000ffff087224 */ /* 0x000fe400078e002f */
[----:B------:R-:W2:Y:S01]  /*7e140*/  LDL.LU R47, [R1+0x4aa0] ;  /* 0x004aa000012f7983 */ /* 0x000ea20000300800 */
[----:B------:R-:W-:Y:S02]  /*7e150*/  IMAD.MOV.U32 R148, RZ, RZ, R11 ;  /* 0x000000ffff947224 */ /* 0x000fe400078e000b */
[----:B------:R-:W-:Y:S02]  /*7e160*/  IMAD.MOV.U32 R152, RZ, RZ, R9 ;  /* 0x000000ffff987224 */ /* 0x000fe400078e0009 */
[----:B------:R-:W-:Y:S01]  /*7e170*/  IMAD.MOV.U32 R149, RZ, RZ, R10 ;  /* 0x000000ffff957224 */ /* 0x000fe200078e000a */
[----:B------:R-:W3:Y:S01]  /*7e180*/  LDL.LU R9, [R1+0x574] ;  /* 0x0005740001097983 */ /* 0x000ee20000300800 */
[----:B------:R-:W-:Y:S02]  /*7e190*/  MOV R10, R34 ;  /* 0x00000022000a7202 */ /* 0x000fe40000000f00 */
[----:B------:R-:W3:Y:S02]  /*7e1a0*/  LDL.LU R34, [R1+0x4a9c] ;  /* 0x004a9c0001227983 */ /* 0x000ee40000300800 */
[----:B------:R-:W-:-:S02]  /*7e1b0*/  IMAD.MOV.U32 R11, RZ, RZ, R42 ;  /* 0x000000ffff0b7224 */ /* 0x000fc400078e002a */
[----:B------:R-:W4:Y:S01]  /*7e1c0*/  LDL.LU R42, [R1+0x4a98] ;  /* 0x004a9800012a7983 */ /* 0x000f220000300800 */
[----:B------:R-:W-:Y:S02]  /*7e1d0*/  STL [R1+0x4720], R148 ;  /* 0x0047209401007387 */ /* 0x000fe40000100800 */
[----:B------:R-:W-:Y:S02]  /*7e1e0*/  STL [R1+0x471c], R149 ;  /* 0x00471c9501007387 */ /* 0x000fe40000100800 */
[----:B------:R-:W-:Y:S01]  /*7e1f0*/  STL [R1+0x4718], R152 ;  /* 0x0047189801007387 */ /* 0x000fe20000100800 */
[----:B------:R-:W-:Y:S01]  /*7e200*/  STL [R1+0x4714], R153 ;  /* 0x0047149901007387 */ /* 0x000fe20000100800 */
[----:B--2---:R-:W-:Y:S11]  /*7e210*/  HMMA.1688.F32.TF32 R12, R232, R46, R236 ;  /* 0x0000002ee80c723c */ /* 0x004ff600000810ec */
[----:B------:R-:W-:Y:S11]  /*7e220*/  @!UPT UIADD3 URZ, URZ, URZ, URZ ;  /* 0x0000003f3f3ff290 */ /* 0x000ff6000fffe03f */
[----:B------:R-:W-:Y:S01]  /*7e230*/  @!UPT UIADD3 URZ, URZ, URZ, URZ ;  /* 0x0000003f3f3ff290 */ /* 0x000fe2000fffe03f */
[----:B------:R2:W-:Y:S01]  /*7e240*/  STL.64 [R1+0x2900], R12 ;  /* 0x0029000c01007387 */ /* 0x0005e20000100a00 */
[----:B------:R1:W-:Y:S02]  /*7e250*/  STL [R1+0x2908], R14 ;  /* 0x0029080e01007387 */ /* 0x0003e40000100800 */
[----:B--2---:R-:W-:Y:S02]  /*7e260*/  IMAD.MOV.U32 R12, RZ, RZ, R43 ;  /* 0x000000ffff0c7224 */ /* 0x004fe400078e002b */
[----:B------:R-:W4:Y:S01]  /*7e270*/  LDL.LU R43, [R1+0x4a94] ;  /* 0x004a9400012b7983 */ /* 0x000f220000300800 */
[----:B------:R-:W-:Y:S02]  /*7e280*/  IMAD.MOV.U32 R13, RZ, RZ, R35 ;  /* 0x000000ffff0d7224 */ /* 0x000fe400078e0023 */
[----:B------:R-:W-:Y:S02]  /*7e290*/  IMAD.MOV.U32 R5, RZ, RZ, R15 ;  /* 0x000000ffff057224 */ /* 0x000fe400078e000f */
[----:B------:R-:W2:Y:S02]  /*7e2a0*/  LDL.LU R35, [R1+0x4a90] ;  /* 0x004a900001237983 */ /* 0x000ea40000300800 */
[----:B-1----:R-:W-:-:S02]  /*7e2b0*/  IMAD.MOV.U32 R14, RZ, RZ, R38 ;  /* 0x000000ffff0e7224 */ /* 0x002fc400078e0026 */
[----:B------:R-:W-:Y:S01]  /*7e2c0*/  IMAD.MOV.U32 R15, RZ, RZ, R39 ;  /* 0x000000ffff0f7224 */ /* 0x000fe200078e0027 */
[----:B------:R-:W2:Y:S01]  /*7e2d0*/  LDL.LU R38, [R1+0x4a8c] ;  /* 0x004a8c0001267983 */ /* 0x000ea20000300800 */
[----:B------:R-:W2:Y:S01]  /*7e2e0*/  LDL.LU R39, [R1+0x4a88] ;  /* 0x004a880001277983 */ /* 0x000ea20000300800 */
[C---:B---3--:R-:W-:Y:S01]  /*7e2f0*/  HMMA.1688.F32.TF32 R8, R232.reuse, R158, R8 ;  /* 0x0000009ee808723c */ /* 0x048fe20000081008 */
[----:B------:R1:W-:Y:S11]  /*7e300*/  STL [R1+0x4724], R5 ;  /* 0x0047240501007387 */ /* 0x0003f60000100800 */
[----:B------:R-:W-:Y:S11]  /*7e310*/  @!UPT UIADD3 URZ, URZ, URZ, URZ ;  /* 0x0000003f3f3ff290 */ /* 0x000ff6000fffe03f */
[----:B------:R-:W-:Y:S01]  /*7e320*/  @!UPT UIADD3 URZ, URZ, URZ, URZ ;  /* 0x0000003f3f3ff290 */ /* 0x000fe2000fffe03f */
[----:B------:R-:W-:Y:S02]  /*7e330*/  IMAD.MOV.U32 R37, RZ, RZ, R8 ;  /* 0x000000ffff257224 */ /* 0x000fe400078e0008 */
[----:B------:R-:W-:Y:S02]  /*7e340*/  IMAD.MOV.U32 R36, RZ, RZ, R9 ;  /* 0x000000ffff247224 */ /* 0x000fe400078e0009 */
[----:B------:R-:W-:Y:S02]  /*7e350*/  IMAD.MOV.U32 R33, RZ, RZ, R10 ;  /* 0x000000ffff217224 */ /* 0x000fe400078e000a */
[----:B------:R-:W-:Y:S02]  /*7e360*/  IMAD.MOV.U32 R32, RZ, RZ, R11 ;  /* 0x000000ffff207224 */ /* 0x000fe400078e000b */
[----:B------:R-:W-:Y:S01]  /*7e370*/  IMAD.MOV.U32 R11, RZ, RZ, R154 ;  /* 0x000000ffff0b7224 */ /* 0x000fe200078e009a */
[C---:B----4-:R-:W-:Y:S11]  /*7e380*/  HMMA.1688.F32.TF32 R20, R232.reuse, R42, R224 ;  /* 0x0000002ae814723c */ /* 0x050ff600000810e0 */
[----:B------:R-:W-:Y:S11]  /*7e390*/  @!UPT UIADD3 URZ, URZ, URZ, URZ ;  /* 0x0000003f3f3ff290 */ /* 0x000ff6000fffe03f */
[----:B------:R-:W-:Y:S02]  /*7e3a0*/  @!UPT UIADD3 URZ, URZ, URZ, URZ ;  /* 0x0000003f3f3ff290 */ /* 0x000fe4000fffe03f */
[----:B------:R-:W-:Y:S01]  /*7e3b0*/  MOV R148, R20 ;  /* 0x0000001400947202 */ /* 0x000fe20000000f00 */
[----:B------:R-:W-:Y:S02]  /*7e3c0*/  IMAD.MOV.U32 R149, RZ, RZ, R21 ;  /* 0x000000ffff957224 */ /* 0x000fe400078e0015 */
[----:B------:R-:W-:Y:S02]  /*7e3d0*/  IMAD.MOV.U32 R152, RZ, RZ, R22 ;  /* 0x000000ffff987224 */ /* 0x000fe400078e0016 */
[----:B------:R-:W-:Y:S02]  /*7e3e0*/  IMAD.MOV.U32 R153, RZ, RZ, R23 ;  /* 0x000000ffff997224 */ /* 0x000fe400078e0017 */
[C---:B--2---:R-:W-:Y:S07]  /*7e3f0*/  HMMA.1688.F32.TF32 R20, R232.reuse, R38, R220 ;  /* 0x00000026e814723c */ /* 0x044fee00000810dc */
[----:B------:R-:W-:Y:S11]  /*7e400*/  MOV R220, R155 ;  /* 0x0000009b00dc7202 */ /* 0x000ff60000000f00 */
[----:B------:R-:W-:Y:S05]  /*7e410*/  @!UPT UIADD3 URZ, URZ, URZ, URZ ;  /* 0x0000003f3f3ff290 */ /* 0x000fea000fffe03f */
[----:B------:R-:W-:Y:S01]  /*7e420*/  STL.64 [R1+0x28e0], R20 ;  /* 0x0028e01401007387 */ /* 0x000fe20000100a00 */
[----:B------:R2:W-:Y:S02]  /*7e430*/  STL [R1+0x28e8], R22 ;  /* 0x0028e81601007387 */ /* 0x0005e40000100800 */
[----:B------:R-:W2:Y:S02]  /*7e440*/  LDL.LU R224, [R1+0x550] ;  /* 0x0005500001e07983 */ /* 0x000ea40000300800 */
[----:B------:R-:W2:Y:S01]  /*7e450*/  LDL.LU R225, [R1+0x554] ;  /* 0x0005540001e17983 */ /* 0x000ea20000300800 */
[----:B------:R-:W2:Y:S01]  /*7e460*/  LDL.LU R226, [R1+0x558] ;  /* 0x0005580001e27983 */ /* 0x000ea20000300800 */
[----:B------:R-:W2:Y:S02]  /*7e470*/  LDL.LU R227, [R1+0x55c] ;  /* 0x00055c0001e37983 */ /* 0x000ea40000300800 */
[----:B------:R-:W3:Y:S02]  /*7e480*/  LDL.LU R8, [R1+0x530] ;  /* 0x0005300001087983 */ /* 0x000ee40000300800 */
[----:B------:R-:W3:Y:S01]  /*7e490*/  LDL.LU R9, [R1+0x534] ;  /* 0x0005340001097983 */ /* 0x000ee20000300800 */
[----:B------:R-:W3:Y:S01]  /*7e4a0*/  LDL.LU R10, [R1+0x538] ;  /* 0x00053800010a7983 */ /* 0x000ee20000300800 */
[----:B------:R-:W4:Y:S02]  /*7e4b0*/  LDL.LU R154, [R1+0x4a84] ;  /* 0x004a8400019a7983 */ /* 0x000f240000300800 */
[----:B------:R-:W4:Y:S01]  /*7e4c0*/  LDL.LU R155, [R1+0x4a80] ;  /* 0x004a8000019b7983 */ /* 0x000f220000300800 */
[C---:B------:R-:W-:Y:S01]  /*7e4d0*/  HMMA.1688.F32.TF32 R16, R232.reuse, R34, R16 ;  /* 0x00000022e810723c */ /* 0x040fe20000081010 */
[----:B------:R-:W2:Y:S01]  /*7e4e0*/  LDL.LU R221, [R1+0x544] ;  /* 0x0005440001dd7983 */ /* 0x000ea20000300800 */
[----:B------:R-:W2:Y:S02]  /*7e4f0*/  LDL.LU R222, [R1+0x548] ;  /* 0x0005480001de7983 */ /* 0x000ea40000300800 */
[----:B------:R-:W2:Y:S02]  /*7e500*/  LDL.LU R223, [R1+0x54c] ;  /* 0x00054c0001df7983 */ /* 0x000ea40000300800 */
[----:B------:R1:W-:Y:S01]  /*7e510*/  STL [R1+0x46e4], R32 ;  /* 0x0046e42001007387 */ /* 0x0003e20000100800 */
[----:B------:R1:W-:Y:S01]  /*7e520*/  STL [R1+0x46e0], R33 ;  /* 0x0046e02101007387 */ /* 0x0003e20000100800 */
[----:B------:R1:W-:Y:S02]  /*7e530*/  STL [R1+0x46dc], R36 ;  /* 0x0046dc2401007387 */ /* 0x0003e40000100800 */
[----:B------:R1:W-:Y:S11]  /*7e540*/  STL [R1+0x46d8], R37 ;  /* 0x0046d82501007387 */ /* 0x0003f60000100800 */
[----:B------:R-:W-:Y:S03]  /*7e550*/  @!UPT UIADD3 URZ, URZ, URZ, URZ ;  /* 0x0000003f3f3ff290 */ /* 0x000fe6000fffe03f */
[----:B------:R-:W-:Y:S02]  /*7e560*/  IMAD.MOV.U32 R145, RZ, RZ, R16 ;  /* 0x000000ffff917224 */ /* 0x000fe400078e0010 */
[----:B------:R-:W-:Y:S02]  /*7e570*/  IMAD.MOV.U32 R144, RZ, RZ, R17 ;  /* 0x000000ffff907224 */ /* 0x000fe400078e0011 */
[----:B------:R-:W-:Y:S01]  /*7e580*/  IMAD.MOV.U32 R16, RZ, RZ, R146 ;  /* 0x000000ffff107224 */ /* 0x000fe200078e0092 */
[----:B------:R-:W-:Y:S01]  /*7e590*/  MOV R141, R18 ;  /* 0x00000012008d7202 */ /* 0x000fe20000000f00 */
[----:B------:R-:W2:Y:S01]  /*7e5a0*/  LDL.LU R146, [R1+0x4a7c] ;  /* 0x004a7c0001927983 */ /* 0x000ea20000300800 */
[----:B------:R-:W-:Y:S02]  /*7e5b0*/  IMAD.MOV.U32 R17, RZ, RZ, R147 ;  /* 0x000000ffff117224 */ /* 0x000fe400078e0093 */
[----:B------:R-:W-:Y:S02]  /*7e5c0*/  IMAD.MOV.U32 R140, RZ, RZ, R19 ;  /* 0x000000ffff8c7224 */ /* 0x000fe400078e0013 */
[----:B------:R-:W2:Y:S01]  /*7e5d0*/  LDL.LU R147, [R1+0x4a78] ;  /* 0x004a780001937983 */ /* 0x000ea20000300800 */
[----:B------:R-:W-:Y:S01]  /*7e5e0*/  MOV R18, R150 ;  /* 0x0000009600127202 */ /* 0x000fe20000000f00 */
[----:B------:R-:W-:Y:S01]  /*7e5f0*/  IMAD.MOV.U32 R19, RZ, RZ, R122 ;  /* 0x000000ffff137224 */ /* 0x000fe200078e007a */
[----:B------:R-:W3:Y:S01]  /*7e600*/  LDL.LU R150, [R1+0x4a74] ;  /* 0x004a740001967983 */ /* 0x000ee20000300800 */
[----:B------:R-:W2:Y:S01]  /*7e610*/  LDL.LU R122, [R1+0x4a70] ;  /* 0x004a7000017a7983 */ /* 0x000ea20000300800 */
[----:B----4-:R-:W-:Y:S11]  /*7e620*/  HMMA.1688.F32.TF32 R12, R232, R154, R12 ;  /* 0x0000009ae80c723c */ /* 0x010ff6000008100c */
[----:B------:R-:W-:Y:S11]  /*7e630*/  @!UPT UIADD3 URZ, URZ, URZ, URZ ;  /* 0x0000003f3f3ff290 */ /* 0x000ff6000fffe03f */
[----:B------:R-:W-:Y:S02]  /*7e640*/  @!UPT UIADD3 URZ, URZ, URZ, URZ ;  /* 0x0000003f3f3ff290 */ /* 0x000fe4000fffe03f */
[----:B------:R-:W-:Y:S02]  /*7e650*/  IMAD.MOV.U32 R45, RZ, RZ, R12 ;  /* 0x000000ffff2d7224 */ /* 0x000fe400078e000c */
[----:B------:R-:W-:Y:S02]  /*7e660*/  IMAD.MOV.U32 R12, RZ, RZ, R123 ;  /* 0x000000ffff0c7224 */ /* 0x000fe400078e007b */
[----:B------:R-:W4:Y:S01]  /*7e670*/  LDL.LU R123, [R1+0x4a6c] ;  /* 0x004a6c00017b7983 */ /* 0x000f220000300800 */
[----:B------:R-:W-:Y:S02]  /*7e680*/  IMAD.MOV.U32 R44, RZ, RZ, R13 ;  /* 0x000000ffff2c7224 */ /* 0x000fe400078e000d */
[----:B------:R-:W-:Y:S02]  /*7e690*/  IMAD.MOV.U32 R13, RZ, RZ, R151 ;  /* 0x000000ffff0d7224 */ /* 0x000fe400078e0097 */
[----:B------:R-:W3:Y:S01]  /*7e6a0*/  LDL.LU R151, [R1+0x4a68] ;  /* 0x004a680001977983 */ /* 0x000ee20000300800 */
[----:B------:R-:W-:-:S02]  /*7e6b0*/  IMAD.MOV.U32 R41, RZ, RZ, R14 ;  /* 0x000000ffff297224 */ /* 0x000fc400078e000e */
[----:B------:R-:W-:Y:S02]  /*7e6c0*/  IMAD.MOV.U32 R40, RZ, RZ, R15 ;  /* 0x000000ffff287224 */ /* 0x000fe400078e000f */
[----:B------:R-:W-:Y:S02]  /*7e6d0*/  IMAD.MOV.U32 R14, RZ, RZ, R118 ;  /* 0x000000ffff0e7224 */ /* 0x000fe400078e0076 */
[----:B------:R-:W-:Y:S01]  /*7e6e0*/  IMAD.MOV.U32 R15, RZ, RZ, R119 ;  /* 0x000000ffff0f7224 */ /* 0x000fe200078e0077 */
[----:B------:R-:W3:Y:S01]  /*7e6f0*/  LDL.LU R118, [R1+0x4a64] ;  /* 0x004a640001767983 */ /* 0x000ee20000300800 */
[----:B------:R-:W3:Y:S02]  /*7e700*/  LDL.LU R119, [R1+0x4a60] ;  /* 0x004a600001777983 */ /* 0x000ee40000300800 */
[----:B-1----:R-:W-:Y:S02]  /*7e710*/  IMAD.MOV.U32 R5, RZ, RZ, R23 ;  /* 0x000000ffff057224 */ /* 0x002fe400078e0017 */
[----:B------:R1:W-:Y:S01]  /*7e720*/  STL [R1+0x46f4], R40 ;  /* 0x0046f42801007387 */ /* 0x0003e20000100800 */
[----:B------:R1:W-:Y:S01]  /*7e730*/  STL [R1+0x46f0], R41 ;  /* 0x0046f02901007387 */ /* 0x0003e20000100800 */
[----:B------:R1:W-:Y:S01]  /*7e740*/  STL [R1+0x46ec], R44 ;  /* 0x0046ec2c01007387 */ /* 0x0003e20000100800 */
[C---:B--2---:R-:W-:Y:S01]  /*7e750*/  HMMA.1688.F32.TF32 R16, R232.reuse, R146, R16 ;  /* 0x00000092e810723c */ /* 0x044fe20000081010 */
[----:B------:R2:W-:Y:S11]  /*7e760*/  STL [R1+0x46e8], R45 ;  /* 0x0046e82d01007387 */ /* 0x0005f60000100800 */
[----:B------:R-:W-:Y:S11]  /*7e770*/  @!UPT UIADD3 URZ, URZ, URZ, URZ ;  /* 0x0000003f3f3ff290 */ /* 0x000ff6000fffe03f */
[----:B------:R-:W-:Y:S01]  /*7e780*/  @!UPT UIADD3 URZ, URZ, URZ, URZ ;  /* 0x0000003f3f3ff290 */ /* 0x000fe2000fffe03f */
[----:B------:R-:W-:Y:S01]  /*7e790*/  IMAD.MOV.U32 R77, RZ, RZ, R16 ;  /* 0x000000ffff4d7224 */ /* 0x000fe200078e0010 */
[----:B------:R-:W-:Y:S01]  /*7e7a0*/  MOV R76, R17 ;  /* 0x00000011004c7202 */ /* 0x000fe20000000f00 */
[----:B------:R-:W-:Y:S02]  /*7e7b0*/  IMAD.MOV.U32 R16, RZ, RZ, R110 ;  /* 0x000000ffff107224 */ /* 0x000fe400078e006e */
[----:B------:R-:W-:Y:S02]  /*7e7c0*/  IMAD.MOV.U32 R73, RZ, RZ, R18 ;  /* 0x000000ffff497224 */ /* 0x000fe400078e0012 */
[----:B------:R-:W-:Y:S02]  /*7e7d0*/  IMAD.MOV.U32 R17, RZ, RZ, R138 ;  /* 0x000000ffff117224 */ /* 0x000fe400078e008a */
[----:B------:R-:W-:Y:S01]  /*7e7e0*/  IMAD.MOV.U32 R18, RZ, RZ, R139 ;  /* 0x000000ffff127224 */ /* 0x000fe200078e008b */
[C---:B----4-:R-:W-:Y:S08]  /*7e7f0*/  HMMA.1688.F32.TF32 R20, R232.reuse, R122, R224 ;  /* 0x0000007ae814723c */ /* 0x050ff000000810e0 */
[C---:B---3--:R-:W-:Y:S11]  /*7e800*/  HMMA.1688.F32.TF32 R8, R232.reuse, R150, R8 ;  /* 0x00000096e808723c */ /* 0x048ff60000081008 */
[----:B------:R-:W-:Y:S05]  /*7e810*/  @!UPT UIADD3 URZ, URZ, URZ, URZ ;  /* 0x0000003f3f3ff290 */ /* 0x000fea000fffe03f */
[----:B------:R-:W-:Y:S01]  /*7e820*/  IMAD.MOV.U32 R53, RZ, RZ, R20 ;  /* 0x000000ffff357224 */ /* 0x000fe200078e0014 */
[----:B------:R-:W-:Y:S01]  /*7e830*/  MOV R52, R21 ;  /* 0x0000001500347202 */ /* 0x000fe20000000f00 */
[----:B------:R-:W-:Y:S02]  /*7e840*/  IMAD.MOV.U32 R49, RZ, RZ, R22 ;  /* 0x000000ffff317224 */ /* 0x000fe400078e0016 */
[----:B------:R-:W-:Y:S02]  /*7e850*/  IMAD.MOV.U32 R48, RZ, RZ, R23 ;  /* 0x000000ffff307224 */ /* 0x000fe400078e0017 */
[----:B------:R-:W-:Y:S03]  /*7e860*/  HMMA.1688.F32.TF32 R20, R232, R118, R220 ;  /* 0x00000076e814723c */ /* 0x000fe600000810dc */
[----:B------:R3:W-:Y:S01]  /*7e870*/  STL [R1+0x4704], R48 ;  /* 0x0047043001007387 */ /* 0x0007e20000100800 */
[----:B------:R4:W-:Y:S02]  /*7e880*/  STL [R1+0x4700], R49 ;  /* 0x0047003101007387 */ /* 0x0009e40000100800 */
[----:B------:R1:W-:Y:S02]  /*7e890*/  STL [R1+0x46fc], R52 ;  /* 0x0046fc3401007387 */ /* 0x0003e40000100800 */
[----:B------:R1:W-:Y:S01]  /*7e8a0*/  STL [R1+0x46f8], R53 ;  /* 0x0046f83501007387 */ /* 0x0003e20000100800 */
[----:B------:R-:W-:Y:S01]  /*7e8b0*/  MOV R69, R8 ;  /* 0x0000000800457202 */ /* 0x000fe20000000f00 */
[----:B------:R-:W-:-:S02]  /*7e8c0*/  IMAD.MOV.U32 R68, RZ, RZ, R9 ;  /* 0x000000ffff447224 */ /* 0x000fc400078e0009 */
[----:B------:R-:W-:Y:S01]  /*7e8d0*/  IMAD.MOV.U32 R65, RZ, RZ, R10 ;  /* 0x000000ffff417224 */ /* 0x000fe200078e000a */
[----:B------:R-:W2:Y:S01]  /*7e8e0*/  LDL.LU R8, [R1+0x500] ;  /* 0x0005000001087983 */ /* 0x000ea20000300800 */
[----:B------:R-:W-:Y:S02]  /*7e8f0*/  IMAD.MOV.U32 R64, RZ, RZ, R11 ;  /* 0x000000ffff407224 */ /* 0x000fe400078e000b */
[----:B------:R-:W2:Y:S02]  /*7e900*/  LDL.LU R9, [R1+0x504] ;  /* 0x0005040001097983 */ /* 0x000ea40000300800 */
[----:B------:R-:W-:Y:S02]  /*7e910*/  IMAD.MOV.U32 R10, RZ, RZ, R142 ;  /* 0x000000ffff0a7224 */ /* 0x000fe400078e008e */
[----:B------:R-:W-:Y:S01]  /*7e920*/  IMAD.MOV.U32 R11, RZ, RZ, R143 ;  /* 0x000000ffff0b7224 */ /* 0x000fe200078e008f */
[----:B------:R-:W2:Y:S01]  /*7e930*/  LDL.LU R142, [R1+0x4a5c] ;  /* 0x004a5c00018e7983 */ /* 0x000ea20000300800 */
[----:B------:R-:W2:Y:S02]  /*7e940*/  LDL.LU R143, [R1+0x4a58] ;  /* 0x004a5800018f7983 */ /* 0x000ea40000300800 */
[----:B------:R-:W3:Y:S02]  /*7e950*/  LDL.LU R24, [R1+0x4f0] ;  /* 0x0004f00001187983 */ /* 0x000ee40000300800 */
[----:B------:R-:W3:Y:S01]  /*7e960*/  LDL.LU R25, [R1+0x4f4] ;  /* 0x0004f40001197983 */ /* 0x000ee20000300800 */
[----:B------:R-:W3:Y:S01]  /*7e970*/  LDL.LU R26, [R1+0x4f8] ;  /* 0x0004f800011a7983 */ /* 0x000ee20000300800 */
[----:B------:R-:W3:Y:S02]  /*7e980*/  LDL.LU R27, [R1+0x4fc] ;  /* 0x0004fc00011b7983 */ /* 0x000ee40000300800 */
[----:B------:R-:W-:-:S02]  /*7e990*/  IMAD.MOV.U32 R61, RZ, RZ, R20 ;  /* 0x000000ffff3d7224 */ /* 0x000fc400078e0014 */
[----:B------:R-:W-:Y:S01]  /*7e9a0*/  IMAD.MOV.U32 R60, RZ, RZ, R21 ;  /* 0x000000ffff3c7224 */ /* 0x000fe200078e0015 */
[----:B------:R-:W3:Y:S01]  /*7e9b0*/  LDL.LU R20, [R1+0x4e0] ;  /* 0x0004e00001147983 */ /* 0x000ee20000300800 */
[----:B------:R-:W-:Y:S02]  /*7e9c0*/  IMAD.MOV.U32 R57, RZ, RZ, R22 ;  /* 0x000000ffff397224 */ /* 0x000fe400078e0016 */
[----:B------:R-:W3:Y:S02]  /*7e9d0*/  LDL.LU R21, [R1+0x4e4] ;  /* 0x0004e40001157983 */ /* 0x000ee40000300800 */
[----:B------:R-:W-:Y:S01]  /*7e9e0*/  IMAD.MOV.U32 R56, RZ, RZ, R23 ;  /* 0x000000ffff387224 */ /* 0x000fe200078e0017 */
[----:B------:R-:W3:Y:S01]  /*7e9f0*/  LDL.LU R22, [R1+0x4e8] ;  /* 0x0004e80001167983 */ /* 0x000ee20000300800 */
[----:B------:R-:W3:Y:S02]  /*7ea00*/  LDL.LU R23, [R1+0x4ec] ;  /* 0x0004ec0001177983 */ /* 0x000ee40000300800 */
[----:B------:R-:W3:Y:S02]  /*7ea10*/  LDL.LU R224, [R1+0x4d0] ;  /* 0x0004d00001e07983 */ /* 0x000ee40000300800 */
[----:B------:R-:W3:Y:S01]  /*7ea20*/  LDL.LU R225, [R1+0x4d4] ;  /* 0x0004d40001e17983 */ /* 0x000ee20000300800 */
[----:B------:R-:W3:Y:S01]  /*7ea30*/  LDL.LU R226, [R1+0x4d8] ;  /* 0x0004d80001e27983 */ /* 0x000ee20000300800 */
[----:B------:R-:W3:Y:S01]  /*7ea40*/  LDL.LU R227, [R1+0x4dc] ;  /* 0x0004dc0001e37983 */ /* 0x000ee20000300800 */
[----:B------:R-:W-:Y:S01]  /*7ea50*/  MOV R220, R102 ;  /* 0x0000006600dc7202 */ /* 0x000fe20000000f00 */
[----:B------:R-:W-:Y:S01]  /*7ea60*/  IMAD.MOV.U32 R221, RZ, RZ, R103 ;  /* 0x000000ffffdd7224 */ /* 0x000fe200078e0067 */
[----:B------:R-:W3:Y:S01]  /*7ea70*/  LDL.LU R102, [R1+0x4a54] ;  /* 0x004a540001667983 */ /* 0x000ee20000300800 */
[----:B------:R-:W3:Y:S02]  /*7ea80*/  LDL.LU R103, [R1+0x4a50] ;  /* 0x004a500001677983 */ /* 0x000ee40000300800 */
[----:B------:R-:W-:-:S02]  /*7ea90*/  IMAD.MOV.U32 R222, RZ, RZ, R106 ;  /* 0x000000ffffde7224 */ /* 0x000fc400078e006a */
[----:B------:R-:W-:Y:S01]  /*7eaa0*/  IMAD.MOV.U32 R223, RZ, RZ, R107 ;  /* 0x000000ffffdf7224 */ /* 0x000fe200078e006b */
[----:B------:R-:W3:Y:S01]  /*7eab0*/  LDL.LU R106, [R1+0x4a4c] ;  /* 0x004a4c00016a7983 */ /* 0x000ee20000300800 */
[----:B------:R-:W3:Y:S02]  /*7eac0*/  LDL.LU R107, [R1+0x4a48] ;  /* 0x004a4800016b7983 */ /* 0x000ee40000300800 */
[----:B------:R-:W3:Y:S02]  /*7ead0*/  LDL.LU R110, [R1+0x4a44] ;  /* 0x004a4400016e7983 */ /* 0x000ee40000300800 */
[----:B------:R-:W3:Y:S01]  /*7eae0*/  LDL.LU R138, [R1+0x4a40] ;  /* 0x004a4000018a7983 */ /* 0x000ee20000300800 */
[----:B------:R-:W3:Y:S01]  /*7eaf0*/  LDL.LU R139, [R1+0x4a3c] ;  /* 0x004a3c00018b7983 */ /* 0x000ee20000300800 */
[----:B------:R-:W-:Y:S01]  /*7eb00*/  IMAD.MOV.U32 R72, RZ, RZ, R19 ;  /* 0x000000ffff487224 */ /* 0x000fe200078e0013 */
[----:B------:R-:W-:Y:S02]  /*7eb10*/  MOV R19, R111 ;  /* 0x0000006f00137202 */ /* 0x000fe40000000f00 */
[----:B------:R-:W4:Y:S01]  /*7eb20*/  LDL.LU R111, [R1+0x4a38] ;  /* 0x004a3800016f7983 */ /* 0x000f220000300800 */
[C---:B--2---:R-:W-:Y:S08]  /*7eb30*/  HMMA.1688.F32.TF32 R12, R232.reuse, R142, R12 ;  /* 0x0000008ee80c723c */ /* 0x044ff0000008100c */
[----:B---3--:R-:W-:Y:S11]  /*7eb40*/  HMMA.1688.F32.TF32 R8, R232, R138, R8 ;  /* 0x0000008ae808723c */ /* 0x008ff60000081008 */
[----:B------:R-:W-:Y:S05]  /*7eb50*/  @!UPT UIADD3 URZ, URZ, URZ, URZ ;  /* 0x0000003f3f3ff290 */ /* 0x000fea000fffe03f */
[----:B------:R-:W-:Y:S02]  /*7eb60*/  IMAD.MOV.U32 R85, RZ, RZ, R12 ;  /* 0x000000ffff557224 */ /* 0x000fe400078e000c */
[----:B------:R-:W-:Y:S02]  /*7eb70*/  IMAD.MOV.U32 R84, RZ, RZ, R13 ;  /* 0x000000ffff547224 */ /* 0x000fe400078e000d */
[----:B------:R-:W-:Y:S02]  /*7eb80*/  IMAD.MOV.U32 R12, RZ, RZ, R114 ;  /* 0x000000ffff0c7224 */ /* 0x000fe400078e0072 */
[----:B------:R-:W-:Y:S01]  /*7eb90*/  IMAD.MOV.U32 R81, RZ, RZ, R14 ;  /* 0x000000ffff517224 */ /* 0x000fe200078e000e */
[----:B------:R-:W2:Y:S01]  /*7eba0*/  LDL.LU R114, [R1+0x4a34] ;  /* 0x004a340001727983 */ /* 0x000ea20000300800 */
[----:B------:R-:W-:Y:S02]  /*7ebb0*/  IMAD.MOV.U32 R13, RZ, RZ, R130 ;  /* 0x000000ffff0d7224 */ /* 0x000fe400078e0082 */
[----:B------:R-:W-:-:S02]  /*7ebc0*/  IMAD.MOV.U32 R80, RZ, RZ, R15 ;  /* 0x000000ffff507224 */ /* 0x000fc400078e000f */
[----:B------:R-:W3:Y:S02]  /*7ebd0*/  LDL.LU R130, [R1+0x4a30] ;  /* 0x004a300001827983 */ /* 0x000ee40000300800 */
[----:B------:R-:W-:Y:S02]  /*7ebe0*/  IMAD.MOV.U32 R14, RZ, RZ, R134 ;  /* 0x000000ffff0e7224 */ /* 0x000fe400078e0086 */
[----:B------:R-:W-:Y:S01]  /*7ebf0*/  IMAD.MOV.U32 R15, RZ, RZ, R135 ;  /* 0x000000ffff0f7224 */ /* 0x000fe200078e0087 */
[----:B------:R-:W2:Y:S01]  /*7ec00*/  LDL.LU R134, [R1+0x4a2c] ;  /* 0x004a2c0001867983 */ /* 0x000ea20000300800 */
[----:B------:R-:W2:Y:S02]  /*7ec10*/  LDL.LU R135, [R1+0x4a28] ;  /* 0x004a280001877983 */ /* 0x000ea40000300800 */
[----:B------:R-:W-:Y:S02]  /*7ec20*/  IMAD.MOV.U32 R93, RZ, RZ, R8 ;  /* 0x000000ffff5d7224 */ /* 0x000fe400078e0008 */
[----:B------:R-:W-:-:S02]  /*7ec30*/  IMAD.MOV.U32 R8, RZ, RZ, R131 ;  /* 0x000000ffff087224 */ /* 0x000fc400078e0083 */
[----:B------:R-:W3:Y:S01]  /*7ec40*/  LDL.LU R131, [R1+0x4a24] ;  /* 0x004a240001837983 */ /* 0x000ee20000300800 */
[----:B------:R-:W-:Y:S01]  /*7ec50*/  IMAD.MOV.U32 R92, RZ, RZ, R9 ;  /* 0x000000ffff5c7224 */ /* 0x000fe200078e0009 */
[----:B------:R-:W-:Y:S01]  /*7ec60*/  MOV R89, R10 ;  /* 0x0000000a00597202 */ /* 0x000fe20000000f00 */
[----:B------:R-:W-:Y:S02]  /*7ec70*/  IMAD.MOV.U32 R9, RZ, RZ, R115 ;  /* 0x000000ffff097224 */ /* 0x000fe400078e0073 */
[----:B------:R-:W-:Y:S01]  /*7ec80*/  IMAD.MOV.U32 R88, RZ, RZ, R11 ;  /* 0x000000ffff587224 */ /* 0x000fe200078e000b */
[----:B------:R-:W2:Y:S01]  /*7ec90*/  LDL.LU R115, [R1+0x4a20] ;  /* 0x004a200001737983 */ /* 0x000ea20000300800 */
[----:B------:R-:W-:Y:S02]  /*7eca0*/  IMAD.MOV.U32 R10, RZ, RZ, R126 ;  /* 0x000000ffff0a7224 */ /* 0x000fe400078e007e */
[----:B------:R-:W2:Y:S02]  /*7ecb0*/  LDL.LU R126, [R1+0x4a1c] ;  /* 0x004a1c00017e7983 */ /* 0x000ea40000300800 */
[----:B------:R-:W-:-:S02]  /*7ecc0*/  IMAD.MOV.U32 R11, RZ, RZ, R127 ;  /* 0x000000ffff0b7224 */ /* 0x000fc400078e007f */
[----:B------:R-:W2:Y:S01]  /*7ecd0*/  LDL.LU R127, [R1+0x4a18] ;  /* 0x004a1800017f7983 */ /* 0x000ea20000300800 */
[C---:B------:R-:W-:Y:S08]  /*7ece0*/  HMMA.1688.F32.TF32 R12, R232.reuse, R106, R12 ;  /* 0x0000006ae80c723c */ /* 0x040ff0000008100c */
[----:B------:R-:W-:Y:S11]  /*7ecf0*/  HMMA.1688.F32.TF32 R8, R232, R102, R8 ;  /* 0x00000066e808723c */ /* 0x000ff60000081008 */
[----:B------:R-:W-:Y:S11]  /*7ed00*/  @!UPT UIADD3 URZ, URZ, URZ, URZ ;  /* 0x0000003f3f3ff290 */ /* 0x000ff6000fffe03f */
[----:B------:R-:W-:Y:S02]  /*7ed10*/  @!UPT UIADD3 URZ, URZ, URZ, URZ ;  /* 0x0000003f3f3ff290 */ /* 0x000fe4000fffe03f */
[----:B------:R-:W-:Y:S02]  /*7ed20*/  IMAD.MOV.U32 R32, RZ, RZ, R8 ;  /* 0x000000ffff207224 */ /* 0x000fe400078e0008 */
[----:B------:R-:W-:Y:S02]  /*7ed30*/  IMAD.MOV.U32 R33, RZ, RZ, R9 ;  /* 0x000000ffff217224 */ /* 0x000fe400078e0009 */
[----:B------:R-:W-:Y:S02]  /*7ed40*/  IMAD.MOV.U32 R8, RZ, RZ, R250 ;  /* 0x000000ffff087224 */ /* 0x000fe400078e00fa */
[----:B------:R-:W-:Y:S01]  /*7ed50*/  IMAD.MOV.U32 R36, RZ, RZ, R10 ;  /* 0x000000ffff247224 */ /* 0x000fe200078e000a */
[----:B------:R-:W4:Y:S01]  /*7ed60*/  LDL.LU R250, [R1+0x4a14] ;  /* 0x004a140001fa7983 */ /* 0x000f220000300800 */
[----:B------:R-:W-:Y:S01]  /*7ed70*/  MOV R9, R251 ;  /* 0x000000fb00097202 */ /* 0x000fe20000000f00 */
[----:B------:R-:W-:Y:S02]  /*7ed80*/  IMAD.MOV.U32 R37, RZ, RZ, R11 ;  /* 0x000000ffff257224 */ /* 0x000fe400078e000b */
[----:B------:R-:W4:Y:S02]  /*7ed90*/  LDL.LU R251, [R1+0x4a10] ;  /* 0x004a100001fb7983 */ /* 0x000f240000300800 */
[----:B------:R-:W-:-:S02]  /*7eda0*/  IMAD.MOV.U32 R10, RZ, RZ, R59 ;  /* 0x000000ffff0a7224 */ /* 0x000fc400078e003b */
[----:B------:R-:W-:Y:S01]  /*7edb0*/  IMAD.MOV.U32 R157, RZ, RZ, R12 ;  /* 0x000000ffff9d7224 */ /* 0x000fe200078e000c */
[----:B------:R-:W4:Y:S01]  /*7edc0*/  LDL.LU R59, [R1+0x4a0c] ;  /* 0x004a0c00013b7983 */ /* 0x000f220000300800 */
[----:B------:R-:W-:Y:S02]  /*7edd0*/  IMAD.MOV.U32 R11, RZ, RZ, R58 ;  /* 0x000000ffff0b7224 */ /* 0x000fe400078e003a */
[----:B------:R-:W-:Y:S02]  /*7ede0*/  IMAD.MOV.U32 R156, RZ, RZ, R13 ;  /* 0x000000ffff9c7224 */ /* 0x000fe400078e000d */
[----:B------:R-:W4:Y:S02]  /*7edf0*/  LDL.LU R58, [R1+0x4a08] ;  /* 0x004a0800013a7983 */ /* 0x000f240000300800 */
[----:B------:R-:W-:Y:S01]  /*7ee00*/  IMAD.MOV.U32 R12, RZ, RZ, R63 ;  /* 0x000000ffff0c7224 */ /* 0x000fe200078e003f */
[----:B------:R-:W-:Y:S01]  /*7ee10*/  MOV R137, R14 ;  /* 0x0000000e00897202 */ /* 0x000fe20000000f00 */
[----:B------:R-:W4:Y:S01]  /*7ee20*/  LDL.LU R63, [R1+0x4a04] ;  /* 0x004a0400013f7983 */ /* 0x000f220000300800 */
[----:B------:R-:W-:-:S02]  /*7ee30*/  IMAD.MOV.U32 R13, RZ, RZ, R62 ;  /* 0x000000ffff0d7224 */ /* 0x000fc400078e003e */
[----:B------:R-:W-:Y:S02]  /*7ee40*/  IMAD.MOV.U32 R136, RZ, RZ, R15 ;  /* 0x000000ffff887224 */ /* 0x000fe400078e000f */
[----:B------:R-:W4:Y:S02]  /*7ee50*/  LDL.LU R62, [R1+0x4a00] ;  /* 0x004a0000013e7983 */ /* 0x000f240000300800 */
[----:B------:R-:W-:Y:S02]  /*7ee60*/  IMAD.MOV.U32 R14, RZ, RZ, R75 ;  /* 0x000000ffff0e7224 */ /* 0x000fe400078e004b */
[----:B------:R-:W-:Y:S01]  /*7ee70*/  IMAD.MOV.U32 R15, RZ, RZ, R74 ;  /* 0x000000ffff0f7224 */ /* 0x000fe200078e004a */
[----:B------:R-:W4:Y:S01]  /*7ee80*/  LDL.LU R75, [R1+0x49fc] ;  /* 0x0049fc00014b7983 */ /* 0x000f220000300800 */
[----:B------:R-:W4:Y:S01]  /*7ee90*/  LDL.LU R74, [R1+0x49f8] ;  /* 0x0049f800014a7983 */ /* 0x000f220000300800 */
[C---:B---3--:R-:W-:Y:S11]  /*7eea0*/  HMMA.1688.F32.TF32 R20, R232.reuse, R130, R20 ;  /* 0x00000082e814723c */ /* 0x048ff60000081014 */
[----:B------:R-:W-:Y:S11]  /*7eeb0*/  @!UPT UIADD3 URZ, URZ, URZ, URZ ;  /* 0x0000003f3f3ff290 */ /* 0x000ff6000fffe03f */
[----:B------:R-:W-:Y:S02]  /*7eec0*/  @!UPT UIADD3 URZ, URZ, URZ, URZ ;  /* 0x0000003f3f3ff290 */ /* 0x000fe4000fffe03f */
[----:B------:R-:W-:Y:S02]  /*7eed0*/  IMAD.MOV.U32 R109, RZ, RZ, R20 ;  /* 0x000000ffff6d7224 */ /* 0x000fe400078e0014 */
[----:B------:R-:W-:Y:S02]  /*7eee0*/  IMAD.MOV.U32 R108, RZ, RZ, R21 ;  /* 0x000000ffff6c7224 */ /* 0x000fe400078e0015 */
[----:B------:R-:W-:Y:S02]  /*7eef0*/  IMAD.MOV.U32 R105, RZ, RZ, R22 ;  /* 0x000000ffff697224 */ /* 0x000fe400078e0016 */
[----:B------:R-:W-:Y:S02]  /*7ef00*/  IMAD.MOV.U32 R104, RZ, RZ, R23 ;  /* 0x000000ffff687224 */ /* 0x000fe400078e0017 */
[----:B--2---:R-:W-:Y:S07]  /*7ef10*/  HMMA.1688.F32.TF32 R20, R232, R126, R224 ;  /* 0x0000007ee814723c */ /* 0x004fee00000810e0 */
[----:B------:R-:W-:-:S02]  /*7ef20*/  IMAD.MOV.U32 R224, RZ, RZ, R54 ;  /* 0x000000ffffe07224 */ /* 0x000fc400078e0036 */
[----:B------:R-:W-:Y:S11]  /*7ef30*/  IMAD.MOV.U32 R225, RZ, RZ, R55 ;  /* 0x000000ffffe17224 */ /* 0x000ff600078e0037 */
[----:B------:R-:W-:Y:S04]  /*7ef40*/  @!UPT UIADD3 URZ, URZ, URZ, URZ ;  /* 0x0000003f3f3ff290 */ /* 0x000fe8000fffe03f */
[----:B------:R-:W-:Y:S01]  /*7ef50*/  MOV R117, R20 ;  /* 0x0000001400757202 */ /* 0x000fe20000000f00 */
[----:B------:R-:W-:Y:S02]  /*7ef60*/  IMAD.MOV.U32 R116, RZ, RZ, R21 ;  /* 0x000000ffff747224 */ /* 0x000fe400078e0015 */
[----:B------:R-:W-:Y:S02]  /*7ef70*/  IMAD.MOV.U32 R113, RZ, RZ, R22 ;  /* 0x000000ffff717224 */ /* 0x000fe400078e0016 */
[----:B------:R-:W-:Y:S02]  /*7ef80*/  IMAD.MOV.U32 R112, RZ, RZ, R23 ;  /* 0x000000ffff707224 */ /* 0x000fe400078e0017 */
[----:B------:R-:W-:Y:S07]  /*7ef90*/  HMMA.1688.F32.TF32 R20, R232, R114, R220 ;  /* 0x00000072e814723c */ /* 0x000fee00000810dc */
[----:B------:R-:W-:Y:S01]  /*7efa0*/  MOV R220, R71 ;  /* 0x0000004700dc7202 */ /* 0x000fe20000000f00 */
[----:B------:R-:W-:Y:S01]  /*7efb0*/  IMAD.MOV.U32 R221, RZ, RZ, R70 ;  /* 0x000000ffffdd7224 */ /* 0x000fe200078e0046 */
[----:B------:R-:W2:Y:S01]  /*7efc0*/  LDL.LU R71, [R1+0x49f4] ;  /* 0x0049f40001477983 */ /* 0x000ea20000300800 */
[----:B------:R-:W3:Y:S02]  /*7efd0*/  LDL.LU R70, [R1+0x49f0] ;  /* 0x0049f00001467983 */ /* 0x000ee40000300800 */
[----:B------:R-:W-:-:S02]  /*7efe0*/  IMAD.MOV.U32 R222, RZ, RZ, R66 ;  /* 0x000000ffffde7224 */ /* 0x000fc400078e0042 */
[----:B------:R-:W-:Y:S01]  /*7eff0*/  IMAD.MOV.U32 R223, RZ, RZ, R67 ;  /* 0x000000ffffdf7224 */ /* 0x000fe200078e0043 */
[----:B------:R-:W2:Y:S01]  /*7f000*/  LDL.LU R66, [R1+0x49ec] ;  /* 0x0049ec0001427983 */ /* 0x000ea20000300800 */
[----:B------:R-:W2:Y:S02]  /*7f010*/  LDL.LU R67, [R1+0x49e8] ;  /* 0x0049e80001437983 */ /* 0x000ea40000300800 */
[----:B------:R-:W2:Y:S02]  /*7f020*/  LDL.LU R54, [R1+0x49e4] ;  /* 0x0049e40001367983 */ /* 0x000ea40000300800 */
[----:B------:R-:W3:Y:S02]  /*7f030*/  LDL.LU R55, [R1+0x49e0] ;  /* 0x0049e00001377983 */ /* 0x000ee40000300800 */
[----:B------:R-:W-:Y:S01]  /*7f040*/  IMAD.MOV.U32 R226, RZ, RZ, R51 ;  /* 0x000000ffffe27224 */ /* 0x000fe200078e0033 */
[----:B------:R-:W-:Y:S01]  /*7f050*/  MOV R227, R50 ;  /* 0x0000003200e37202 */ /* 0x000fe20000000f00 */
[----:B------:R-:W3:Y:S01]  /*7f060*/  LDL.LU R51, [R1+0x49dc] ;  /* 0x0049dc0001337983 */ /* 0x000ee20000300800 */
[----:B------:R-:W3:Y:S02]  /*7f070*/  LDL.LU R50, [R1+0x49d8] ;  /* 0x0049d80001327983 */ /* 0x000ee40000300800 */
[----:B----4-:R-:W-:-:S02]  /*7f080*/  IMAD.MOV.U32 R28, RZ, RZ, R62 ;  /* 0x000000ffff1c7224 */ /* 0x010fc400078e003e */
[----:B------:R-:W-:Y:S01]  /*7f090*/  IMAD.MOV.U32 R29, RZ, RZ, R63 ;  /* 0x000000ffff1d7224 */ /* 0x000fe200078e003f */
[----:B------:R-:W4:Y:S01]  /*7f0a0*/  LDL.LU R62, [R1+0x49d4] ;  /* 0x0049d400013e7983 */ /* 0x000f220000300800 */
[----:B------:R-:W4:Y:S02]  /*7f0b0*/  LDL.LU R63, [R1+0x49d0] ;  /* 0x0049d000013f7983 */ /* 0x000f240000300800 */
[----:B------:R-:W-:Y:S02]  /*7f0c0*/  IMAD.MOV.U32 R30, RZ, RZ, R58 ;  /* 0x000000ffff1e7224 */ /* 0x000fe400078e003a */
[----:B------:R-:W-:Y:S01]  /*7f0d0*/  IMAD.MOV.U32 R31, RZ, RZ, R59 ;  /* 0x000000ffff1f7224 */ /* 0x000fe200078e003b */
[----:B------:R-:W4:Y:S01]  /*7f0e0*/  LDL.LU R58, [R1+0x49cc] ;  /* 0x0049cc00013a7983 */ /* 0x000f220000300800 */
[----:B------:R-:W4:Y:S02]  /*7f0f0*/  LDL.LU R59, [R1+0x49c8] ;  /* 0x0049c800013b7983 */ /* 0x000f240000300800 */
[----:B--2---:R-:W-:-:S02]  /*7f100*/  IMAD.MOV.U32 R165, RZ, RZ, R54 ;  /* 0x000000ffffa57224 */ /* 0x004fc400078e0036 */
[----:B---3--:R-:W-:Y:S02]  /*7f110*/  IMAD.MOV.U32 R164, RZ, RZ, R55 ;  /* 0x000000ffffa47224 */ /* 0x008fe400078e0037 */
[----:B------:R-:W2:Y:S01]  /*7f120*/  LDL.LU R55, [R1+0x49c4] ;  /* 0x0049c40001377983 */ /* 0x000ea20000300800 */
[----:B------:R-:W3:Y:S01]  /*7f130*/  LDL.LU R54, [R1+0x49c0] ;  /* 0x0049c00001367983 */ /* 0x000ee20000300800 */
[----:B------:R-:W-:Y:S01]  /*7f140*/  MOV R166, R67 ;  /* 0x0000004300a67202 */ /* 0x000fe20000000f00 */
[----:B------:R-:W-:Y:S01]  /*7f150*/  IMAD.MOV.U32 R167, RZ, RZ, R66 ;  /* 0x000000ffffa77224 */ /* 0x000fe200078e0042 */
[----:B------:R-:W3:Y:S01]  /*7f160*/  LDL.LU R67, [R1+0x49bc] ;  /* 0x0049bc0001437983 */ /* 0x000ee20000300800 */
[----:B------:R-:W3:Y:S02]  /*7f170*/  LDL.LU R66, [R1+0x49b8] ;  /* 0x0049b80001427983 */ /* 0x000ee40000300800 */
[----:B----4-:R-:W-:Y:S02]  /*7f180*/  IMAD.MOV.U32 R168, RZ, RZ, R63 ;  /* 0x000000ffffa87224 */ /* 0x010fe400078e003f */
[----:B------:R-:W-:Y:S01]  /*7f190*/  IMAD.MOV.U32 R169, RZ, RZ, R62 ;  /* 0x000000ffffa97224 */ /* 0x000fe200078e003e */
[----:B------:R-:W4:Y:S01]  /*7f1a0*/  LDL.LU R63, [R1+0x49b4] ;  /* 0x0049b400013f7983 */ /* 0x000f220000300800 */
[----:B------:R-:W4:Y:S02]  /*7f1b0*/  LDL.LU R62, [R1+0x49b0] ;  /* 0x0049b000013e7983 */ /* 0x000f240000300800 */
[----:B------:R-:W-:-:S02]  /*7f1c0*/  IMAD.MOV.U32 R170, RZ, RZ, R50 ;  /* 0x000000ffffaa7224 */ /* 0x000fc400078e0032 */
[----:B------:R-:W-:Y:S01]  /*7f1d0*/  IMAD.MOV.U32 R171, RZ, RZ, R51 ;  /* 0x000000ffffab7224 */ /* 0x000fe200078e0033 */
[----:B------:R-:W4:Y:S01]  /*7f1e0*/  LDL.LU R50, [R1+0x49ac] ;  /* 0x0049ac0001327983 */ /* 0x000f220000300800 */
[----:B------:R-:W4:Y:S02]  /*7f1f0*/  LDL.LU R51, [R1+0x49a8] ;  /* 0x0049a80001337983 */ /* 0x000f240000300800 */
[----:B------:R-:W-:Y:S02]  /*7f200*/  IMAD.MOV.U32 R174, RZ, RZ, R59 ;  /* 0x000000ffffae7224 */ /* 0x000fe400078e003b */
[----:B------:R-:W-:Y:S01]  /*7f210*/  IMAD.MOV.U32 R175, RZ, RZ, R58 ;  /* 0x000000ffffaf7224 */ /* 0x000fe200078e003a */
[----:B--2---:R-:W-:Y:S01]  /*7f220*/  MOV R173, R55 ;  /* 0x0000003700ad7202 */ /* 0x004fe20000000f00 */
[----:B---3--:R-:W-:Y:S02]  /*7f230*/  IMAD.MOV.U32 R172, RZ, RZ, R54 ;  /* 0x000000ffffac7224 */ /* 0x008fe400078e0036 */
[----:B------:R-:W2:Y:S01]  /*7f240*/  LDL.LU R54, [R1+0x49a4] ;  /* 0x0049a40001367983 */ /* 0x000ea20000300800 */
[----:B------:R-:W3:Y:S02]  /*7f250*/  LDL.LU R55, [R1+0x49a0] ;  /* 0x0049a00001377983 */ /* 0x000ee40000300800 */
[----:B------:R-:W2:Y:S02]  /*7f260*/  LDL.LU R59, [R1+0x499c] ;  /* 0x00499c00013b7983 */ /* 0x000ea40000300800 */
[----:B------:R-:W3:Y:S01]  /*7f270*/  LDL.LU R58, [R1+0x4998] ;  /* 0x00499800013a7983 */ /* 0x000ee20000300800 */
[----:B------:R-:W3:Y:S01]  /*7f280*/  LDL.LU R180, [R1+0x430] ;  /* 0x0004300001b47983 */ /* 0x000ee20000300800 */
[----:B------:R-:W3:Y:S02]  /*7f290*/  LDL.LU R181, [R1+0x434] ;  /* 0x0004340001b57983 */ /* 0x000ee40000300800 */
[----:B----4-:R-:W-:-:S02]  /*7f2a0*/  IMAD.MOV.U32 R183, RZ, RZ, R50 ;  /* 0x000000ffffb77224 */ /* 0x010fc400078e0032 */
[----:B------:R-:W-:Y:S02]  /*7f2b0*/  IMAD.MOV.U32 R182, RZ, RZ, R51 ;  /* 0x000000ffffb67224 */ /* 0x000fe400078e0033 */
[----:B------:R-:W4:Y:S01]  /*7f2c0*/  LDL.LU R51, [R1+0x4994] ;  /* 0x0049940001337983 */ /* 0x000f220000300800 */
[----:B------:R-:W4:Y:S02]  /*7f2d0*/  LDL.LU R50, [R1+0x4990] ;  /* 0x0049900001327983 */ /* 0x000f240000300800 */
[----:B--2---:R-:W-:Y:S02]  /*7f2e0*/  IMAD.MOV.U32 R184, RZ, RZ, R59 ;  /* 0x000000ffffb87224 */ /* 0x004fe400078e003b */
[----:B---3--:R-:W-:Y:S01]  /*7f2f0*/  IMAD.MOV.U32 R185, RZ, RZ, R58 ;  /* 0x000000ffffb97224 */ /* 0x008fe200078e003a */
[----:B------:R-:W2:Y:S01]  /*7f300*/  LDL.LU R59, [R1+0x498c] ;  /* 0x00498c00013b7983 */ /* 0x000ea20000300800 */
[----:B------:R-:W3:Y:S01]  /*7f310*/  LDL.LU R58, [R1+0x4988] ;  /* 0x00498800013a7983 */ /* 0x000ee20000300800 */
[----:B------:R-:W-:Y:S01]  /*7f320*/  MOV R186, R55 ;  /* 0x0000003700ba7202 */ /* 0x000fe20000000f00 */
[----:B------:R-:W-:Y:S01]  /*7f330*/  IMAD.MOV.U32 R187, RZ, RZ, R54 ;  /* 0x000000ffffbb7224 */ /* 0x000fe200078e0036 */
[----:B------:R-:W3:Y:S01]  /*7f340*/  LDL.LU R55, [R1+0x4984] ;  /* 0x0049840001377983 */ /* 0x000ee20000300800 */
[----:B------:R-:W3:Y:S02]  /*7f350*/  LDL.LU R54, [R1+0x4980] ;  /* 0x0049800001367983 */ /* 0x000ee40000300800 */
[----:B------:R-:W3:Y:S02]  /*7f360*/  LDL.LU R200, [R1+0x480] ;  /* 0x0004800001c87983 */ /* 0x000ee40000300800 */
[----:B------:R-:W3:Y:S01]  /*7f370*/  LDL.LU R201, [R1+0x484] ;  /* 0x0004840001c97983 */ /* 0x000ee20000300800 */
[C---:B------:R-:W-:Y:S01]  /*7f380*/  HMMA.1688.F32.TF32 R24, R232.reuse, R134, R24 ;  /* 0x00000086e818723c */ /* 0x040fe20000081018 */
[----:B------:R-:W3:Y:S01]  /*7f390*/  LDL.LU R202, [R1+0x488] ;  /* 0x0004880001ca7983 */ /* 0x000ee20000300800 */
[----:B------:R-:W3:Y:S02]  /*7f3a0*/  LDL.LU R203, [R1+0x48c] ;  /* 0x00048c0001cb7983 */ /* 0x000ee40000300800 */
[----:B------:R-:W3:Y:S02]  /*7f3b0*/  LDL.LU R196, [R1+0x470] ;  /* 0x0004700001c47983 */ /* 0x000ee40000300800 */
[----:B------:R-:W3:Y:S02]  /*7f3c0*/  LDL.LU R197, [R1+0x474] ;  /* 0x0004740001c57983 */ /* 0x000ee40000300800 */
[----:B------:R-:W-:Y:S01]  /*7f3d0*/  HMMA.1688.F32.TF32 R16, R232, R110, R16 ;  /* 0x0000006ee810723c */ /* 0x000fe20000081010 */
[----:B------:R-:W3:Y:S01]  /*7f3e0*/  LDL.LU R198, [R1+0x478] ;  /* 0x0004780001c67983 */ /* 0x000ee20000300800 */
[----:B------:R-:W3:Y:S02]  /*7f3f0*/  LDL.LU R199, [R1+0x47c] ;  /* 0x00047c0001c77983 */ /* 0x000ee40000300800 */
[----:B------:R-:W3:Y:S02]  /*7f400*/  LDL.LU R188, [R1+0x450] ;  /* 0x0004500001bc7983 */ /* 0x000ee40000300800 */
[----:B------:R-:W3:Y:S02]  /*7f410*/  LDL.LU R189, [R1+0x454] ;  /* 0x0004540001bd7983 */ /* 0x000ee40000300800 */
[----:B----4-:R-:W-:-:S02]  /*7f420*/  IMAD.MOV.U32 R190, RZ, RZ, R50 ;  /* 0x000000ffffbe7224 */ /* 0x010fc400078e0032 */
[----:B------:R-:W-:Y:S01]  /*7f430*/  IMAD.MOV.U32 R191, RZ, RZ, R51 ;  /* 0x000000ffffbf7224 */ /* 0x000fe200078e0033 */
[----:B------:R-:W4:Y:S01]  /*7f440*/  LDL.LU R50, [R1+0x497c] ;  /* 0x00497c0001327983 */ /* 0x000f220000300800 */
[----:B------:R-:W4:Y:S02]  /*7f450*/  LDL.LU R51, [R1+0x4978] ;  /* 0x0049780001337983 */ /* 0x000f240000300800 */
        /* <DEDUP_REMOVED lines=16> */
[----:B------:R-:W-:Y:S01]  /*7f560*/  IMAD.MOV.U32 R23, RZ, RZ, R83 ;  /* 0x000000ffff177224 */ /* 0x000fe200078e0053 */
[----:B------:R-:W-:Y:S01]  /*7f570*/  MOV R100, R25 ;  /* 0x0000001900647202 */ /* 0x000fe20000000f00 */
[----:B------:R-:W-:-:S02]  /*7f580*/  IMAD.MOV.U32 R24, RZ, RZ, R86 ;  /* 0x000000ffff187224 */ /* 0x000fc400078e0056 */
        /* <DEDUP_REMOVED lines=12> */
[----:B------:R-:W-:Y:S01]  /*7f650*/  IMAD.MOV.U32 R19, RZ, RZ, R91 ;  /* 0x000000ffff137224 */ /* 0x000fe200078e005b */
[----:B--2---:R-:W-:Y:S01]  /*7f660*/  MOV R195, R59 ;  /* 0x0000003b00c37202 */ /* 0x004fe20000000f00 */
[----:B---3--:R-:W-:-:S02]  /*7f670*/  IMAD.MOV.U32 R194, RZ, RZ, R58 ;  /* 0x000000ffffc27224 */ /* 0x008fc400078e003a */
[----:B------:R-:W-:Y:S02]  /*7f680*/  IMAD.MOV.U32 R193, RZ, RZ, R55 ;  /* 0x000000ffffc17224 */ /* 0x000fe400078e0037 */
[----:B------:R-:W-:Y:S02]  /*7f690*/  IMAD.MOV.U32 R192, RZ, RZ, R54 ;  /* 0x000000ffffc07224 */ /* 0x000fe400078e0036 */
[----:B------:R-:W2:Y:S01]  /*7f6a0*/  LDL.LU R54, [R1+0x4974] ;  /* 0x0049740001367983 */ /* 0x000ea20000300800 */
[----:B------:R-:W2:Y:S02]  /*7f6b0*/  LDL.LU R55, [R1+0x4970] ;  /* 0x0049700001377983 */ /* 0x000ea40000300800 */
        /* <DEDUP_REMOVED lines=17> */
[----:B------:R-:W3:Y:S01]  /*7f7d0*/  LDL.LU R94, [R1+0x4928] ;  /* 0x00492800015e7983 */ /* 0x000ee20000300800 */
[----:B------:R-:W3:Y:S01]  /*7f7e0*/  LDL.LU R95, [R1+0x4924] ;  /* 0x00492400015f7983 */ /* 0x000ee20000300800 */
[----:B------:R-:W4:Y:S02]  /*7f7f0*/  LDL.LU R87, [R1+0x4920] ;  /* 0x0049200001577983 */ /* 0x000f240000300800 */
[----:B------:R-:W4:Y:S02]  /*7f800*/  LDL.LU R90, [R1+0x491c] ;  /* 0x00491c00015a7983 */ /* 0x000f240000300800 */
[----:B------:R-:W4:Y:S01]  /*7f810*/  LDL.LU R91, [R1+0x4918] ;  /* 0x00491800015b7983 */ /* 0x000f220000300800 */
[C---:B------:R-:W-:Y:S08]  /*7f820*/  HMMA.1688.F32.TF32 R16, R228.reuse, R154, R16 ;  /* 0x0000009ae410723c */ /* 0x040ff00000081010 */
[C---:B------:R-:W-:Y:S08]  /*7f830*/  HMMA.1688.F32.TF32 R12, R228.reuse, R122, R12 ;  /* 0x0000007ae40c723c */ /* 0x040ff0000008100c */
[----:B------:R-:W-:Y:S08]  /*7f840*/  HMMA.1688.F32.TF32 R8, R228, R118, R8 ;  /* 0x00000076e408723c */ /* 0x000ff00000081008 */
[C---:B--2---:R-:W-:Y:S08]  /*7f850*/  HMMA.1688.F32.TF32 R200, R232.reuse, R98, R200 ;  /* 0x00000062e8c8723c */ /* 0x044ff000000810c8 */
[----:B---3--:R-:W-:Y:S11]  /*7f860*/  HMMA.1688.F32.TF32 R196, R232, R94, R196 ;  /* 0x0000005ee8c4723c */ /* 0x008ff600000810c4 */
[----:B------:R-:W-:Y:S05]  /*7f870*/  @!UPT UIADD3 URZ, URZ, URZ, URZ ;  /* 0x0000003f3f3ff290 */ /* 0x000fea000fffe03f */
[----:B-1----:R-:W-:Y:S01]  /*7f880*/  MOV R40, R200 ;  /* 0x000000c800287202 */ /* 0x002fe20000000f00 */
[----:B------:R-:W-:Y:S02]  /*7f890*/  IMAD.MOV.U32 R41, RZ, RZ, R201 ;  /* 0x000000ffff297224 */ /* 0x000fe400078e00c9 */
[----:B------:R-:W-:Y:S02]  /*7f8a0*/  IMAD.MOV.U32 R44, RZ, RZ, R202 ;  /* 0x000000ffff2c7224 */ /* 0x000fe400078e00ca */
[----:B------:R-:W-:-:S03]  /*7f8b0*/  IMAD.MOV.U32 R45, RZ, RZ, R203 ;  /* 0x000000ffff2d7224 */ /* 0x000fc600078e00cb */
[----:B------:R-:W-:Y:S01]  /*7f8c0*/  IMAD.MOV.U32 R48, RZ, RZ, R196 ;  /* 0x000000ffff307224 */ /* 0x000fe200078e00c4 */
[----:B----4-:R-:W-:Y:S01]  /*7f8d0*/  HMMA.1688.F32.TF32 R200, R232, R90, R192 ;  /* 0x0000005ae8c8723c */ /* 0x010fe200000810c0 */
[----:B------:R-:W-:Y:S02]  /*7f8e0*/  IMAD.MOV.U32 R49, RZ, RZ, R197 ;  /* 0x000000ffff317224 */ /* 0x000fe400078e00c5 */
[----:B------:R-:W-:Y:S01]  /*7f8f0*/  IMAD.MOV.U32 R52, RZ, RZ, R198 ;  /* 0x000000ffff347224 */ /* 0x000fe200078e00c6 */
[----:B------:R-:W-:-:S04]  /*7f900*/  MOV R53, R199 ;  /* 0x000000c700357202 */ /* 0x000fc80000000f00 */
        /* <DEDUP_REMOVED lines=38> */
[----:B------:R3:W-:Y:S01]  /*7fb70*/  STL.64 [R1+0x2c08], R30 ;  /* 0x002c081e01007387 */ /* 0x0007e20000100a00 */
[C---:B--2---:R-:W-:Y:S08]  /*7fb80*/  HMMA.1688.F32.TF32 R160, R228.reuse, R42, R24 ;  /* 0x0000002ae4a0723c */ /* 0x044ff00000081018 */
[C---:B---3--:R-:W-:Y:S08]  /*7fb90*/  HMMA.1688.F32.TF32 R28, R228.reuse, R38, R20 ;  /* 0x00000026e41c723c */ /* 0x048ff00000081014 */
[C---:B------:R-:W-:Y:S08]  /*7fba0*/  HMMA.1688.F32.TF32 R24, R228.reuse, R34, R224 ;  /* 0x00000022e418723c */ /* 0x040ff000000810e0 */
[----:B------:R-:W-:Y:S01]  /*7fbb0*/  HMMA.1688.F32.TF32 R20, R228, R158, R220 ;  /* 0x0000009ee414723c */ /* 0x000fe200000810dc */
[----:B------:R-:W-:Y:S01]  /*7fbc0*/  STL.64 [R1+0x2d10], R160 ;  /* 0x002d10a001007387 */ /* 0x000fe20000100a00 */
[----:B------:R-:W-:Y:S05]  /*7fbd0*/  STL.64 [R1+0x2d18], R162 ;  /* 0x002d18a201007387 */ /* 0x000fea0000100a00 */
[----:B------:R-:W-:Y:S02]  /*7fbe0*/  STL.64 [R1+0x2d00], R28 ;  /* 0x002d001c01007387 */ /* 0x000fe40000100a00 */
[----:B------:R-:W-:Y:S06]  /*7fbf0*/  STL.64 [R1+0x2d08], R30 ;  /* 0x002d081e01007387 */ /* 0x000fec0000100a00 */
[----:B------:R-:W-:Y:S01]  /*7fc00*/  STL.64 [R1+0x2cf0], R24 ;  /* 0x002cf01801007387 */ /* 0x000fe20000100a00 */
[----:B------:R-:W-:Y:S07]  /*7fc10*/  STL.64 [R1+0x2cf8], R26 ;  /* 0x002cf81a01007387 */ /* 0x000fee0000100a00 */
[----:B------:R-:W-:Y:S02]  /*7fc20*/  STL.64 [R1+0x2ce0], R20 ;  /* 0x002ce01401007387 */ /* 0x000fe40000100a00 */
[----:B------:R-:W-:Y:S01]  /*7fc30*/  STL.64 [R1+0x2ce8], R22 ;  /* 0x002ce81601007387 */ /* 0x000fe20000100a00 */
[----:B------:R2:W-:Y:S01]  /*7fc40*/  STL.64 [R1+0x2cd0], R16 ;  /* 0x002cd01001007387 */ /* 0x0005e20000100a00 */
[----:B------:R3:W-:Y:S03]  /*7fc50*/  STL.64 [R1+0x2cd8], R18 ;  /* 0x002cd81201007387 */ /* 0x0007e60000100a00 */
[----:B--2---:R-:W1:Y:S01]  /*7fc60*/  LDL.LU R16, [R1+0x40] ;  /* 0x0000400001107983 */ /* 0x004e620000300800 */
[----:B------:R2:W-:Y:S02]  /*7fc70*/  STL.64 [R1+0x2cc0], R12 ;  /* 0x002cc00c01007387 */ /* 0x0005e40000100a00 */
[----:B------:R4:W-:Y:S02]  /*7fc80*/  STL.64 [R1+0x2cc8], R14 ;  /* 0x002cc80e01007387 */ /* 0x0009e40000100a00 */
[----:B------:R2:W-:Y:S01]  /*7fc90*/  STL.64 [R1+0x2cb0], R8 ;  /* 0x002cb00801007387 */ /* 0x0005e20000100a00 */
[----:B------:R2:W-:Y:S01]  /*7fca0*/  STL.64 [R1+0x2cb8], R10 ;  /* 0x002cb80a01007387 */ /* 0x0005e20000100a00 */
[----:B------:R-:W1:Y:S02]  /*7fcb0*/  LDL.LU R17, [R1+0x44] ;  /* 0x0000440001117983 */ /* 0x000e640000300800 */
[----:B---3--:R-:W1:Y:S02]  /*7fcc0*/  LDL.LU R18, [R1+0x48] ;  /* 0x0000480001127983 */ /* 0x008e640000300800 */
[----:B------:R-:W1:Y:S01]  /*7fcd0*/  LDL.LU R19, [R1+0x4c] ;  /* 0x00004c0001137983 */ /* 0x000e620000300800 */
        /* <DEDUP_REMOVED lines=96> */
[----:B--2---:R-:W2:Y:S01]  /*802e0*/  LDL.LU R12, [R1+0x310] ;  /* 0x00031000010c7983 */ /* 0x004ea20000300800 */
[----:B------:R-:W2:Y:S02]  /*802f0*/  LDL.LU R13, [R1+0x314] ;  /* 0x00031400010d7983 */ /* 0x000ea40000300800 */
[----:B----4-:R-:W2:Y:S02]  /*80300*/  LDL.LU R14, [R1+0x318] ;  /* 0x00031800010e7983 */ /* 0x010ea40000300800 */
[----:B------:R-:W2:Y:S01]  /*80310*/  LDL.LU R15, [R1+0x31c] ;  /* 0x00031c00010f7983 */ /* 0x000ea20000300800 */
[----:B------:R-:W4:Y:S01]  /*80320*/  LDL.LU R8, [R1+0x300] ;  /* 0x0003000001087983 */ /* 0x000f220000300800 */
[----:B------:R-:W4:Y:S02]  /*80330*/  LDL.LU R9, [R1+0x304] ;  /* 0x0003040001097983 */ /* 0x000f240000300800 */
[----:B------:R-:W4:Y:S02]  /*80340*/  LDL.LU R10, [R1+0x308] ;  /* 0x00030800010a7983 */ /* 0x000f240000300800 */
[----:B------:R-:W4:Y:S01]  /*80350*/  LDL.LU R11, [R1+0x30c] ;  /* 0x00030c00010b7983 */ /* 0x000f220000300800 */
[----:B-1----:R-:W-:Y:S08]  /*80360*/  HMMA.1688.F32.TF32 R16, R232, R46, R16 ;  /* 0x0000002ee810723c */ /* 0x002ff00000081010 */
[C---:B---3--:R-:W-:Y:S08]  /*80370*/  HMMA.1688.F32.TF32 R248, R228.reuse, R146, R248 ;  /* 0x00000092e4f8723c */ /* 0x048ff000000810f8 */
[C---:B------:R-:W-:Y:S08]  /*80380*/  HMMA.1688.F32.TF32 R244, R228.reuse, R150, R244 ;  /* 0x00000096e4f4723c */ /* 0x040ff000000810f4 */
[C---:B------:R-:W-:Y:S11]  /*80390*/  HMMA.1688.F32.TF32 R236, R228.reuse, R142, R236 ;  /* 0x0000008ee4ec723c */ /* 0x040ff600000810ec */
[----:B------:R-:W-:Y:S04]  /*803a0*/  @!UPT UIADD3 URZ, URZ, URZ, URZ ;  /* 0x0000003f3f3ff290 */ /* 0x000fe8000fffe03f */
[----:B------:R-:W-:Y:S01]  /*803b0*/  STL.64 [R1+0x2ca0], R244 ;  /* 0x002ca0f401007387 */ /* 0x000fe20000100a00 */
[----:B------:R1:W-:Y:S02]  /*803c0*/  STL.64 [R1+0x2ca8], R246 ;  /* 0x002ca8f601007387 */ /* 0x0003e40000100a00 */
[----:B------:R-:W-:Y:S02]  /*803d0*/  STL.64 [R1+0x2c90], R248 ;  /* 0x002c90f801007387 */ /* 0x000fe40000100a00 */
[----:B------:R-:W-:Y:S03]  /*803e0*/  STL.64 [R1+0x2c98], R250 ;  /* 0x002c98fa01007387 */ /* 0x000fe60000100a00 */
[----:B------:R-:W-:Y:S01]  /*803f0*/  STL.64 [R1+0x2c80], R236 ;  /* 0x002c80ec01007387 */ /* 0x000fe20000100a00 */
[----:B------:R3:W-:Y:S01]  /*80400*/  STL.64 [R1+0x2c88], R238 ;  /* 0x002c88ee01007387 */ /* 0x0007e20000100a00 */
[C---:B-1----:R-:W-:Y:S08]  /*80410*/  HMMA.1688.F32.TF32 R244, R228.reuse, R138, R240 ;  /* 0x0000008ae4f4723c */ /* 0x042ff000000810f0 */
        /* <DEDUP_REMOVED lines=17> */
[----:B------:R1:W-:Y:S02]  /*80530*/  STL.64 [R1+0x2c60], R240 ;  /* 0x002c60f001007387 */ /* 0x0003e40000100a00 */
[----:B------:R3:W-:Y:S01]  /*80540*/  STL.64 [R1+0x2c68], R242 ;  /* 0x002c68f201007387 */ /* 0x0007e20000100a00 */
        /* <DEDUP_REMOVED lines=8> */
[----:B------:R-:W-:Y:S06]  /*805d0*/  STL.64 [R1+0x2c28], R210 ;  /* 0x002c28d201007387 */ /* 0x000fec0000100a00 */
[C---:B------:R-:W-:Y:S01]  /*805e0*/  HMMA.1688.F32.TF32 R160, R228.reuse, R62, R24 ;  /* 0x0000003ee4a0723c */ /* 0x040fe20000081018 */
[----:B------:R-:W-:Y:S02]  /*805f0*/  STL.64 [R1+0x2bf0], R204 ;  /* 0x002bf0cc01007387 */ /* 0x000fe40000100a00 */
[----:B------:R-:W-:Y:S05]  /*80600*/  STL.64 [R1+0x2bf8], R206 ;  /* 0x002bf8ce01007387 */ /* 0x000fea0000100a00 */
[C---:B------:R-:W-:Y:S01]  /*80610*/  HMMA.1688.F32.TF32 R28, R228.reuse, R58, R20 ;  /* 0x0000003ae41c723c */ /* 0x040fe20000081014 */
[----:B------:R-:W-:Y:S01]  /*80620*/  STL.64 [R1+0x2be0], R200 ;  /* 0x002be0c801007387 */ /* 0x000fe20000100a00 */
[----:B------:R-:W-:Y:S06]  /*80630*/  STL.64 [R1+0x2be8], R202 ;  /* 0x002be8ca01007387 */ /* 0x000fec0000100a00 */
[C---:B------:R-:W-:Y:S01]  /*80640*/  HMMA.1688.F32.TF32 R24, R228.reuse, R54, R224 ;  /* 0x00000036e418723c */ /* 0x040fe200000810e0 */
[----:B------:R-:W-:Y:S01]  /*80650*/  STL.64 [R1+0x2bd0], R196 ;  /* 0x002bd0c401007387 */ /* 0x000fe20000100a00 */
[----:B------:R-:W-:Y:S06]  /*80660*/  STL.64 [R1+0x2bd8], R198 ;  /* 0x002bd8c601007387 */ /* 0x000fec0000100a00 */
[----:B------:R-:W-:Y:S01]  /*80670*/  HMMA.1688.F32.TF32 R20, R228, R50, R220 ;  /* 0x00000032e414723c */ /* 0x000fe200000810dc */
[----:B------:R-:W-:Y:S02]  /*80680*/  STL.64 [R1+0x2bc0], R192 ;  /* 0x002bc0c001007387 */ /* 0x000fe40000100a00 */
[----:B------:R-:W-:Y:S01]  /*80690*/  STL.64 [R1+0x2bc8], R194 ;  /* 0x002bc8c201007387 */ /* 0x000fe20000100a00 */
[----:B------:R-:W-:Y:S01]  /*806a0*/  STL.64 [R1+0x2bb0], R188 ;  /* 0x002bb0bc01007387 */ /* 0x000fe20000100a00 */
[----:B------:R-:W-:Y:S02]  /*806b0*/  STL.64 [R1+0x2bb8], R190 ;  /* 0x002bb8be01007387 */ /* 0x000fe40000100a00 */
[----:B------:R-:W-:Y:S01]  /*806c0*/  STL.64 [R1+0x2ba0], R184 ;  /* 0x002ba0b801007387 */ /* 0x000fe20000100a00 */
[C---:B--2---:R-:W-:Y:S01]  /*806d0*/  HMMA.1688.F32.TF32 R12, R232.reuse, R42, R12 ;  /* 0x0000002ae80c723c */ /* 0x044fe2000008100c */
[----:B------:R-:W-:Y:S01]  /*806e0*/  STL.64 [R1+0x2ba8], R186 ;  /* 0x002ba8ba01007387 */ /* 0x000fe20000100a00 */
[----:B------:R-:W-:Y:S06]  /*806f0*/  STL.64 [R1+0x2b90], R180 ;  /* 0x002b90b401007387 */ /* 0x000fec0000100a00 */
[C---:B----4-:R-:W-:Y:S01]  /*80700*/  HMMA.1688.F32.TF32 R8, R232.reuse, R38, R8 ;  /* 0x00000026e808723c */ /* 0x050fe20000081008 */
        /* <DEDUP_REMOVED lines=27> */
[----:B-1----:R-:W2:Y:S02]  /*808c0*/  LDL.LU R240, [R1+0x180] ;  /* 0x0001800001f07983 */ /* 0x002ea40000300800 */
[----:B------:R-:W2:Y:S01]  /*808d0*/  LDL.LU R241, [R1+0x184] ;  /* 0x0001840001f17983 */ /* 0x000ea20000300800 */
[----:B---3--:R-:W2:Y:S01]  /*808e0*/  LDL.LU R242, [R1+0x188] ;  /* 0x0001880001f27983 */ /* 0x008ea20000300800 */
[----:B------:R-:W2:Y:S02]  /*808f0*/  LDL.LU R243, [R1+0x18c] ;  /* 0x00018c0001f37983 */ /* 0x000ea40000300800 */
[----:B----4-:R-:W3:Y:S01]  /*80900*/  LDL.LU R12, [R1+0x1a0] ;  /* 0x0001a000010c7983 */ /* 0x010ee20000300800 */
[----:B------:R-:W3:Y:S04]  /*80910*/  LDL.LU R13, [R1+0x1a4] ;  /* 0x0001a400010d7983 */ /* 0x000ee80000300800 */
[----:B------:R-:W3:Y:S01]  /*80920*/  LDL.LU R14, [R1+0x1a8] ;  /* 0x0001a800010e7983 */ /* 0x000ee20000300800 */
        /* <DEDUP_REMOVED lines=98> */
[----:B------:R-:W-:Y:S04]  /*80f50*/  LDS R230, [R3+0x16180] ;  /* 0x0161800003e67984 */ /* 0x000fe80000000800 */
[----:B------:R-:W-:Y:S04]  /*80f60*/  LDS R229, [R4+0x14180] ;  /* 0x0141800004e57984 */ /* 0x000fe80000000800 */
[----:B------:R-:W1:Y:S01]  /*80f70*/  LDS R231, [R4+0x16180] ;  /* 0x0161800004e77984 */ /* 0x000e620000000800 */
        /* <DEDUP_REMOVED lines=11> */
[----:B------:R2:W-:Y:S03]  /*81030*/  STL.64 [R1+0x2ad8], R218 ;  /* 0x002ad8da01007387 */ /* 0x0005e60000100a00 */
[----:B--2---:R-:W2:Y:S01]  /*81040*/  LDL.LU.64 R218, [R1+0x4910] ;  /* 0x0049100001da7983 */ /* 0x004ea20000300a00 */
[----:B------:R-:W2:Y:S02]  /*81050*/  LDL.LU.64 R216, [R1+0x4908] ;  /* 0x0049080001d87983 */ /* 0x000ea40000300a00 */
[----:B------:R-:W-:Y:S02]  /*81060*/  STL.64 [R1+0x2ac0], R212 ;  /* 0x002ac0d401007387 */ /* 0x000fe40000100a00 */
[----:B------:R3:W-:Y:S01]  /*81070*/  STL.64 [R1+0x2ac8], R214 ;  /* 0x002ac8d601007387 */ /* 0x0007e20000100a00 */
[C---:B----4-:R-:W-:Y:S01]  /*81080*/  HMMA.1688.F32.TF32 R176, R232.reuse, R130, R176 ;  /* 0x00000082e8b0723c */ /* 0x050fe200000810b0 */
[----:B---3--:R-:W3:Y:S01]  /*81090*/  LDL.LU.64 R214, [R1+0x4900] ;  /* 0x0049000001d67983 */ /* 0x008ee20000300a00 */
[----:B------:R-:W3:Y:S02]  /*810a0*/  LDL.LU.64 R212, [R1+0x48f8] ;  /* 0x0048f80001d47983 */ /* 0x000ee40000300a00 */
[----:B------:R-:W-:Y:S02]  /*810b0*/  STL.64 [R1+0x2ab0], R208 ;  /* 0x002ab0d001007387 */ /* 0x000fe40000100a00 */
[----:B------:R4:W-:Y:S02]  /*810c0*/  STL.64 [R1+0x2ab8], R210 ;  /* 0x002ab8d201007387 */ /* 0x0009e40000100a00 */
[C---:B------:R-:W-:Y:S01]  /*810d0*/  HMMA.1688.F32.TF32 R172, R232.reuse, R126, R172 ;  /* 0x0000007ee8ac723c */ /* 0x040fe200000810ac */
[----:B----4-:R-:W4:Y:S01]  /*810e0*/  LDL.LU.64 R210, [R1+0x48f0] ;  /* 0x0048f00001d27983 */ /* 0x010f220000300a00 */
[----:B------:R-:W4:Y:S02]  /*810f0*/  LDL.LU.64 R208, [R1+0x48e8] ;  /* 0x0048e80001d07983 */ /* 0x000f240000300a00 */
[----:B------:R-:W-:Y:S02]  /*81100*/  STL.64 [R1+0x2aa0], R204 ;  /* 0x002aa0cc01007387 */ /* 0x000fe40000100a00 */
[----:B------:R1:W-:Y:S02]  /*81110*/  STL.64 [R1+0x2aa8], R206 ;  /* 0x002aa8ce01007387 */ /* 0x0003e40000100a00 */
[C---:B------:R-:W-:Y:S01]  /*81120*/  HMMA.1688.F32.TF32 R168, R232.reuse, R114, R168 ;  /* 0x00000072e8a8723c */ /* 0x040fe200000810a8 */
[----:B-1----:R-:W2:Y:S01]  /*81130*/  LDL.LU.64 R206, [R1+0x48e0] ;  /* 0x0048e00001ce7983 */ /* 0x002ea20000300a00 */
[----:B------:R-:W2:Y:S02]  /*81140*/  LDL.LU.64 R204, [R1+0x48d8] ;  /* 0x0048d80001cc7983 */ /* 0x000ea40000300a00 */
        /* <DEDUP_REMOVED lines=76> */
[----:B-1----:R-:W3:Y:S01]  /*81610*/  LDL.LU.64 R18, [R1+0x47d0] ;  /* 0x0047d00001127983 */ /* 0x002ee20000300a00 */
[----:B------:R-:W3:Y:S02]  /*81620*/  LDL.LU.64 R16, [R1+0x47c8] ;  /* 0x0047c80001107983 */ /* 0x000ee40000300a00 */
[----:B------:R-:W-:Y:S02]  /*81630*/  STL.64 [R1+0x10d0], R12 ;  /* 0x0010d00c01007387 */ /* 0x000fe40000100a00 */
[----:B------:R1:W-:Y:S02]  /*81640*/  STL.64 [R1+0x10d8], R14 ;  /* 0x0010d80e01007387 */ /* 0x0003e40000100a00 */
[----:B-1----:R-:W3:Y:S01]  /*81650*/  LDL.LU.64 R14, [R1+0x47c0] ;  /* 0x0047c000010e7983 */ /* 0x002ee20000300a00 */
[----:B------:R-:W3:Y:S02]  /*81660*/  LDL.LU.64 R12, [R1+0x47b8] ;  /* 0x0047b800010c7983 */ /* 0x000ee40000300a00 */
[----:B------:R-:W-:Y:S02]  /*81670*/  STL.64 [R1+0x10c0], R8 ;  /* 0x0010c00801007387 */ /* 0x000fe40000100a00 */
[----:B------:R1:W-:Y:S02]  /*81680*/  STL.64 [R1+0x10c8], R10 ;  /* 0x0010c80a01007387 */ /* 0x0003e40000100a00 */
[----:B-1----:R-:W3:Y:S01]  /*81690*/  LDL.LU.64 R10, [R1+0x47b0] ;  /* 0x0047b000010a7983 */ /* 0x002ee20000300a00 */
[----:B------:R-:W3:Y:S01]  /*816a0*/  LDL.LU.64 R8, [R1+0x47a8] ;  /* 0x0047a80001087983 */ /* 0x000ee20000300a00 */
[C---:B------:R-:W-:Y:S11]  /*816b0*/  HMMA.1688.F32.TF32 R240, R232.reuse, R70, R240 ;  /* 0x00000046e8f0723c */ /* 0x040ff600000810f0 */
[----:B------:R-:W-:Y:S11]  /*816c0*/  @!UPT UIADD3 URZ, URZ, URZ, URZ ;  /* 0x0000003f3f3ff290 */ /* 0x000ff6000fffe03f */
[----:B------:R-:W-:Y:S01]  /*816d0*/  @!UPT UIADD3 URZ, URZ, URZ, URZ ;  /* 0x0000003f3f3ff290 */ /* 0x000fe2000fffe03f */
[----:B------:R1:W-:Y:S01]  /*816e0*/  STL.64 [R1+0x10b0], R240 ;  /* 0x0010b0f001007387 */ /* 0x0003e20000100a00 */
[----:B------:R4:W-:Y:S03]  /*816f0*/  STL.64 [R1+0x10b8], R242 ;  /* 0x0010b8f201007387 */ /* 0x0009e60000100a00 */
[----:B-1----:R-:W3:Y:S01]  /*81700*/  LDL.LU R240, [R1+0x13b0] ;  /* 0x0013b00001f07983 */ /* 0x002ee20000300800 */
[----:B------:R-:W3:Y:S02]  /*81710*/  LDL.LU R241, [R1+0x13b4] ;  /* 0x0013b40001f17983 */ /* 0x000ee40000300800 */
[----:B----4-:R-:W4:Y:S02]  /*81720*/  LDL.LU R242, [R1+0x13b8] ;  /* 0x0013b80001f27983 */ /* 0x010f240000300800 */
[----:B------:R-:W4:Y:S01]  /*81730*/  LDL.LU R243, [R1+0x13bc] ;  /* 0x0013bc0001f37983 */ /* 0x000f220000300800 */
[C---:B------:R-:W-:Y:S08]  /*81740*/  HMMA.1688.F32.TF32 R244, R232.reuse, R66, R244 ;  /* 0x00000042e8f4723c */ /* 0x040ff000000810f4 */
[C---:B------:R-:W-:Y:S11]  /*81750*/  HMMA.1688.F32.TF32 R248, R232.reuse, R62, R248 ;  /* 0x0000003ee8f8723c */ /* 0x040ff600000810f8 */
[----:B------:R-:W-:Y:S04]  /*81760*/  @!UPT UIADD3 URZ, URZ, URZ, URZ ;  /* 0x0000003f3f3ff290 */ /* 0x000fe8000fffe03f */
[----:B------:R-:W-:Y:S01]  /*81770*/  STL.64 [R1+0x10a0], R244 ;  /* 0x0010a0f401007387 */ /* 0x000fe20000100a00 */
[----:B------:R1:W-:Y:S02]  /*81780*/  STL.64 [R1+0x10a8], R246 ;  /* 0x0010a8f601007387 */ /* 0x0003e40000100a00 */
[----:B-1----:R-:W-:Y:S05]  /*81790*/  HMMA.1688.F32.TF32 R244, R232, R58, R236 ;  /* 0x0000003ae8f4723c */ /* 0x002fea00000810ec */
[----:B------:R-:W-:Y:S01]  /*817a0*/  STL.64 [R1+0x1090], R248 ;  /* 0x001090f801007387 */ /* 0x000fe20000100a00 */
[----:B------:R-:W-:Y:S11]  /*817b0*/  STL.64 [R1+0x1098], R250 ;  /* 0x001098fa01007387 */ /* 0x000ff60000100a00 */
[----:B------:R-:W-:Y:S06]  /*817c0*/  @!UPT UIADD3 URZ, URZ, URZ, URZ ;  /* 0x0000003f3f3ff290 */ /* 0x000fec000fffe03f */
[----:B------:R-:W-:Y:S01]  /*817d0*/  STL.64 [R1+0x1080], R244 ;  /* 0x001080f401007387 */ /* 0x000fe20000100a00 */
[----:B------:R-:W-:Y:S01]  /*817e0*/  STL.64 [R1+0x1088], R246 ;  /* 0x001088f601007387 */ /* 0x000fe20000100a00 */
[----:B--2---:R-:W-:Y:S08]  /*817f0*/  HMMA.1688.F32.TF32 R220, R228, R42, R220 ;  /* 0x0000002ae4dc723c */ /* 0x004ff000000810dc */
[C---:B---3--:R-:W-:Y:S08]  /*81800*/  HMMA.1688.F32.TF32 R236, R232.reuse, R54, R8 ;  /* 0x00000036e8ec723c */ /* 0x048ff00000081008 */
        /* <DEDUP_REMOVED lines=13> */
[C---:B--2---:R-:W-:Y:S01]  /*818e0*/  HMMA.1688.F32.TF32 R8, R228.reuse, R34, R20 ;  /* 0x00000022e408723c */ /* 0x044fe20000081014 */
[----:B------:R-:W-:Y:S01]  /*818f0*/  STL.64 [R1+0x1030], R220 ;  /* 0x001030dc01007387 */ /* 0x000fe20000100a00 */
[----:B------:R-:W-:Y:S06]  /*81900*/  STL.64 [R1+0x1038], R222 ;  /* 0x001038de01007387 */ /* 0x000fec0000100a00 */
[C---:B------:R-:W-:Y:S01]  /*81910*/  HMMA.1688.F32.TF32 R20, R228.reuse, R158, R24 ;  /* 0x0000009ee414723c */ /* 0x040fe20000081018 */
[----:B------:R-:W-:Y:S01]  /*81920*/  STL.64 [R1+0x1020], R16 ;  /* 0x0010201001007387 */ /* 0x000fe20000100a00 */
[----:B------:R2:W-:Y:S06]  /*81930*/  STL.64 [R1+0x1028], R18 ;  /* 0x0010281201007387 */ /* 0x0005ec0000100a00 */
[C---:B--2---:R-:W-:Y:S07]  /*81940*/  HMMA.1688.F32.TF32 R16, R228.reuse, R154, R28 ;  /* 0x0000009ae410723c */ /* 0x044fee000008101c */
[----:B------:R-:W-:Y:S01]  /*81950*/  STL.64 [R1+0x1010], R8 ;  /* 0x0010100801007387 */ /* 0x000fe20000100a00 */
[----:B------:R2:W-:Y:S02]  /*81960*/  STL.64 [R1+0x1018], R10 ;  /* 0x0010180a01007387 */ /* 0x0005e40000100a00 */
[C---:B--2---:R-:W-:Y:S05]  /*81970*/  HMMA.1688.F32.TF32 R8, R228.reuse, R122, R160 ;  /* 0x0000007ae408723c */ /* 0x044fea00000810a0 */
        /* <DEDUP_REMOVED lines=44> */
[C---:B----4-:R-:W-:Y:S07]  /*81c40*/  HMMA.1688.F32.TF32 R8, R228.reuse, R90, R240 ;  /* 0x0000005ae408723c */ /* 0x050fee00000810f0 */
[----:B------:R-:W-:Y:S01]  /*81c50*/  STL.64 [R1+0xe80], R20 ;  /* 0x000e801401007387 */ /* 0x000fe20000100a00 */
[----:B------:R-:W-:Y:S02]  /*81c60*/  STL.64 [R1+0xe88], R22 ;  /* 0x000e881601007387 */ /* 0x000fe40000100a00 */
[----:B------:R-:W2:Y:S05]  /*81c70*/  LDL.LU R248, [R1+0x18b0] ;  /* 0x0018b00001f87983 */ /* 0x000eaa0000300800 */
[----:B------:R3:W-:Y:S01]  /*81c80*/  STL.64 [R1+0xe50], R16 ;  /* 0x000e501001007387 */ /* 0x0007e20000100a00 */
[----:B------:R4:W-:Y:S07]  /*81c90*/  STL.64 [R1+0xe58], R18 ;  /* 0x000e581201007387 */ /* 0x0009ee0000100a00 */
        /* <DEDUP_REMOVED lines=116> */
[C---:B------:R-:W-:Y:S01]  /*823e0*/  HMMA.1688.F32.TF32 R240, R12.reuse, R46, R240 ;  /* 0x0000002e0cf0723c */ /* 0x040fe200000810f0 */
[----:B------:R1:W-:Y:S02]  /*823f0*/  STL.64 [R1+0xdd8], R178 ;  /* 0x000dd8b201007387 */ /* 0x0003e40000100a00 */
[----:B------:R-:W-:Y:S01]  /*82400*/  STL.64 [R1+0xdc0], R172 ;  /* 0x000dc0ac01007387 */ /* 0x000fe20000100a00 */
[----:B------:R2:W-:Y:S04]  /*82410*/  STL.64 [R1+0xdc8], R174 ;  /* 0x000dc8ae01007387 */ /* 0x0005e80000100a00 */
[C---:B-1----:R-:W-:Y:S08]  /*82420*/  HMMA.1688.F32.TF32 R176, R12.reuse, R42, R168 ;  /* 0x0000002a0cb0723c */ /* 0x042ff000000810a8 */
[C---:B--2---:R-:W-:Y:S08]  /*82430*/  HMMA.1688.F32.TF32 R172, R12.reuse, R38, R164 ;  /* 0x000000260cac723c */ /* 0x044ff000000810a4 */
        /* <DEDUP_REMOVED lines=8> */
[----:B------:R-:W-:Y:S02]  /*824c0*/  STL.64 [R1+0xdb0], R8 ;  /* 0x000db00801007387 */ /* 0x000fe40000100a00 */
[----:B------:R-:W-:Y:S01]  /*824d0*/  STL.64 [R1+0xdb8], R10 ;  /* 0x000db80a01007387 */ /* 0x000fe20000100a00 */
[----:B------:R-:W-:Y:S01]  /*824e0*/  STL.64 [R1+0x46b8], R244 ;  /* 0x0046b8f401007387 */ /* 0x000fe20000100a00 */
        /* <DEDUP_REMOVED lines=22> */
[----:B------:R-:W-:Y:S01]  /*82650*/  STL.64 [R1+0xd20], R16 ;  /* 0x000d201001007387 */ /* 0x000fe20000100a00 */
[----:B------:R4:W-:Y:S01]  /*82660*/  STL.64 [R1+0xd28], R18 ;  /* 0x000d281201007387 */ /* 0x0009e20000100a00 */
[C---:B--2---:R-:W-:Y:S08]  /*82670*/  HMMA.1688.F32.TF32 R24, R12.reuse, R142, R232 ;  /* 0x0000008e0c18723c */ /* 0x044ff000000810e8 */
[C---:B---3--:R-:W-:Y:S08]  /*82680*/  HMMA.1688.F32.TF32 R20, R12.reuse, R138, R248 ;  /* 0x0000008a0c14723c */ /* 0x048ff000000810f8 */
[----:B----4-:R-:W-:Y:S07]  /*82690*/  HMMA.1688.F32.TF32 R16, R12, R134, R236 ;  /* 0x000000860c10723c */ /* 0x010fee00000810ec */
[----:B------:R-:W-:Y:S01]  /*826a0*/  STL.64 [R1+0xd10], R24 ;  /* 0x000d101801007387 */ /* 0x000fe20000100a00 */
[----:B------:R-:W-:Y:S02]  /*826b0*/  STL.64 [R1+0xd18], R26 ;  /* 0x000d181a01007387 */ /* 0x000fe40000100a00 */
[----:B------:R-:W1:Y:S05]  /*826c0*/  LDL.LU R248, [R1+0x1c30] ;  /* 0x001c300001f87983 */ /* 0x000e6a0000300800 */
[----:B------:R2:W-:Y:S01]  /*826d0*/  STL.64 [R1+0xd00], R20 ;  /* 0x000d001401007387 */ /* 0x0005e20000100a00 */
[----:B------:R3:W-:Y:S07]  /*826e0*/  STL.64 [R1+0xd08], R22 ;  /* 0x000d081601007387 */ /* 0x0007ee0000100a00 */
[----:B------:R3:W-:Y:S02]  /*826f0*/  STL.64 [R1+0xcf0], R16 ;  /* 0x000cf01001007387 */ /* 0x0007e40000100a00 */
[----:B------:R3:W-:Y:S02]  /*82700*/  STL.64 [R1+0xcf8], R18 ;  /* 0x000cf81201007387 */ /* 0x0007e40000100a00 */
[----:B------:R-:W1:Y:S01]  /*82710*/  LDL.LU R249, [R1+0x1c34] ;  /* 0x001c340001f97983 */ /* 0x000e620000300800 */
[----:B------:R-:W1:Y:S01]  /*82720*/  LDL.LU R250, [R1+0x1c38] ;  /* 0x001c380001fa7983 */ /* 0x000e620000300800 */
[----:B------:R-:W1:Y:S02]  /*82730*/  LDL.LU R251, [R1+0x1c3c] ;  /* 0x001c3c0001fb7983 */ /* 0x000e640000300800 */
[----:B------:R-:W4:Y:S02]  /*82740*/  LDL.LU R224, [R1+0x27a0] ;  /* 0x0027a00001e07983 */ /* 0x000f240000300800 */
[----:B------:R-:W4:Y:S01]  /*82750*/  LDL.LU R225, [R1+0x27a4] ;  /* 0x0027a40001e17983 */ /* 0x000f220000300800 */
[----:B------:R-:W4:Y:S01]  /*82760*/  LDL.LU R226, [R1+0x27a8] ;  /* 0x0027a80001e27983 */ /* 0x000f220000300800 */
[----:B------:R-:W4:Y:S02]  /*82770*/  LDL.LU R227, [R1+0x27ac] ;  /* 0x0027ac0001e37983 */ /* 0x000f240000300800 */
[----:B--2---:R-:W2:Y:S02]  /*82780*/  LDL.LU R20, [R1+0x27b0] ;  /* 0x0027b00001147983 */ /* 0x004ea40000300800 */
        /* <DEDUP_REMOVED lines=83> */
[----:B-1----:R-:W-:Y:S08]  /*82cc0*/  HMMA.1688.F32.TF32 R248, R8, R46, R248 ;  /* 0x0000002e08f8723c */ /* 0x002ff000000810f8 */
[C---:B--2---:R-:W-:Y:S08]  /*82cd0*/  HMMA.1688.F32.TF32 R216, R12.reuse, R130, R212 ;  /* 0x000000820cd8723c */ /* 0x044ff000000810d4 */
[C---:B------:R-:W-:Y:S08]  /*82ce0*/  HMMA.1688.F32.TF32 R212, R12.reuse, R126, R208 ;  /* 0x0000007e0cd4723c */ /* 0x040ff000000810d0 */
[C---:B---3--:R-:W-:Y:S08]  /*82cf0*/  HMMA.1688.F32.TF32 R208, R12.reuse, R114, R204 ;  /* 0x000000720cd0723c */ /* 0x048ff000000810cc */
[C---:B------:R-:W-:Y:S08]  /*82d00*/  HMMA.1688.F32.TF32 R204, R12.reuse, R110, R200 ;  /* 0x0000006e0ccc723c */ /* 0x040ff000000810c8 */
[C---:B------:R-:W-:Y:S08]  /*82d10*/  HMMA.1688.F32.TF32 R200, R12.reuse, R106, R196 ;  /* 0x0000006a0cc8723c */ /* 0x040ff000000810c4 */
        /* <DEDUP_REMOVED lines=24> */
[----:B------:R-:W-:Y:S05]  /*82ea0*/  STL.64 [R1+0xc80], R192 ;  /* 0x000c80c001007387 */ /* 0x000fea0000100a00 */
        /* <DEDUP_REMOVED lines=18> */
[----:B------:R-:W-:Y:S01]  /*82fd0*/  HMMA.1688.F32.TF32 R12, R12, R50, R220 ;  /* 0x000000320c0c723c */ /* 0x000fe200000810dc */
[----:B------:R-:W-:Y:S01]  /*82fe0*/  STL.64 [R1+0xbf0], R28 ;  /* 0x000bf01c01007387 */ /* 0x000fe20000100a00 */
[----:B------:R-:W-:Y:S02]  /*82ff0*/  STL.64 [R1+0xbf8], R30 ;  /* 0x000bf81e01007387 */ /* 0x000fe40000100a00 */
[----:B------:R-:W-:Y:S02]  /*83000*/  STL.64 [R1+0xbe0], R24 ;  /* 0x000be01801007387 */ /* 0x000fe40000100a00 */
[----:B------:R1:W-:Y:S01]  /*83010*/  STL.64 [R1+0xbe8], R26 ;  /* 0x000be81a01007387 */ /* 0x0003e20000100a00 */
[----:B------:R-:W-:Y:S01]  /*83020*/  STL.64 [R1+0xbd0], R20 ;  /* 0x000bd01401007387 */ /* 0x000fe20000100a00 */
[----:B------:R2:W-:Y:S01]  /*83030*/  STL.64 [R1+0xbd8], R22 ;  /* 0x000bd81601007387 */ /* 0x0005e20000100a00 */
[C---:B-1----:R-:W-:Y:S08]  /*83040*/  HMMA.1688.F32.TF32 R24, R8.reuse, R42, R16 ;  /* 0x0000002a0818723c */ /* 0x042ff00000081010 */
[C---:B--2---:R-:W-:Y:S08]  /*83050*/  HMMA.1688.F32.TF32 R20, R8.reuse, R38, R232 ;  /* 0x000000260814723c */ /* 0x044ff000000810e8 */
[C---:B------:R-:W-:Y:S01]  /*83060*/  HMMA.1688.F32.TF32 R16, R8.reuse, R34, R236 ;  /* 0x000000220810723c */ /* 0x040fe200000810ec */
[----:B------:R-:W-:Y:S04]  /*83070*/  STL [R1+0x464c], R248 ;  /* 0x00464cf801007387 */ /* 0x000fe80000100800 */
[----:B------:R-:W-:Y:S01]  /*83080*/  STL.64 [R1], R12 ;  /* 0x0000000c01007387 */ /* 0x000fe20000100a00 */
[----:B------:R-:W-:Y:S02]  /*83090*/  STL.64 [R1+0x8], R14 ;  /* 0x0000080e01007387 */ /* 0x000fe40000100a00 */
[----:B------:R-:W-:Y:S02]  /*830a0*/  STL [R1+0x4648], R249 ;  /* 0x004648f901007387 */ /* 0x000fe40000100800 */
[----:B------:R-:W-:Y:S01]  /*830b0*/  STL [R1+0x4644], R250 ;  /* 0x004644fa01007387 */ /* 0x000fe20000100800 */
[----:B------:R-:W-:Y:S04]  /*830c0*/  STL [R1+0x4640], R251 ;  /* 0x004640fb01007387 */ /* 0x000fe80000100800 */
        /* <DEDUP_REMOVED lines=86> */
[C---:B--2---:R-:W-:Y:S08]  /*83630*/  HMMA.1688.F32.TF32 R204, R8.reuse, R154, R236 ;  /* 0x0000009a08cc723c */ /* 0x044ff000000810ec */
[C---:B---3--:R-:W-:Y:S01]  /*83640*/  HMMA.1688.F32.TF32 R208, R8.reuse, R158, R232 ;  /* 0x0000009e08d0723c */ /* 0x048fe200000810e8 */
[----:B------:R-:W2:Y:S11]  /*83650*/  LDL.LU R232, [R1+0x2630] ;  /* 0x0026300001e87983 */ /* 0x000eb60000300800 */
[----:B------:R-:W-:Y:S11]  /*83660*/  @!UPT UIADD3 URZ, URZ, URZ, URZ ;  /* 0x0000003f3f3ff290 */ /* 0x000ff6000fffe03f */
[----:B------:R-:W-:Y:S01]  /*83670*/  STL.64 [R1+0xb90], R208 ;  /* 0x000b90d001007387 */ /* 0x000fe20000100a00 */
[----:B------:R-:W-:Y:S02]  /*83680*/  STL.64 [R1+0xb98], R210 ;  /* 0x000b98d201007387 */ /* 0x000fe40000100a00 */
[----:B------:R-:W-:Y:S02]  /*83690*/  STL.64 [R1+0xb80], R204 ;  /* 0x000b80cc01007387 */ /* 0x000fe40000100a00 */
[----:B------:R-:W-:Y:S01]  /*836a0*/  STL.64 [R1+0xb88], R206 ;  /* 0x000b88ce01007387 */ /* 0x000fe20000100a00 */
[----:B------:R-:W2:Y:S01]  /*836b0*/  LDL.LU R233, [R1+0x2634] ;  /* 0x0026340001e97983 */ /* 0x000ea20000300800 */
[----:B------:R-:W2:Y:S02]  /*836c0*/  LDL.LU R234, [R1+0x2638] ;  /* 0x0026380001ea7983 */ /* 0x000ea40000300800 */
[----:B------:R-:W2:Y:S02]  /*836d0*/  LDL.LU R235, [R1+0x263c] ;  /* 0x00263c0001eb7983 */ /* 0x000ea40000300800 */
[----:B------:R-:W3:Y:S01]  /*836e0*/  LDL.LU R236, [R1+0x2620] ;  /* 0x0026200001ec7983 */ /* 0x000ee20000300800 */
[----:B------:R-:W3:Y:S01]  /*836f0*/  LDL.LU R237, [R1+0x2624] ;  /* 0x0026240001ed7983 */ /* 0x000ee20000300800 */
[----:B------:R-:W3:Y:S02]  /*83700*/  LDL.LU R238, [R1+0x2628] ;  /* 0x0026280001ee7983 */ /* 0x000ee40000300800 */
[----:B------:R-:W3:Y:S01]  /*83710*/  LDL.LU R239, [R1+0x262c] ;  /* 0x00262c0001ef7983 */ /* 0x000ee20000300800 */
        /* <DEDUP_REMOVED lines=38> */
[----:B------:R1:W-:Y:S02]  /*83980*/  STL [R1+0xf8], R26 ;  /* 0x0000f81a01007387 */ /* 0x0003e40000100800 */
[----:B------:R-:W-:-:S02]  /*83990*/  IMAD.MOV.U32 R248, RZ, RZ, R27 ;  /* 0x000000fffff87224 */ /* 0x000fc400078e001b */
[C---:B-1----:R-:W-:Y:S08]  /*839a0*/  HMMA.1688.F32.TF32 R24, R8.reuse, R98, R20 ;  /* 0x000000620818723c */ /* 0x042ff00000081014 */
[C---:B------:R-:W-:Y:S01]  /*839b0*/  HMMA.1688.F32.TF32 R20, R8.reuse, R94, R224 ;  /* 0x0000005e0814723c */ /* 0x040fe200000810e0 */
[----:B------:R1:W-:Y:S07]  /*839c0*/  STL [R1+0x4650], R248 ;  /* 0x004650f801007387 */ /* 0x0003ee0000100800 */
[C---:B------:R-:W-:Y:S11]  /*839d0*/  HMMA.1688.F32.TF32 R16, R8.reuse, R86, R16 ;  /* 0x000000560810723c */ /* 0x040ff60000081010 */
[----:B------:R-:W-:Y:S04]  /*839e0*/  @!UPT UIADD3 URZ, URZ, URZ, URZ ;  /* 0x0000003f3f3ff290 */ /* 0x000fe8000fffe03f */
[----:B------:R-:W-:Y:S01]  /*839f0*/  STL.64 [R1+0xd0], R20 ;  /* 0x0000d01401007387 */ /* 0x000fe20000100a00 */
[----:B------:R-:W-:Y:S02]  /*83a00*/  STL.64 [R1+0xe0], R24 ;  /* 0x0000e01801007387 */ /* 0x000fe40000100a00 */
[----:B------:R-:W-:Y:S02]  /*83a10*/  STL.64 [R1+0xe8], R26 ;  /* 0x0000e81a01007387 */ /* 0x000fe40000100a00 */
[----:B------:R4:W-:Y:S02]  /*83a20*/  STL [R1+0xd8], R22 ;  /* 0x0000d81601007387 */ /* 0x0009e40000100800 */
[----:B-1----:R-:W-:Y:S02]  /*83a30*/  IMAD.MOV.U32 R248, RZ, RZ, R23 ;  /* 0x000000fffff87224 */ /* 0x002fe400078e0017 */
[----:B----4-:R-:W-:Y:S03]  /*83a40*/  HMMA.1688.F32.TF32 R20, R8, R90, R220 ;  /* 0x0000005a0814723c */ /* 0x010fe600000810dc */
[----:B------:R-:W-:Y:S01]  /*83a50*/  STL [R1+0x4654], R248 ;  /* 0x004654f801007387 */ /* 0x000fe20000100800 */
[----:B------:R-:W-:-:S02]  /*83a60*/  IMAD.MOV.U32 R249, RZ, RZ, R16 ;  /* 0x000000fffff97224 */ /* 0x000fc400078e0010 */
[----:B------:R-:W-:Y:S02]  /*83a70*/  IMAD.MOV.U32 R250, RZ, RZ, R17 ;  /* 0x000000fffffa7224 */ /* 0x000fe400078e0011 */
[----:B------:R-:W-:Y:S11]  /*83a80*/  IMAD.MOV.U32 R251, RZ, RZ, R18 ;  /* 0x000000fffffb7224 */ /* 0x000ff600078e0012 */
[----:B------:R-:W-:Y:S04]  /*83a90*/  @!UPT UIADD3 URZ, URZ, URZ, URZ ;  /* 0x0000003f3f3ff290 */ /* 0x000fe8000fffe03f */
[----:B------:R-:W-:Y:S01]  /*83aa0*/  STL.64 [R1+0xc0], R20 ;  /* 0x0000c01401007387 */ /* 0x000fe20000100a00 */
[----:B------:R-:W-:Y:S02]  /*83ab0*/  STL.64 [R1+0xc8], R22 ;  /* 0x0000c81601007387 */ /* 0x000fe40000100a00 */
[----:B------:R2:W-:Y:S02]  /*83ac0*/  STL [R1+0xbc], R19 ;  /* 0x0000bc1301007387 */ /* 0x0005e40000100800 */
[----:B------:R-:W-:Y:S01]  /*83ad0*/  STL [R1+0x4660], R251 ;  /* 0x004660fb01007387 */ /* 0x000fe20000100800 */
[----:B------:R-:W-:Y:S01]  /*83ae0*/  STL [R1+0x465c], R250 ;  /* 0x00465cfa01007387 */ /* 0x000fe20000100800 */
[----:B------:R-:W-:Y:S01]  /*83af0*/  STL [R1+0x4658], R249 ;  /* 0x004658f901007387 */ /* 0x000fe20000100800 */
[C---:B--2---:R-:W-:Y:S11]  /*83b00*/  HMMA.1688.F32.TF32 R16, R8.reuse, R82, R232 ;  /* 0x000000520810723c */ /* 0x044ff600000810e8 */
[----:B------:R-:W-:Y:S11]  /*83b10*/  @!UPT UIADD3 URZ, URZ, URZ, URZ ;  /* 0x0000003f3f3ff290 */ /* 0x000ff6000fffe03f */
[----:B------:R-:W-:Y:S01]  /*83b20*/  @!UPT UIADD3 URZ, URZ, URZ, URZ ;  /* 0x0000003f3f3ff290 */ /* 0x000fe2000fffe03f */
[----:B------:R-:W-:Y:S01]  /*83b30*/  STL.64 [R1+0xa0], R16 ;  /* 0x0000a01001007387 */ /* 0x000fe20000100a00 */
[----:B------:R3:W-:Y:S02]  /*83b40*/  STL [R1+0xa8], R18 ;  /* 0x0000a81201007387 */ /* 0x0007e40000100800 */
[----:B------:R-:W-:Y:S02]  /*83b50*/  IMAD.MOV.U32 R248, RZ, RZ, R19 ;  /* 0x000000fffff87224 */ /* 0x000fe400078e0013 */
[C---:B---3--:R-:W-:Y:S03]  /*83b60*/  HMMA.1688.F32.TF32 R16, R8.reuse, R78, R236 ;  /* 0x0000004e0810723c */ /* 0x048fe600000810ec */
[----:B------:R-:W-:Y:S11]  /*83b70*/  STL [R1+0x4664], R248 ;  /* 0x004664f801007387 */ /* 0x000ff60000100800 */
[----:B------:R-:W-:Y:S09]  /*83b80*/  @!UPT UIADD3 URZ, URZ, URZ, URZ ;  /* 0x0000003f3f3ff290 */ /* 0x000ff2000fffe03f */
[----:B------:R1:W-:Y:S01]  /*83b90*/  STL [R1+0x90], R16 ;  /* 0x0000901001007387 */ /* 0x0003e20000100800 */
[----:B------:R-:W2:Y:S02]  /*83ba0*/  LDL.LU R236, [R1+0x24b0] ;  /* 0x0024b00001ec7983 */ /* 0x000ea40000300800 */
[----:B------:R-:W2:Y:S02]  /*83bb0*/  LDL.LU R237, [R1+0x24b4] ;  /* 0x0024b40001ed7983 */ /* 0x000ea40000300800 */
[----:B------:R-:W2:Y:S01]  /*83bc0*/  LDL.LU R238, [R1+0x24b8] ;  /* 0x0024b80001ee7983 */ /* 0x000ea20000300800 */
[----:B------:R-:W2:Y:S01]  /*83bd0*/  LDL.LU R239, [R1+0x24bc] ;  /* 0x0024bc0001ef7983 */ /* 0x000ea20000300800 */
[----:B------:R-:W-:Y:S01]  /*83be0*/  MOV R251, R17 ;  /* 0x0000001100fb7202 */ /* 0x000fe20000000f00 */
[----:B------:R-:W-:Y:S02]  /*83bf0*/  IMAD.MOV.U32 R250, RZ, RZ, R18 ;  /* 0x000000fffffa7224 */ /* 0x000fe400078e0012 */
[----:B------:R-:W-:Y:S01]  /*83c00*/  IMAD.MOV.U32 R249, RZ, RZ, R19 ;  /* 0x000000fffff97224 */ /* 0x000fe200078e0013 */
[----:B-1----:R-:W3:Y:S01]  /*83c10*/  LDL.LU R16, [R1+0x24d0] ;  /* 0x0024d00001107983 */ /* 0x002ee20000300800 */
[----:B------:R-:W3:Y:S02]  /*83c20*/  LDL.LU R17, [R1+0x24d4] ;  /* 0x0024d40001117983 */ /* 0x000ee40000300800 */
[----:B------:R-:W3:Y:S02]  /*83c30*/  LDL.LU R18, [R1+0x24d8] ;  /* 0x0024d80001127983 */ /* 0x000ee40000300800 */
        /* <DEDUP_REMOVED lines=99> */
[----:B------:R-:W-:Y:S08]  /*84270*/  HMMA.1688.F32.TF32 R200, R8, R50, R200 ;  /* 0x0000003208c8723c */ /* 0x000ff000000810c8 */
[----:B------:R-:W-:Y:S01]  /*84280*/  HMMA.1688.F32.TF32 R196, R12, R46, R196 ;  /* 0x0000002e0cc4723c */ /* 0x000fe200000810c4 */
[----:B------:R-:W-:Y:S04]  /*84290*/  LDS R8, [R3+0x14380] ;  /* 0x0143800003087984 */ /* 0x000fe80000000800 */
[----:B------:R-:W-:Y:S04]  /*842a0*/  LDS R10, [R3+0x16380] ;  /* 0x01638000030a7984 */ /* 0x000fe80000000800 */
[----:B------:R-:W-:Y:S04]  /*842b0*/  LDS R9, [R4+0x14380] ;  /* 0x0143800004097984 */ /* 0x000fe80000000800 */
[----:B------:R-:W1:Y:S01]  /*842c0*/  LDS R11, [R4+0x16380] ;  /* 0x01638000040b7984 */ /* 0x000e620000000800 */
[----:B------:R-:W-:-:S03]  /*842d0*/  IMAD.MOV.U32 R248, RZ, RZ, R243 ;  /* 0x000000fffff87224 */ /* 0x000fc600078e00f3 */
[----:B------:R-:W-:Y:S01]  /*842e0*/  STL.64 [R1+0x80], R240 ;  /* 0x000080f001007387 */ /* 0x000fe20000100a00 */
[----:B------:R-:W-:Y:S02]  /*842f0*/  STL [R1+0x88], R242 ;  /* 0x000088f201007387 */ /* 0x000fe40000100800 */
[----:B------:R-:W-:Y:S01]  /*84300*/  STL.64 [R1+0x4670], R250 ;  /* 0x004670fa01007387 */ /* 0x000fe20000100a00 */
[----:B------:R-:W-:Y:S01]  /*84310*/  STL.64 [R1+0x4668], R248 ;  /* 0x004668f801007387 */ /* 0x000fe20000100a00 */
[----:B------:R-:W-:Y:S02]  /*84320*/  STL.64 [R1+0x70], R228 ;  /* 0x000070e401007387 */ /* 0x000fe40000100a00 */
[----:B------:R-:W-:Y:S01]  /*84330*/  STL.64 [R1+0x78], R230 ;  /* 0x000078e601007387 */ /* 0x000fe20000100a00 */
[----:B------:R-:W-:Y:S04]  /*84340*/  STL.64 [R1+0x60], R216 ;  /* 0x000060d801007387 */ /* 0x000fe80000100a00 */
        /* <DEDUP_REMOVED lines=52> */
[C---:B----4-:R-:W-:Y:S08]  /*84690*/  HMMA.1688.F32.TF32 R20, R12.reuse, R110, R232 ;  /* 0x0000006e0c14723c */ /* 0x050ff000000810e8 */
[C---:B------:R-:W-:Y:S01]  /*846a0*/  HMMA.1688.F32.TF32 R16, R12.reuse, R106, R236 ;  /* 0x0000006a0c10723c */ /* 0x040fe200000810ec */
[----:B------:R2:W-:Y:S01]  /*846b0*/  STL.64 [R1+0xa40], R28 ;  /* 0x000a401c01007387 */ /* 0x0005e20000100a00 */
[----:B------:R3:W-:Y:S05]  /*846c0*/  STL.64 [R1+0xa48], R30 ;  /* 0x000a481e01007387 */ /* 0x0007ea0000100a00 */
[----:B------:R2:W-:Y:S02]  /*846d0*/  STL.64 [R1+0xa30], R24 ;  /* 0x000a301801007387 */ /* 0x0005e40000100a00 */
[----:B------:R1:W-:Y:S01]  /*846e0*/  STL.64 [R1+0xa38], R26 ;  /* 0x000a381a01007387 */ /* 0x0003e20000100a00 */
[----:B------:R-:W4:Y:S05]  /*846f0*/  LDL.LU R220, [R1+0x23b0] ;  /* 0x0023b00001dc7983 */ /* 0x000f2a0000300800 */
[----:B------:R1:W-:Y:S02]  /*84700*/  STL.64 [R1+0xa20], R20 ;  /* 0x000a201401007387 */ /* 0x0003e40000100a00 */
[----:B------:R1:W-:Y:S06]  /*84710*/  STL.64 [R1+0xa28], R22 ;  /* 0x000a281601007387 */ /* 0x0003ec0000100a00 */
[----:B------:R1:W-:Y:S01]  /*84720*/  STL.64 [R1+0xa10], R16 ;  /* 0x000a101001007387 */ /* 0x0003e20000100a00 */
[----:B------:R1:W-:Y:S01]  /*84730*/  STL.64 [R1+0xa18], R18 ;  /* 0x000a181201007387 */ /* 0x0003e20000100a00 */
[----:B------:R-:W4:Y:S02]  /*84740*/  LDL.LU R221, [R1+0x23b4] ;  /* 0x0023b40001dd7983 */ /* 0x000f240000300800 */
[----:B------:R-:W4:Y:S02]  /*84750*/  LDL.LU R222, [R1+0x23b8] ;  /* 0x0023b80001de7983 */ /* 0x000f240000300800 */
[----:B------:R-:W4:Y:S01]  /*84760*/  LDL.LU R223, [R1+0x23bc] ;  /* 0x0023bc0001df7983 */ /* 0x000f220000300800 */
[----:B------:R-:W4:Y:S01]  /*84770*/  LDL.LU R224, [R1+0x23c0] ;  /* 0x0023c00001e07983 */ /* 0x000f220000300800 */
[----:B------:R-:W4:Y:S02]  /*84780*/  LDL.LU R225, [R1+0x23c4] ;  /* 0x0023c40001e17983 */ /* 0x000f240000300800 */
[----:B------:R-:W4:Y:S02]  /*84790*/  LDL.LU R226, [R1+0x23c8] ;  /* 0x0023c80001e27983 */ /* 0x000f240000300800 */
[----:B------:R-:W4:Y:S01]  /*847a0*/  LDL.LU R227, [R1+0x23cc] ;  /* 0x0023cc0001e37983 */ /* 0x000f220000300800 */
        /* <DEDUP_REMOVED lines=128> */
[C---:B------:R-:W-:Y:S01]  /*84fb0*/  HMMA.1688.F32.TF32 R16, R8.reuse, R158, R16 ;  /* 0x0000009e0810723c */ /* 0x040fe20000081010 */
[----:B------:R-:W-:Y:S01]  /*84fc0*/  STL.64 [R1+0x930], R28 ;  /* 0x0009301c01007387 */ /* 0x000fe20000100a00 */
[----:B------:R-:W-:Y:S02]  /*84fd0*/  STL.64 [R1+0x938], R30 ;  /* 0x0009381e01007387 */ /* 0x000fe40000100a00 */
[----:B------:R-:W-:Y:S03]  /*84fe0*/  STL.64 [R1+0x47a0], R34 ;  /* 0x0047a02201007387 */ /* 0x000fe60000100a00 */
[----:B------:R-:W-:Y:S01]  /*84ff0*/  STL.64 [R1+0x920], R24 ;  /* 0x0009201801007387 */ /* 0x000fe20000100a00 */
[----:B------:R-:W-:Y:S01]  /*85000*/  STL.64 [R1+0x928], R26 ;  /* 0x0009281a01007387 */ /* 0x000fe20000100a00 */
[----:B------:R-:W-:Y:S06]  /*85010*/  STL.64 [R1+0x4798], R32 ;  /* 0x0047982001007387 */ /* 0x000fec0000100a00 */
[----:B------:R-:W-:Y:S02]  /*85020*/  STL.64 [R1+0x910], R20 ;  /* 0x0009101401007387 */ /* 0x000fe40000100a00 */
[----:B------:R-:W-:Y:S01]  /*85030*/  STL.64 [R1+0x918], R22 ;  /* 0x0009181601007387 */ /* 0x000fe20000100a00 */
[----:B------:R-:W-:Y:S01]  /*85040*/  STL.64 [R1+0x4790], R158 ;  /* 0x0047909e01007387 */ /* 0x000fe20000100a00 */
[----:B------:R-:W-:Y:S04]  /*85050*/  STL.64 [R1+0x4788], R156 ;  /* 0x0047889c01007387 */ /* 0x000fe80000100a00 */
        /* <DEDUP_REMOVED lines=113> */
[----:B--2---:R-:W2:Y:S02]  /*85770*/  LDL.LU R16, [R1+0x19a0] ;  /* 0x0019a00001107983 */ /* 0x004ea40000300800 */
[----:B------:R-:W2:Y:S02]  /*85780*/  LDL.LU R17, [R1+0x19a4] ;  /* 0x0019a40001117983 */ /* 0x000ea40000300800 */
[----:B---3--:R-:W2:Y:S01]  /*85790*/  LDL.LU R18, [R1+0x19a8] ;  /* 0x0019a80001127983 */ /* 0x008ea20000300800 */
[----:B------:R-:W2:Y:S01]  /*857a0*/  LDL.LU R19, [R1+0x19ac] ;  /* 0x0019ac0001137983 */ /* 0x000ea20000300800 */
[----:B------:R-:W3:Y:S02]  /*857b0*/  LDL.LU R236, [R1+0x21f0] ;  /* 0x0021f00001ec7983 */ /* 0x000ee40000300800 */
[----:B------:R-:W3:Y:S02]  /*857c0*/  LDL.LU R237, [R1+0x21f4] ;  /* 0x0021f40001ed7983 */ /* 0x000ee40000300800 */
[----:B------:R-:W3:Y:S01]  /*857d0*/  LDL.LU R238, [R1+0x21f8] ;  /* 0x0021f80001ee7983 */ /* 0x000ee20000300800 */
[----:B------:R-:W3:Y:S01]  /*857e0*/  LDL.LU R239, [R1+0x21fc] ;  /* 0x0021fc0001ef7983 */ /* 0x000ee20000300800 */
[----:B------:R-:W-:Y:S02]  /*857f0*/  STL.64 [R1+0x4770], R122 ;  /* 0x0047707a01007387 */ /* 0x000fe40000100a00 */
[----:B------:R1:W-:Y:S01]  /*85800*/  STL.64 [R1+0x4768], R120 ;  /* 0x0047687801007387 */ /* 0x0003e20000100a00 */
[C---:B----4-:R-:W-:Y:S08]  /*85810*/  HMMA.1688.F32.TF32 R32, R8.reuse, R118, R248 ;  /* 0x000000760820723c */ /* 0x050ff000000810f8 */
[C---:B------:R-:W-:Y:S08]  /*85820*/  HMMA.1688.F32.TF32 R152, R8.reuse, R150, R240 ;  /* 0x000000960898723c */ /* 0x040ff000000810f0 */
        /* <DEDUP_REMOVED lines=9> */
[C---:B----4-:R-:W-:Y:S01]  /*858c0*/  HMMA.1688.F32.TF32 R120, R8.reuse, R134, R212 ;  /* 0x000000860878723c */ /* 0x050fe200000810d4 */
        /* <DEDUP_REMOVED lines=35> */
[C---:B------:R-:W-:Y:S08]  /*85b00*/  HMMA.1688.F32.TF32 R24, R8.reuse, R66, R24 ;  /* 0x000000420818723c */ /* 0x040ff00000081018 */
[C---:B-1----:R-:W-:Y:S08]  /*85b10*/  HMMA.1688.F32.TF32 R152, R8.reuse, R82, R168 ;  /* 0x000000520898723c */ /* 0x042ff000000810a8 */
[C---:B----4-:R-:W-:Y:S01]  /*85b20*/  HMMA.1688.F32.TF32 R120, R8.reuse, R78, R164 ;  /* 0x0000004e0878723c */ /* 0x050fe200000810a4 */
[----:B------:R-:W-:Y:S01]  /*85b30*/  STL.64 [R1+0x7e0], R32 ;  /* 0x0007e02001007387 */ /* 0x000fe20000100a00 */
[----:B------:R1:W-:Y:S06]  /*85b40*/  STL.64 [R1+0x7e8], R34 ;  /* 0x0007e82201007387 */ /* 0x0003ec0000100a00 */
[C---:B------:R-:W-:Y:S08]  /*85b50*/  HMMA.1688.F32.TF32 R20, R8.reuse, R62, R20 ;  /* 0x0000003e0814723c */ /* 0x040ff00000081014 */
[C---:B-1----:R-:W-:Y:S01]  /*85b60*/  HMMA.1688.F32.TF32 R32, R8.reuse, R74, R160 ;  /* 0x0000004a0820723c */ /* 0x042fe200000810a0 */
[----:B------:R-:W-:Y:S01]  /*85b70*/  STL.64 [R1+0x7d0], R152 ;  /* 0x0007d09801007387 */ /* 0x000fe20000100a00 */
[----:B------:R-:W-:Y:S05]  /*85b80*/  STL.64 [R1+0x7d8], R154 ;  /* 0x0007d89a01007387 */ /* 0x000fea0000100a00 */
[----:B------:R-:W-:Y:S02]  /*85b90*/  STL.64 [R1+0x7c0], R120 ;  /* 0x0007c07801007387 */ /* 0x000fe40000100a00 */
[----:B------:R-:W-:Y:S11]  /*85ba0*/  STL.64 [R1+0x7c8], R122 ;  /* 0x0007c87a01007387 */ /* 0x000ff60000100a00 */
[----:B------:R-:W-:Y:S03]  /*85bb0*/  @!UPT UIADD3 URZ, URZ, URZ, URZ ;  /* 0x0000003f3f3ff290 */ /* 0x000fe6000fffe03f */
        /* <DEDUP_REMOVED lines=9> */
[C---:B----4-:R-:W-:Y:S08]  /*85c50*/  HMMA.1688.F32.TF32 R24, R8.reuse, R54, R220 ;  /* 0x000000360818723c */ /* 0x050ff000000810dc */
        /* <DEDUP_REMOVED lines=14> */
[----:B------:R-:W2:Y:S01]  /*85d40*/  LDL.LU R232, [R1+0x13c0] ;  /* 0x0013c00001e87983 */ /* 0x000ea20000300800 */
[C---:B---3--:R-:W-:Y:S11]  /*85d50*/  HMMA.1688.F32.TF32 R16, R12.reuse, R42, R236 ;  /* 0x0000002a0c10723c */ /* 0x048ff600000810ec */
[----:B------:R-:W-:Y:S11]  /*85d60*/  @!UPT UIADD3 URZ, URZ, URZ, URZ ;  /* 0x0000003f3f3ff290 */ /* 0x000ff6000fffe03f */
[----:B------:R-:W-:Y:S01]  /*85d70*/  @!UPT UIADD3 URZ, URZ, URZ, URZ ;  /* 0x0000003f3f3ff290 */ /* 0x000fe2000fffe03f */
[----:B------:R3:W-:Y:S01]  /*85d80*/  STL.64 [R1+0x750], R16 ;  /* 0x0007501001007387 */ /* 0x0007e20000100a00 */
[----:B------:R4:W-:Y:S02]  /*85d90*/  STL.64 [R1+0x758], R18 ;  /* 0x0007581201007387 */ /* 0x0009e40000100a00 */
[----:B------:R-:W2:Y:S02]  /*85da0*/  LDL.LU R233, [R1+0x13c4] ;  /* 0x0013c40001e97983 */ /* 0x000ea40000300800 */
[----:B------:R-:W2:Y:S01]  /*85db0*/  LDL.LU R234, [R1+0x13c8] ;  /* 0x0013c80001ea7983 */ /* 0x000ea20000300800 */
[----:B------:R-:W2:Y:S04]  /*85dc0*/  LDL.LU R235, [R1+0x13cc] ;  /* 0x0013cc0001eb7983 */ /* 0x000ea80000300800 */
        /* <DEDUP_REMOVED lines=120> */
[C---:B--2---:R-:W-:Y:S11]  /*86550*/  HMMA.1688.F32.TF32 R32, R12.reuse, R38, R32 ;  /* 0x000000260c20723c */ /* 0x044ff60000081020 */
[----:B------:R-:W-:Y:S11]  /*86560*/  @!UPT UIADD3 URZ, URZ, URZ, URZ ;  /* 0x0000003f3f3ff290 */ /* 0x000ff6000fffe03f */
[----:B------:R-:W-:Y:S01]  /*86570*/  @!UPT UIADD3 URZ, URZ, URZ, URZ ;  /* 0x0000003f3f3ff290 */ /* 0x000fe2000fffe03f */
[----:B------:R-:W-:Y:S01]  /*86580*/  STL.64 [R1+0x740], R32 ;  /* 0x0007402001007387 */ /* 0x000fe20000100a00 */
[----:B------:R2:W-:Y:S03]  /*86590*/  STL.64 [R1+0x748], R34 ;  /* 0x0007482201007387 */ /* 0x0005e60000100a00 */
[----:B--2---:R-:W2:Y:S01]  /*865a0*/  LDL.LU.64 R34, [R1+0x47a0] ;  /* 0x0047a00001227983 */ /* 0x004ea20000300a00 */
[----:B------:R-:W3:Y:S01]  /*865b0*/  LDL.LU.64 R32, [R1+0x4798] ;  /* 0x0047980001207983 */ /* 0x000ee20000300a00 */
[C---:B--2---:R-:W-:Y:S11]  /*865c0*/  HMMA.1688.F32.TF32 R156, R12.reuse, R34, R156 ;  /* 0x000000220c9c723c */ /* 0x044ff6000008109c */
[----:B------:R-:W-:Y:S11]  /*865d0*/  @!UPT UIADD3 URZ, URZ, URZ, URZ ;  /* 0x0000003f3f3ff290 */ /* 0x000ff6000fffe03f */
[----:B------:R-:W-:Y:S01]  /*865e0*/  @!UPT UIADD3 URZ, URZ, URZ, URZ ;  /* 0x0000003f3f3ff290 */ /* 0x000fe2000fffe03f */
[----:B------:R-:W-:Y:S01]  /*865f0*/  STL.64 [R1+0x730], R156 ;  /* 0x0007309c01007387 */ /* 0x000fe20000100a00 */
[----:B------:R2:W-:Y:S03]  /*86600*/  STL.64 [R1+0x738], R158 ;  /* 0x0007389e01007387 */ /* 0x0005e60000100a00 */
[----:B--2---:R-:W3:Y:S01]  /*86610*/  LDL.LU.64 R158, [R1+0x4790] ;  /* 0x00479000019e7983 */ /* 0x004ee20000300a00 */
[----:B------:R-:W2:Y:S01]  /*86620*/  LDL.LU.64 R156, [R1+0x4788] ;  /* 0x00478800019c7983 */ /* 0x000ea20000300a00 */
[C---:B---3--:R-:W-:Y:S11]  /*86630*/  HMMA.1688.F32.TF32 R152, R12.reuse, R158, R152 ;  /* 0x0000009e0c98723c */ /* 0x048ff60000081098 */
[----:B------:R-:W-:Y:S11]  /*86640*/  @!UPT UIADD3 URZ, URZ, URZ, URZ ;  /* 0x0000003f3f3ff290 */ /* 0x000ff6000fffe03f */
[----:B------:R-:W-:Y:S01]  /*86650*/  @!UPT UIADD3 URZ, URZ, URZ, URZ ;  /* 0x0000003f3f3ff290 */ /* 0x000fe2000fffe03f */
[----:B------:R-:W-:Y:S01]  /*86660*/  STL.64 [R1+0x720], R152 ;  /* 0x0007209801007387 */ /* 0x000fe20000100a00 */
[----:B------:R3:W-:Y:S03]  /*86670*/  STL.64 [R1+0x728], R154 ;  /* 0x0007289a01007387 */ /* 0x0007e60000100a00 */
[----:B---3--:R-:W3:Y:S01]  /*86680*/  LDL.LU.64 R154, [R1+0x4780] ;  /* 0x00478000019a7983 */ /* 0x008ee20000300a00 */
        /* <DEDUP_REMOVED lines=30> */
[----:B------:R-:W-:Y:S01]  /*86870*/  STL.64 [R1+0x700], R248 ;  /* 0x000700f801007387 */ /* 0x000fe20000100a00 */
[----:B------:R3:W-:Y:S02]  /*86880*/  STL.64 [R1+0x708], R250 ;  /* 0x000708fa01007387 */ /* 0x0007e40000100a00 */
[C---:B---3--:R-:W-:Y:S08]  /*86890*/  HMMA.1688.F32.TF32 R248, R12.reuse, R118, R240 ;  /* 0x000000760cf8723c */ /* 0x048ff000000810f0 */
[C---:B------:R-:W-:Y:S11]  /*868a0*/  HMMA.1688.F32.TF32 R240, R12.reuse, R150, R244 ;  /* 0x000000960cf0723c */ /* 0x040ff600000810f4 */
[----:B------:R-:W-:Y:S04]  /*868b0*/  @!UPT UIADD3 URZ, URZ, URZ, URZ ;  /* 0x0000003f3f3ff290 */ /* 0x000fe8000fffe03f */
[----:B------:R-:W-:Y:S01]  /*868c0*/  STL.64 [R1+0x6f0], R248 ;  /* 0x0006f0f801007387 */ /* 0x000fe20000100a00 */
[----:B------:R-:W-:Y:S07]  /*868d0*/  STL.64 [R1+0x6f8], R250 ;  /* 0x0006f8fa01007387 */ /* 0x000fee0000100a00 */
        /* <DEDUP_REMOVED lines=44> */
[C---:B---3--:R-:W-:Y:S08]  /*86ba0*/  HMMA.1688.F32.TF32 R28, R12.reuse, R62, R224 ;  /* 0x0000003e0c1c723c */ /* 0x048ff000000810e0 */
[C---:B----4-:R-:W-:Y:S08]  /*86bb0*/  HMMA.1688.F32.TF32 R24, R12.reuse, R58, R220 ;  /* 0x0000003a0c18723c */ /* 0x050ff000000810dc */
[C---:B-1----:R-:W-:Y:S08]  /*86bc0*/  HMMA.1688.F32.TF32 R20, R12.reuse, R54, R16 ;  /* 0x000000360c14723c */ /* 0x042ff00000081010 */
[----:B------:R-:W-:Y:S08]  /*86bd0*/  HMMA.1688.F32.TF32 R16, R12, R50, R232 ;  /* 0x000000320c10723c */ /* 0x000ff000000810e8 */
[C---:B------:R-:W-:Y:S01]  /*86be0*/  HMMA.1688.F32.TF32 R12, R8.reuse, R46, R236 ;  /* 0x0000002e080c723c */ /* 0x040fe200000810ec */
[----:B------:R-:W-:Y:S01]  /*86bf0*/  STL.64 [R1+0x5a0], R28 ;  /* 0x0005a01c01007387 */ /* 0x000fe20000100a00 */
[----:B------:R-:W-:Y:S02]  /*86c00*/  STL.64 [R1+0x5a8], R30 ;  /* 0x0005a81e01007387 */ /* 0x000fe40000100a00 */
[----:B------:R-:W-:Y:S02]  /*86c10*/  STL.64 [R1+0x590], R24 ;  /* 0x0005901801007387 */ /* 0x000fe40000100a00 */
[----:B------:R-:W-:Y:S01]  /*86c20*/  STL.64 [R1+0x598], R26 ;  /* 0x0005981a01007387 */ /* 0x000fe20000100a00 */
[----:B------:R-:W-:Y:S01]  /*86c30*/  STL.64 [R1+0x580], R20 ;  /* 0x0005801401007387 */ /* 0x000fe20000100a00 */
[----:B------:R-:W-:Y:S02]  /*86c40*/  STL.64 [R1+0x588], R22 ;  /* 0x0005881601007387 */ /* 0x000fe40000100a00 */
[----:B------:R-:W3:Y:S05]  /*86c50*/  LDL.LU R232, [R1+0x1e80] ;  /* 0x001e800001e87983 */ /* 0x000eea0000300800 */
[----:B------:R1:W-:Y:S01]  /*86c60*/  STL.64 [R1+0x170], R16 ;  /* 0x0001701001007387 */ /* 0x0003e20000100a00 */
[----:B------:R4:W-:Y:S07]  /*86c70*/  STL.64 [R1+0x178], R18 ;  /* 0x0001781201007387 */ /* 0x0009ee0000100a00 */
[----:B------:R2:W-:Y:S02]  /*86c80*/  STL.64 [R1+0x160], R12 ;  /* 0x0001600c01007387 */ /* 0x0005e40000100a00 */
[----:B------:R2:W-:Y:S02]  /*86c90*/  STL.64 [R1+0x168], R14 ;  /* 0x0001680e01007387 */ /* 0x0005e40000100a00 */
[----:B------:R-:W3:Y:S01]  /*86ca0*/  LDL.LU R233, [R1+0x1e84] ;  /* 0x001e840001e97983 */ /* 0x000ee20000300800 */
[----:B------:R-:W3:Y:S01]  /*86cb0*/  LDL.LU R234, [R1+0x1e88] ;  /* 0x001e880001ea7983 */ /* 0x000ee20000300800 */
[----:B------:R-:W3:Y:S03]  /*86cc0*/  LDL.LU R235, [R1+0x1e8c] ;  /* 0x001e8c0001eb7983 */ /* 0x000ee60000300800 */
[----:B-1----:R-:W3:Y:S01]  /*86cd0*/  LDL.LU R16, [R1+0x1e90] ;  /* 0x001e900001107983 */ /* 0x002ee20000300800 */
[----:B------:R-:W3:Y:S02]  /*86ce0*/  LDL.LU R17, [R1+0x1e94] ;  /* 0x001e940001117983 */ /* 0x000ee40000300800 */
[----:B----4-:R-:W3:Y:S02]  /*86cf0*/  LDL.LU R18, [R1+0x1e98] ;  /* 0x001e980001127983 */ /* 0x010ee40000300800 */
[----:B------:R-:W3:Y:S01]  /*86d00*/  LDL.LU R19, [R1+0x1e9c] ;  /* 0x001e9c0001137983 */ /* 0x000ee20000300800 */
[----:B------:R-:W4:Y:S01]  /*86d10*/  LDL.LU R220, [R1+0x1ea0] ;  /* 0x001ea00001dc7983 */ /* 0x000f220000300800 */
[----:B------:R-:W4:Y:S02]  /*86d20*/  LDL.LU R221, [R1+0x1ea4] ;  /* 0x001ea40001dd7983 */ /* 0x000f240000300800 */
[----:B------:R-:W4:Y:S02]  /*86d30*/  LDL.LU R222, [R1+0x1ea8] ;  /* 0x001ea80001de7983 */ /* 0x000f240000300800 */
[----:B------:R-:W4:Y:S01]  /*86d40*/  LDL.LU R223, [R1+0x1eac] ;  /* 0x001eac0001df7983 */ /* 0x000f220000300800 */
        /* <DEDUP_REMOVED lines=66> */
[----:B------:R-:W2:Y:S02]  /*87170*/  LDL.LU R14, [R1+0x2018] ;  /* 0x00201800010e7983 */ /* 0x000ea40000300800 */
[----:B------:R-:W2:Y:S01]  /*87180*/  LDL.LU R15, [R1+0x201c] ;  /* 0x00201c00010f7983 */ /* 0x000ea20000300800 */
        /* <DEDUP_REMOVED lines=29> */
[C---:B---3--:R-:W-:Y:S11]  /*87360*/  HMMA.1688.F32.TF32 R248, R8.reuse, R38, R248 ;  /* 0x0000002608f8723c */ /* 0x048ff600000810f8 */
[----:B------:R-:W-:Y:S04]  /*87370*/  @!UPT UIADD3 URZ, URZ, URZ, URZ ;  /* 0x0000003f3f3ff290 */ /* 0x000fe8000fffe03f */
[----:B------:R-:W-:Y:S01]  /*87380*/  STL.64 [R1+0x570], R12 ;  /* 0x0005700c01007387 */ /* 0x000fe20000100a00 */
[----:B------:R4:W-:Y:S02]  /*87390*/  STL.64 [R1+0x578], R14 ;  /* 0x0005780e01007387 */ /* 0x0009e40000100a00 */
[C---:B----4-:R-:W-:Y:S08]  /*873a0*/  HMMA.1688.F32.TF32 R12, R8.reuse, R34, R240 ;  /* 0x00000022080c723c */ /* 0x050ff000000810f0 */
[C---:B------:R-:W-:Y:S01]  /*873b0*/  HMMA.1688.F32.TF32 R240, R8.reuse, R158, R244 ;  /* 0x0000009e08f0723c */ /* 0x040fe200000810f4 */
[----:B------:R-:W-:Y:S01]  /*873c0*/  STL.64 [R1+0x560], R248 ;  /* 0x000560f801007387 */ /* 0x000fe20000100a00 */
[----:B------:R-:W-:Y:S06]  /*873d0*/  STL.64 [R1+0x568], R250 ;  /* 0x000568fa01007387 */ /* 0x000fec0000100a00 */
        /* <DEDUP_REMOVED lines=59> */
[----:B------:R1:W-:Y:S07]  /*87790*/  STL.64 [R1+0x428], R22 ;  /* 0x0004281601007387 */ /* 0x0003ee0000100a00 */
[----:B------:R-:W-:Y:S02]  /*877a0*/  STL.64 [R1+0x410], R24 ;  /* 0x0004101801007387 */ /* 0x000fe40000100a00 */
[----:B------:R-:W-:Y:S01]  /*877b0*/  STL.64 [R1+0x418], R26 ;  /* 0x0004181a01007387 */ /* 0x000fe20000100a00 */
[C---:B-1----:R-:W-:Y:S08]  /*877c0*/  HMMA.1688.F32.TF32 R20, R8.reuse, R74, R16 ;  /* 0x0000004a0814723c */ /* 0x042ff00000081010 */
[C---:B------:R-:W-:Y:S01]  /*877d0*/  HMMA.1688.F32.TF32 R16, R8.reuse, R70, R232 ;  /* 0x000000460810723c */ /* 0x040fe200000810e8 */
[----:B------:R-:W-:Y:S01]  /*877e0*/  STL.64 [R1+0x400], R12 ;  /* 0x0004000c01007387 */ /* 0x000fe20000100a00 */
[----:B------:R1:W-:Y:S06]  /*877f0*/  STL.64 [R1+0x408], R14 ;  /* 0x0004080e01007387 */ /* 0x0003ec0000100a00 */
[C---:B-1----:R-:W-:Y:S07]  /*87800*/  HMMA.1688.F32.TF32 R12, R8.reuse, R66, R236 ;  /* 0x00000042080c723c */ /* 0x042fee00000810ec */
        /* <DEDUP_REMOVED lines=10> */
[----:B-1----:R-:W2:Y:S02]  /*878b0*/  LDL.LU R16, [R1+0x1d00] ;  /* 0x001d000001107983 */ /* 0x002ea40000300800 */
[----:B------:R-:W2:Y:S02]  /*878c0*/  LDL.LU R17, [R1+0x1d04] ;  /* 0x001d040001117983 */ /* 0x000ea40000300800 */
[----:B---3--:R-:W2:Y:S01]  /*878d0*/  LDL.LU R18, [R1+0x1d08] ;  /* 0x001d080001127983 */ /* 0x008ea20000300800 */
[----:B------:R-:W2:Y:S01]  /*878e0*/  LDL.LU R19, [R1+0x1d0c] ;  /* 0x001d0c0001137983 */ /* 0x000ea20000300800 */
[----:B------:R-:W3:Y:S02]  /*878f0*/  LDL.LU R220, [R1+0x1d10] ;  /* 0x001d100001dc7983 */ /* 0x000ee40000300800 */
[----:B------:R-:W3:Y:S02]  /*87900*/  LDL.LU R221, [R1+0x1d14] ;  /* 0x001d140001dd7983 */ /* 0x000ee40000300800 */
[----:B------:R-:W3:Y:S01]  /*87910*/  LDL.LU R222, [R1+0x1d18] ;  /* 0x001d180001de7983 */ /* 0x000ee20000300800 */
[----:B------:R-:W3:Y:S01]  /*87920*/  LDL.LU R223, [R1+0x1d1c] ;  /* 0x001d1c0001df7983 */ /* 0x000ee20000300800 */
        /* <DEDUP_REMOVED lines=60> */
[----:B----4-:R-:W4:Y:S02]  /*87cf0*/  LDL.LU R12, [R1+0x1e60] ;  /* 0x001e6000010c7983 */ /* 0x010f240000300800 */
[----:B------:R-:W4:Y:S02]  /*87d00*/  LDL.LU R13, [R1+0x1e64] ;  /* 0x001e6400010d7983 */ /* 0x000f240000300800 */
[----:B------:R-:W4:Y:S01]  /*87d10*/  LDL.LU R14, [R1+0x1e68] ;  /* 0x001e6800010e7983 */ /* 0x000f220000300800 */
[----:B------:R-:W4:Y:S01]  /*87d20*/  LDL.LU R15, [R1+0x1e6c] ;  /* 0x001e6c00010f7983 */ /* 0x000f220000300800 */
        /* <DEDUP_REMOVED lines=32> */
[C---:B----4-:R-:W-:Y:S08]  /*87f30*/  HMMA.1688.F32.TF32 R12, R8.reuse, R62, R12 ;  /* 0x0000003e080c723c */ /* 0x050ff0000008100c */
[C---:B--2---:R-:W-:Y:S08]  /*87f40*/  HMMA.1688.F32.TF32 R248, R8.reuse, R58, R248 ;  /* 0x0000003a08f8723c */ /* 0x044ff000000810f8 */
[C---:B---3--:R-:W-:Y:S07]  /*87f50*/  HMMA.1688.F32.TF32 R240, R8.reuse, R54, R240 ;  /* 0x0000003608f0723c */ /* 0x048fee00000810f0 */
[----:B------:R-:W-:Y:S01]  /*87f60*/  STL.64 [R1+0x3c0], R12 ;  /* 0x0003c00c01007387 */ /* 0x000fe20000100a00 */
[----:B------:R1:W-:Y:S02]  /*87f70*/  STL.64 [R1+0x3c8], R14 ;  /* 0x0003c80e01007387 */ /* 0x0003e40000100a00 */
[----:B-1----:R-:W-:Y:S08]  /*87f80*/  HMMA.1688.F32.TF32 R12, R8, R50, R244 ;  /* 0x00000032080c723c */ /* 0x002ff000000810f4 */
[C---:B------:R-:W-:Y:S01]  /*87f90*/  HMMA.1688.F32.TF32 R8, R228.reuse, R46, R216 ;  /* 0x0000002ee408723c */ /* 0x040fe200000810d8 */
[----:B------:R-:W-:Y:S01]  /*87fa0*/  STL.64 [R1+0x3b0], R248 ;  /* 0x0003b0f801007387 */ /* 0x000fe20000100a00 */
[----:B------:R-:W-:Y:S03]  /*87fb0*/  STL.64 [R1+0x3b8], R250 ;  /* 0x0003b8fa01007387 */ /* 0x000fe60000100a00 */
[----:B------:R-:W-:Y:S01]  /*87fc0*/  STL.64 [R1+0x3a0], R240 ;  /* 0x0003a0f001007387 */ /* 0x000fe20000100a00 */
[----:B------:R-:W-:Y:S02]  /*87fd0*/  STL.64 [R1+0x3a8], R242 ;  /* 0x0003a8f201007387 */ /* 0x000fe40000100a00 */
[C---:B------:R-:W-:Y:S08]  /*87fe0*/  HMMA.1688.F32.TF32 R208, R228.reuse, R38, R208 ;  /* 0x00000026e4d0723c */ /* 0x040ff000000810d0 */
[C---:B------:R-:W-:Y:S08]  /*87ff0*/  HMMA.1688.F32.TF32 R196, R228.reuse, R154, R196 ;  /* 0x0000009ae4c4723c */ /* 0x040ff000000810c4 */
[C---:B------:R-:W-:Y:S08]  /*88000*/  HMMA.1688.F32.TF32 R184, R228.reuse, R150, R184 ;  /* 0x00000096e4b8723c */ /* 0x040ff000000810b8 */
[C---:B------:R-:W-:Y:S08]  /*88010*/  HMMA.1688.F32.TF32 R172, R228.reuse, R138, R172 ;  /* 0x0000008ae4ac723c */ /* 0x040ff000000810ac */
[C---:B------:R-:W-:Y:S08]  /*88020*/  HMMA.1688.F32.TF32 R160, R228.reuse, R126, R160 ;  /* 0x0000007ee4a0723c */ /* 0x040ff000000810a0 */
        /* <DEDUP_REMOVED lines=9> */
[----:B------:R2:W-:Y:S02]  /*880c0*/  STL.64 [R1+0x148], R10 ;  /* 0x0001480a01007387 */ /* 0x0005e40000100a00 */
[C---:B--2---:R-:W-:Y:S08]  /*880d0*/  HMMA.1688.F32.TF32 R8, R228.reuse, R42, R212 ;  /* 0x0000002ae408723c */ /* 0x044ff000000810d4 */
[C---:B------:R-:W-:Y:S11]  /*880e0*/  HMMA.1688.F32.TF32 R12, R228.reuse, R34, R204 ;  /* 0x00000022e40c723c */ /* 0x040ff600000810cc */
[----:B------:R-:W-:Y:S04]  /*880f0*/  @!UPT UIADD3 URZ, URZ, URZ, URZ ;  /* 0x0000003f3f3ff290 */ /* 0x000fe8000fffe03f */
[----:B------:R-:W-:Y:S01]  /*88100*/  STL.64 [R1+0x390], R8 ;  /* 0x0003900801007387 */ /* 0x000fe20000100a00 */
[----:B------:R2:W-:Y:S02]  /*88110*/  STL.64 [R1+0x398], R10 ;  /* 0x0003980a01007387 */ /* 0x0005e40000100a00 */
[C---:B--2---:R-:W-:Y:S01]  /*88120*/  HMMA.1688.F32.TF32 R8, R228.reuse, R158, R200 ;  /* 0x0000009ee408723c */ /* 0x044fe200000810c8 */
[----:B------:R-:W-:Y:S01]  /*88130*/  STL.64 [R1+0x380], R208 ;  /* 0x000380d001007387 */ /* 0x000fe20000100a00 */
[----:B------:R-:W-:Y:S03]  /*88140*/  STL.64 [R1+0x388], R210 ;  /* 0x000388d201007387 */ /* 0x000fe60000100a00 */
[----:B------:R-:W-:Y:S02]  /*88150*/  STL.64 [R1+0x370], R12 ;  /* 0x0003700c01007387 */ /* 0x000fe40000100a00 */
[----:B------:R2:W-:Y:S02]  /*88160*/  STL.64 [R1+0x378], R14 ;  /* 0x0003780e01007387 */ /* 0x0005e40000100a00 */
[C---:B--2---:R-:W-:Y:S11]  /*88170*/  HMMA.1688.F32.TF32 R12, R228.reuse, R122, R192 ;  /* 0x0000007ae40c723c */ /* 0x044ff600000810c0 */
[----:B------:R-:W-:Y:S03]  /*88180*/  @!UPT UIADD3 URZ, URZ, URZ, URZ ;  /* 0x0000003f3f3ff290 */ /* 0x000fe6000fffe03f */
[----:B------:R-:W-:Y:S01]  /*88190*/  STL.64 [R1+0x360], R8 ;  /* 0x0003600801007387 */ /* 0x000fe20000100a00 */
[----:B------:R2:W-:Y:S02]  /*881a0*/  STL.64 [R1+0x368], R10 ;  /* 0x0003680a01007387 */ /* 0x0005e40000100a00 */
[C---:B--2---:R-:W-:Y:S01]  /*881b0*/  HMMA.1688.F32.TF32 R8, R228.reuse, R118, R188 ;  /* 0x00000076e408723c */ /* 0x044fe200000810bc */
[----:B------:R-:W-:Y:S01]  /*881c0*/  STL.64 [R1+0x350], R196 ;  /* 0x000350c401007387 */ /* 0x000fe20000100a00 */
[----:B------:R-:W-:Y:S04]  /*881d0*/  STL.64 [R1+0x358], R198 ;  /* 0x000358c601007387 */ /* 0x000fe80000100a00 */
[----:B------:R-:W-:Y:S02]  /*881e0*/  STL.64 [R1+0x340], R12 ;  /* 0x0003400c01007387 */ /* 0x000fe40000100a00 */
[----:B------:R2:W-:Y:S02]  /*881f0*/  STL.64 [R1+0x348], R14 ;  /* 0x0003480e01007387 */ /* 0x0005e40000100a00 */
[C---:B--2---:R-:W-:Y:S11]  /*88200*/  HMMA.1688.F32.TF32 R12, R228.reuse, R146, R180 ;  /* 0x00000092e40c723c */ /* 0x044ff600000810b4 */
[----:B------:R-:W-:Y:S02]  /*88210*/  @!UPT UIADD3 URZ, URZ, URZ, URZ ;  /* 0x0000003f3f3ff290 */ /* 0x000fe4000fffe03f */
[----:B------:R-:W-:Y:S01]  /*88220*/  STL.64 [R1+0x330], R8 ;  /* 0x0003300801007387 */ /* 0x000fe20000100a00 */
[----:B------:R2:W-:Y:S02]  /*88230*/  STL.64 [R1+0x338], R10 ;  /* 0x0003380a01007387 */ /* 0x0005e40000100a00 */
[C---:B--2---:R-:W-:Y:S01]  /*88240*/  HMMA.1688.F32.TF32 R8, R228.reuse, R142, R176 ;  /* 0x0000008ee408723c */ /* 0x044fe200000810b0 */
[----:B------:R-:W-:Y:S01]  /*88250*/  STL.64 [R1+0x320], R184 ;  /* 0x000320b801007387 */ /* 0x000fe20000100a00 */
[----:B------:R-:W-:Y:S05]  /*88260*/  STL.64 [R1+0x328], R186 ;  /* 0x000328ba01007387 */ /* 0x000fea0000100a00 */
[----:B------:R-:W-:Y:S02]  /*88270*/  STL.64 [R1+0x310], R12 ;  /* 0x0003100c01007387 */ /* 0x000fe40000100a00 */
[----:B------:R2:W-:Y:S02]  /*88280*/  STL.64 [R1+0x318], R14 ;  /* 0x0003180e01007387 */ /* 0x0005e40000100a00 */
[C---:B--2---:R-:W-:Y:S11]  /*88290*/  HMMA.1688.F32.TF32 R12, R228.reuse, R134, R168 ;  /* 0x00000086e40c723c */ /* 0x044ff600000810a8 */
[----:B------:R-:W-:Y:S01]  /*882a0*/  @!UPT UIADD3 URZ, URZ, URZ, URZ ;  /* 0x0000003f3f3ff290 */ /* 0x000fe2000fffe03f */
[----:B------:R-:W-:Y:S01]  /*882b0*/  STL.64 [R1+0x300], R8 ;  /* 0x0003000801007387 */ /* 0x000fe20000100a00 */
[----:B------:R2:W-:Y:S02]  /*882c0*/  STL.64 [R1+0x308], R10 ;  /* 0x0003080a01007387 */ /* 0x0005e40000100a00 */
[C---:B--2---:R-:W-:Y:S01]  /*882d0*/  HMMA.1688.F32.TF32 R8, R228.reuse, R130, R164 ;  /* 0x00000082e408723c */ /* 0x044fe200000810a4 */
[----:B------:R-:W-:Y:S01]  /*882e0*/  STL.64 [R1+0x2f0], R172 ;  /* 0x0002f0ac01007387 */ /* 0x000fe20000100a00 */
[----:B------:R-:W-:Y:S06]  /*882f0*/  STL.64 [R1+0x2f8], R174 ;  /* 0x0002f8ae01007387 */ /* 0x000fec0000100a00 */
[----:B------:R-:W-:Y:S02]  /*88300*/  STL.64 [R1+0x2e0], R12 ;  /* 0x0002e00c01007387 */ /* 0x000fe40000100a00 */
[----:B------:R2:W-:Y:S02]  /*88310*/  STL.64 [R1+0x2e8], R14 ;  /* 0x0002e80e01007387 */ /* 0x0005e40000100a00 */
[C---:B--2---:R-:W-:Y:S11]  /*88320*/  HMMA.1688.F32.TF32 R12, R228.reuse, R114, R28 ;  /* 0x00000072e40c723c */ /* 0x044ff6000008101c */
[----:B------:R-:W-:Y:S01]  /*88330*/  STL.64 [R1+0x2d0], R8 ;  /* 0x0002d00801007387 */ /* 0x000fe20000100a00 */
[----:B------:R2:W-:Y:S02]  /*88340*/  STL.64 [R1+0x2d8], R10 ;  /* 0x0002d80a01007387 */ /* 0x0005e40000100a00 */
[C---:B--2---:R-:W-:Y:S01]  /*88350*/  HMMA.1688.F32.TF32 R8, R228.reuse, R110, R24 ;  /* 0x0000006ee408723c */ /* 0x044fe20000081018 */
[----:B------:R-:W-:Y:S01]  /*88360*/  STL.64 [R1+0x2c0], R160 ;  /* 0x0002c0a001007387 */ /* 0x000fe20000100a00 */
[----:B------:R-:W-:Y:S07]  /*88370*/  STL.64 [R1+0x2c8], R162 ;  /* 0x0002c8a201007387 */ /* 0x000fee0000100a00 */
[----:B------:R-:W-:Y:S02]  /*88380*/  STL.64 [R1+0x2b0], R12 ;  /* 0x0002b00c01007387 */ /* 0x000fe40000100a00 */
[----:B------:R2:W-:Y:S02]  /*88390*/  STL.64 [R1+0x2b8], R14 ;  /* 0x0002b80e01007387 */ /* 0x0005e40000100a00 */
[C---:B--2---:R-:W-:Y:S10]  /*883a0*/  HMMA.1688.F32.TF32 R12, R228.reuse, R102, R224 ;  /* 0x00000066e40c723c */ /* 0x044ff400000810e0 */
[----:B------:R-:W-:Y:S01]  /*883b0*/  STL.64 [R1+0x2a0], R8 ;  /* 0x0002a00801007387 */ /* 0x000fe20000100a00 */
[----:B------:R2:W-:Y:S02]  /*883c0*/  STL.64 [R1+0x2a8], R10 ;  /* 0x0002a80a01007387 */ /* 0x0005e40000100a00 */
[C---:B--2---:R-:W-:Y:S01]  /*883d0*/  HMMA.1688.F32.TF32 R8, R228.reuse, R98, R220 ;  /* 0x00000062e408723c */ /* 0x044fe200000810dc */
[----:B------:R-:W-:Y:S01]  /*883e0*/  STL.64 [R1+0x290], R20 ;  /* 0x0002901401007387 */ /* 0x000fe20000100a00 */
[----:B------:R-:W-:Y:S08]  /*883f0*/  STL.64 [R1+0x298], R22 ;  /* 0x0002981601007387 */ /* 0x000ff00000100a00 */
[----:B------:R-:W-:Y:S02]  /*88400*/  STL.64 [R1+0x280], R12 ;  /* 0x0002800c01007387 */ /* 0x000fe40000100a00 */
[----:B------:R2:W-:Y:S02]  /*88410*/  STL.64 [R1+0x288], R14 ;  /* 0x0002880e01007387 */ /* 0x0005e40000100a00 */
[C---:B--2---:R-:W-:Y:S09]  /*88420*/  HMMA.1688.F32.TF32 R12, R228.reuse, R90, R232 ;  /* 0x0000005ae40c723c */ /* 0x044ff200000810e8 */
[----:B------:R-:W-:Y:S01]  /*88430*/  STL.64 [R1+0x270], R8 ;  /* 0x0002700801007387 */ /* 0x000fe20000100a00 */
[----:B------:R2:W-:Y:S02]  /*88440*/  STL.64 [R1+0x278], R10 ;  /* 0x0002780a01007387 */ /* 0x0005e40000100a00 */
[C---:B--2---:R-:W-:Y:S01]  /*88450*/  HMMA.1688.F32.TF32 R8, R228.reuse, R86, R236 ;  /* 0x00000056e408723c */ /* 0x044fe200000810ec */
[----:B------:R2:W-:Y:S01]  /*88460*/  STL.64 [R1+0x260], R16 ;  /* 0x0002601001007387 */ /* 0x0005e20000100a00 */
[----:B------:R3:W-:Y:S02]  /*88470*/  STL.64 [R1+0x268], R18 ;  /* 0x0002681201007387 */ /* 0x0007e40000100a00 */
[----:B------:R-:W4:Y:S07]  /*88480*/  LDL.LU R220, [R1+0x1cc0] ;  /* 0x001cc00001dc7983 */ /* 0x000f2e0000300800 */
[----:B------:R-:W-:Y:S01]  /*88490*/  STL.64 [R1+0x250], R12 ;  /* 0x0002500c01007387 */ /* 0x000fe20000100a00 */
[----:B------:R-:W-:Y:S11]  /*884a0*/  STL.64 [R1+0x258], R14 ;  /* 0x0002580e01007387 */ /* 0x000ff60000100a00 */
[----:B------:R-:W-:Y:S01]  /*884b0*/  STL.64 [R1+0x240], R8 ;  /* 0x0002400801007387 */ /* 0x000fe20000100a00 */
[----:B------:R4:W-:Y:S02]  /*884c0*/  STL.64 [R1+0x248], R10 ;  /* 0x0002480a01007387 */ /* 0x0009e40000100a00 */
        /* <DEDUP_REMOVED lines=35> */
[----:B------:R-:W1:Y:S02]  /*88700*/  LDL.LU R224, [R1+0x1120] ;  /* 0x0011200001e07983 */ /* 0x000e640000300800 */
[----:B------:R-:W1:Y:S02]  /*88710*/  LDL.LU R225, [R1+0x1124] ;  /* 0x0011240001e17983 */ /* 0x000e640000300800 */
[----:B------:R-:W1:Y:S01]  /*88720*/  LDL.LU R226, [R1+0x1128] ;  /* 0x0011280001e27983 */ /* 0x000e620000300800 */
[----:B------:R-:W1:Y:S01]  /*88730*/  LDL.LU R227, [R1+0x112c] ;  /* 0x00112c0001e37983 */ /* 0x000e620000300800 */
[C---:B----4-:R-:W-:Y:S08]  /*88740*/  HMMA.1688.F32.TF32 R8, R228.reuse, R78, R220 ;  /* 0x0000004ee408723c */ /* 0x050ff000000810dc */
[C---:B------:R-:W-:Y:S01]  /*88750*/  HMMA.1688.F32.TF32 R12, R228.reuse, R82, R20 ;  /* 0x00000052e40c723c */ /* 0x040fe20000081014 */
[----:B------:R-:W4:Y:S11]  /*88760*/  LDL.LU R220, [R1+0x1c50] ;  /* 0x001c500001dc7983 */ /* 0x000f360000300800 */
[----:B------:R-:W-:Y:S11]  /*88770*/  @!UPT UIADD3 URZ, URZ, URZ, URZ ;  /* 0x0000003f3f3ff290 */ /* 0x000ff6000fffe03f */
[----:B------:R-:W-:Y:S01]  /*88780*/  STL.64 [R1+0x230], R12 ;  /* 0x0002300c01007387 */ /* 0x000fe20000100a00 */
[----:B------:R-:W-:Y:S02]  /*88790*/  STL.64 [R1+0x238], R14 ;  /* 0x0002380e01007387 */ /* 0x000fe40000100a00 */
[----:B------:R-:W-:Y:S02]  /*887a0*/  STL.64 [R1+0x220], R8 ;  /* 0x0002200801007387 */ /* 0x000fe40000100a00 */
[----:B------:R2:W-:Y:S01]  /*887b0*/  STL.64 [R1+0x228], R10 ;  /* 0x0002280a01007387 */ /* 0x0005e20000100a00 */
[----:B------:R-:W4:Y:S01]  /*887c0*/  LDL.LU R221, [R1+0x1c54] ;  /* 0x001c540001dd7983 */ /* 0x000f220000300800 */
[----:B------:R-:W4:Y:S02]  /*887d0*/  LDL.LU R222, [R1+0x1c58] ;  /* 0x001c580001de7983 */ /* 0x000f240000300800 */
[----:B------:R-:W4:Y:S02]  /*887e0*/  LDL.LU R223, [R1+0x1c5c] ;  /* 0x001c5c0001df7983 */ /* 0x000f240000300800 */
[----:B------:R-:W4:Y:S01]  /*887f0*/  LDL.LU R20, [R1+0x1c40] ;  /* 0x001c400001147983 */ /* 0x000f220000300800 */
[----:B------:R-:W4:Y:S01]  /*88800*/  LDL.LU R21, [R1+0x1c44] ;  /* 0x001c440001157983 */ /* 0x000f220000300800 */
[----:B------:R-:W4:Y:S02]  /*88810*/  LDL.LU R22, [R1+0x1c48] ;  /* 0x001c480001167983 */ /* 0x000f240000300800 */
[----:B------:R-:W4:Y:S01]  /*88820*/  LDL.LU R23, [R1+0x1c4c] ;  /* 0x001c4c0001177983 */ /* 0x000f220000300800 */
[C---:B--2---:R-:W-:Y:S01]  /*88830*/  HMMA.1688.F32.TF32 R8, R228.reuse, R74, R16 ;  /* 0x0000004ae408723c */ /* 0x044fe20000081010 */
[----:B------:R-:W2:Y:S07]  /*88840*/  LDL.LU R16, [R1+0x1c10] ;  /* 0x001c100001107983 */ /* 0x000eae0000300800 */
[C---:B---3--:R-:W-:Y:S08]  /*88850*/  HMMA.1688.F32.TF32 R12, R228.reuse, R70, R164 ;  /* 0x00000046e40c723c */ /* 0x048ff000000810a4 */
[C---:B------:R-:W-:Y:S08]  /*88860*/  HMMA.1688.F32.TF32 R236, R228.reuse, R58, R236 ;  /* 0x0000003ae4ec723c */ /* 0x040ff000000810ec */
[----:B------:R-:W-:Y:S08]  /*88870*/  HMMA.1688.F32.TF32 R232, R228, R54, R232 ;  /* 0x00000036e4e8723c */ /* 0x000ff000000810e8 */
[----:B-1----:R-:W-:Y:S01]  /*88880*/  HMMA.1688.F32.TF32 R224, R216, R46, R224 ;  /* 0x0000002ed8e0723c */ /* 0x002fe200000810e0 */
[----:B------:R-:W-:Y:S01]  /*88890*/  LDS R164, [R3+0x14600] ;  /* 0x0146000003a47984 */ /* 0x000fe20000000800 */
[----:B------:R-:W-:-:S02]  /*888a0*/  IMAD.MOV.U32 R17, RZ, RZ, R252 ;  /* 0x000000ffff117224 */ /* 0x000fc400078e00fc */
[----:B------:R-:W-:Y:S02]  /*888b0*/  IMAD.MOV.U32 R18, RZ, RZ, R2 ;  /* 0x000000ffff127224 */ /* 0x000fe400078e0002 */
[----:B------:R-:W-:Y:S01]  /*888c0*/  IMAD.MOV.U32 R19, RZ, RZ, R0 ;  /* 0x000000ffff137224 */ /* 0x000fe200078e0000 */
[----:B------:R-:W-:Y:S04]  /*888d0*/  LDS R166, [R3+0x16600] ;  /* 0x0166000003a67984 */ /* 0x000fe80000000800 */
[----:B------:R-:W-:Y:S04]  /*888e0*/  LDS R165, [R4+0x14600] ;  /* 0x0146000004a57984 */ /* 0x000fe80000000800 */
[----:B------:R-:W1:Y:S04]  /*888f0*/  LDS R167, [R4+0x16600] ;  /* 0x0166000004a77984 */ /* 0x000e680000000800 */
[----:B------:R-:W-:Y:S01]  /*88900*/  STL.64 [R1+0x210], R8 ;  /* 0x0002100801007387 */ /* 0x000fe20000100a00 */
[----:B------:R3:W-:Y:S02]  /*88910*/  STL.64 [R1+0x218], R10 ;  /* 0x0002180a01007387 */ /* 0x0007e40000100a00 */
[C---:B---3--:R-:W-:Y:S01]  /*88920*/  HMMA.1688.F32.TF32 R8, R228.reuse, R66, R160 ;  /* 0x00000042e408723c */ /* 0x048fe200000810a0 */
[----:B------:R-:W-:Y:S01]  /*88930*/  STL.64 [R1+0x200], R12 ;  /* 0x0002000c01007387 */ /* 0x000fe20000100a00 */
[----:B------:R-:W-:Y:S11]  /*88940*/  STL.64 [R1+0x208], R14 ;  /* 0x0002080e01007387 */ /* 0x000ff60000100a00 */
[----:B------:R-:W-:Y:S10]  /*88950*/  @!UPT UIADD3 URZ, URZ, URZ, URZ ;  /* 0x0000003f3f3ff290 */ /* 0x000ff4000fffe03f */
[----:B------:R3:W-:Y:S01]  /*88960*/  STL [R1+0x1f0], R8 ;  /* 0x0001f00801007387 */ /* 0x0007e20000100800 */
[----:B------:R-:W-:Y:S01]  /*88970*/  MOV R252, R9 ;  /* 0x0000000900fc7202 */ /* 0x000fe20000000f00 */
[----:B------:R-:W-:Y:S02]  /*88980*/  IMAD.MOV.U32 R2, RZ, RZ, R10 ;  /* 0x000000ffff027224 */ /* 0x000fe400078e000a */
[----:B------:R-:W-:Y:S02]  /*88990*/  IMAD.MOV.U32 R0, RZ, RZ, R11 ;  /* 0x000000ffff007224 */ /* 0x000fe400078e000b */
[C---:B---3--:R-:W-:Y:S08]  /*889a0*/  HMMA.1688.F32.TF32 R8, R228.reuse, R62, R28 ;  /* 0x0000003ee408723c */ /* 0x048ff0000008101c */
[----:B------:R-:W-:Y:S01]  /*889b0*/  HMMA.1688.F32.TF32 R228, R228, R50, R24 ;  /* 0x00000032e4e4723c */ /* 0x000fe20000081018 */
[----:B------:R-:W-:Y:S11]  /*889c0*/  STL.64 [R1+0x4488], R238 ;  /* 0x004488ee01007387 */ /* 0x000ff60000100a00 */
[----:B------:R-:W-:Y:S03]  /*889d0*/  @!UPT UIADD3 URZ, URZ, URZ, URZ ;  /* 0x0000003f3f3ff290 */ /* 0x000fe6000fffe03f */
[----:B------:R-:W-:Y:S01]  /*889e0*/  STL.64 [R1+0x1e0], R8 ;  /* 0x0001e00801007387 */ /* 0x000fe20000100a00 */
[----:B------:R-:W-:Y:S02]  /*889f0*/  STL.64 [R1+0x1e8], R10 ;  /* 0x0001e80a01007387 */ /* 0x000fe40000100a00 */
[----:B------:R3:W-:Y:S02]  /*88a00*/  STL.64 [R1+0x4480], R236 ;  /* 0x004480ec01007387 */ /* 0x0007e40000100a00 */
[----:B------:R-:W-:Y:S01]  /*88a10*/  STL.64 [R1+0x4498], R234 ;  /* 0x004498ea01007387 */ /* 0x000fe20000100a00 */
[----:B------:R1:W-:Y:S02]  /*88a20*/  STL.64 [R1+0x4490], R232 ;  /* 0x004490e801007387 */ /* 0x0003e40000100a00 */
[----:B------:R-:W-:Y:S02]  /*88a30*/  STL.64 [R1+0x44a8], R230 ;  /* 0x0044a8e601007387 */ /* 0x000fe40000100a00 */
[----:B------:R-:W-:Y:S02]  /*88a40*/  STL.64 [R1+0x44a0], R228 ;  /* 0x0044a0e401007387 */ /* 0x000fe40000100a00 */
[----:B------:R-:W-:Y:S01]  /*88a50*/  STL.64 [R1+0x44b8], R226 ;  /* 0x0044b8e201007387 */ /* 0x000fe20000100a00 */
[----:B------:R1:W-:Y:S01]  /*88a60*/  STL.64 [R1+0x44b0], R224 ;  /* 0x0044b0e001007387 */ /* 0x0003e20000100a00 */
[C---:B----4-:R-:W-:Y:S08]  /*88a70*/  HMMA.1688.F32.TF32 R220, R216.reuse, R42, R220 ;  /* 0x0000002ad8dc723c */ /* 0x050ff000000810dc */
[C---:B------:R-:W-:Y:S08]  /*88a80*/  HMMA.1688.F32.TF32 R212, R216.reuse, R38, R20 ;  /* 0x00000026d8d4723c */ /* 0x040ff00000081014 */
[C---:B--2---:R-:W-:Y:S07]  /*88a90*/  HMMA.1688.F32.TF32 R208, R216.reuse, R34, R16 ;  /* 0x00000022d8d0723c */ /* 0x044fee0000081010 */
[----:B------:R-:W-:Y:S01]  /*88aa0*/  STL.64 [R1+0x44c8], R222 ;  /* 0x0044c8de01007387 */ /* 0x000fe20000100a00 */
[----:B------:R2:W-:Y:S02]  /*88ab0*/  STL.64 [R1+0x44c0], R220 ;  /* 0x0044c0dc01007387 */ /* 0x0005e40000100a00 */
[----:B------:R-:W-:Y:S02]  /*88ac0*/  STL.64 [R1+0x4760], R38 ;  /* 0x0047602601007387 */ /* 0x000fe40000100a00 */
[----:B------:R4:W-:Y:S03]  /*88ad0*/  STL.64 [R1+0x4758], R36 ;  /* 0x0047582401007387 */ /* 0x0009e60000100a00 */
[----:B------:R-:W-:Y:S01]  /*88ae0*/  STL.64 [R1+0x44d8], R214 ;  /* 0x0044d8d601007387 */ /* 0x000fe20000100a00 */
[----:B------:R-:W-:Y:S02]  /*88af0*/  STL.64 [R1+0x44d0], R212 ;  /* 0x0044d0d401007387 */ /* 0x000fe40000100a00 */
        /* <DEDUP_REMOVED lines=45> */
[----:B------:R1:W-:Y:S01]  /*88dd0*/  STL.64 [R1+0x4748], R32 ;  /* 0x0047482001007387 */ /* 0x0003e20000100a00 */
[----:B------:R-:W-:Y:S01]  /*88de0*/  STL.64 [R1+0x44e8], R210 ;  /* 0x0044e8d201007387 */ /* 0x000fe20000100a00 */
[----:B------:R1:W-:Y:S01]  /*88df0*/  STL.64 [R1+0x44e0], R208 ;  /* 0x0044e0d001007387 */ /* 0x0003e20000100a00 */
[C---:B--2---:R-:W-:Y:S08]  /*88e00*/  HMMA.1688.F32.TF32 R204, R216.reuse, R158, R188 ;  /* 0x0000009ed8cc723c */ /* 0x044ff000000810bc */
        /* <DEDUP_REMOVED lines=71> */
[----:B------:R-:W3:Y:S01]  /*89280*/  LDL.LU R10, [R1+0x1b58] ;  /* 0x001b5800010a7983 */ /* 0x000ee20000300800 */
[C---:B------:R-:W-:Y:S01]  /*89290*/  HMMA.1688.F32.TF32 R160, R216.reuse, R126, R16 ;  /* 0x0000007ed8a0723c */ /* 0x040fe20000081010 */
        /* <DEDUP_REMOVED lines=19> */
[----:B------:R-:W4:Y:S01]  /*893d0*/  LDL R214, [R1+0x1ab8] ;  /* 0x001ab80001d67983 */ /* 0x000f220000100800 */
[----:B------:R-:W4:Y:S01]  /*893e0*/  LDL R215, [R1+0x1abc] ;  /* 0x001abc0001d77983 */ /* 0x000f220000100800 */
        /* <DEDUP_REMOVED lines=9> */
[----:B------:R-:W-:Y:S01]  /*89480*/  STL.64 [R1+0x4590], R160 ;  /* 0x004590a001007387 */ /* 0x000fe20000100a00 */
[C---:B--2---:R-:W-:Y:S08]  /*89490*/  HMMA.1688.F32.TF32 R12, R216.reuse, R110, R12 ;  /* 0x0000006ed80c723c */ /* 0x044ff0000008100c */
[C---:B---3--:R-:W-:Y:S08]  /*894a0*/  HMMA.1688.F32.TF32 R8, R216.reuse, R114, R8 ;  /* 0x00000072d808723c */ /* 0x048ff00000081008 */
[C---:B----4-:R-:W-:Y:S08]  /*894b0*/  HMMA.1688.F32.TF32 R16, R216.reuse, R106, R16 ;  /* 0x0000006ad810723c */ /* 0x050ff00000081010 */
[C---:B------:R-:W-:Y:S08]  /*894c0*/  HMMA.1688.F32.TF32 R20, R216.reuse, R102, R20 ;  /* 0x00000066d814723c */ /* 0x040ff00000081014 */
[C---:B------:R-:W-:Y:S08]  /*894d0*/  HMMA.1688.F32.TF32 R24, R216.reuse, R98, R24 ;  /* 0x00000062d818723c */ /* 0x040ff00000081018 */
[C---:B------:R-:W-:Y:S01]  /*894e0*/  HMMA.1688.F32.TF32 R28, R216.reuse, R94, R28 ;  /* 0x0000005ed81c723c */ /* 0x040fe2000008101c */
[----:B------:R-:W-:Y:S01]  /*894f0*/  STL.64 [R1+0x45a8], R10 ;  /* 0x0045a80a01007387 */ /* 0x000fe20000100a00 */
[----:B------:R1:W-:Y:S02]  /*89500*/  STL.64 [R1+0x45a0], R8 ;  /* 0x0045a00801007387 */ /* 0x0003e40000100a00 */
[----:B------:R-:W-:Y:S02]  /*89510*/  STL.64 [R1+0x45b8], R14 ;  /* 0x0045b80e01007387 */ /* 0x000fe40000100a00 */
[----:B------:R2:W-:Y:S01]  /*89520*/  STL.64 [R1+0x45b0], R12 ;  /* 0x0045b00c01007387 */ /* 0x0005e20000100a00 */
[----:B------:R-:W-:Y:S01]  /*89530*/  STL.64 [R1+0x45c8], R18 ;  /* 0x0045c81201007387 */ /* 0x000fe20000100a00 */
[----:B------:R3:W-:Y:S01]  /*89540*/  STL.64 [R1+0x45c0], R16 ;  /* 0x0045c01001007387 */ /* 0x0007e20000100a00 */
[C---:B-1----:R-:W-:Y:S08]  /*89550*/  HMMA.1688.F32.TF32 R8, R216.reuse, R82, R212 ;  /* 0x00000052d808723c */ /* 0x042ff000000810d4 */
[C---:B--2---:R-:W-:Y:S08]  /*89560*/  HMMA.1688.F32.TF32 R12, R216.reuse, R86, R32 ;  /* 0x00000056d80c723c */ /* 0x044ff00000081020 */
[C---:B---3--:R-:W-:Y:S01]  /*89570*/  HMMA.1688.F32.TF32 R16, R216.reuse, R90, R208 ;  /* 0x0000005ad810723c */ /* 0x048fe200000810d0 */
[----:B------:R-:W-:Y:S01]  /*89580*/  STL.64 [R1+0x45d8], R22 ;  /* 0x0045d81601007387 */ /* 0x000fe20000100a00 */
[----:B------:R-:W-:Y:S02]  /*89590*/  STL.64 [R1+0x45d0], R20 ;  /* 0x0045d01401007387 */ /* 0x000fe40000100a00 */
[----:B------:R-:W-:Y:S02]  /*895a0*/  STL.64 [R1+0x45e8], R26 ;  /* 0x0045e81a01007387 */ /* 0x000fe40000100a00 */
[----:B------:R-:W-:Y:S01]  /*895b0*/  STL.64 [R1+0x45e0], R24 ;  /* 0x0045e01801007387 */ /* 0x000fe20000100a00 */
[----:B------:R-:W-:Y:S01]  /*895c0*/  STL.64 [R1+0x45f8], R30 ;  /* 0x0045f81e01007387 */ /* 0x000fe20000100a00 */
[----:B------:R-:W-:Y:S11]  /*895d0*/  STL.64 [R1+0x45f0], R28 ;  /* 0x0045f01c01007387 */ /* 0x000ff60000100a00 */
[----:B------:R-:W-:Y:S04]  /*895e0*/  @!UPT UIADD3 URZ, URZ, URZ, URZ ;  /* 0x0000003f3f3ff290 */ /* 0x000fe8000fffe03f */
        /* <DEDUP_REMOVED lines=8> */
[C---:B---3--:R-:W-:Y:S07]  /*89670*/  HMMA.1688.F32.TF32 R8, R216.reuse, R70, R224 ;  /* 0x00000046d808723c */ /* 0x048fee00000810e0 */
[----:B------:R-:W-:Y:S01]  /*89680*/  STL.64 [R1+0xeb0], R16 ;  /* 0x000eb01001007387 */ /* 0x000fe20000100a00 */
[----:B------:R1:W-:Y:S07]  /*89690*/  STL.64 [R1+0xeb8], R18 ;  /* 0x000eb81201007387 */ /* 0x0003ee0000100a00 */
[----:B------:R-:W-:Y:S02]  /*896a0*/  STL.64 [R1+0xed0], R12 ;  /* 0x000ed00c01007387 */ /* 0x000fe40000100a00 */
[----:B------:R2:W-:Y:S06]  /*896b0*/  STL.64 [R1+0xed8], R14 ;  /* 0x000ed80e01007387 */ /* 0x0005ec0000100a00 */
        /* <DEDUP_REMOVED lines=12> */
[----:B--2---:R-:W-:Y:S08]  /*89780*/  HMMA.1688.F32.TF32 R12, R216, R50, R240 ;  /* 0x00000032d80c723c */ /* 0x004ff000000810f0 */
[C---:B---3--:R-:W-:Y:S01]  /*89790*/  HMMA.1688.F32.TF32 R8, R164.reuse, R46, R244 ;  /* 0x0000002ea408723c */ /* 0x048fe200000810f4 */
[----:B------:R-:W-:Y:S04]  /*897a0*/  LDS R216, [R3+0x14680] ;  /* 0x0146800003d87984 */ /* 0x000fe80000000800 */
[----:B------:R-:W-:Y:S04]  /*897b0*/  LDS R218, [R3+0x16680] ;  /* 0x0166800003da7984 */ /* 0x000fe80000000800 */
[----:B------:R-:W-:Y:S04]  /*897c0*/  LDS R217, [R4+0x14680] ;  /* 0x0146800004d97984 */ /* 0x000fe80000000800 */
[----:B------:R-:W1:Y:S04]  /*897d0*/  LDS R219, [R4+0x16680] ;  /* 0x0166800004db7984 */ /* 0x000e680000000800 */
        /* <DEDUP_REMOVED lines=121> */
[----:B------:R-:W3:Y:S01]  /*89f70*/  LDL.LU R251, [R1+0x147c] ;  /* 0x00147c0001fb7983 */ /* 0x000ee20000300800 */
        /* <DEDUP_REMOVED lines=12> */
[----:B--2---:R-:W2:Y:S01]  /*8a040*/  LDL.LU.64 R34, [R1+0x4750] ;  /* 0x0047500001227983 */ /* 0x004ea20000300a00 */
[C---:B------:R-:W-:Y:S08]  /*8a050*/  HMMA.1688.F32.TF32 R24, R164.reuse, R158, R24 ;  /* 0x0000009ea418723c */ /* 0x040ff00000081018 */
[C---:B------:R-:W-:Y:S08]  /*8a060*/  HMMA.1688.F32.TF32 R20, R164.reuse, R154, R20 ;  /* 0x0000009aa414723c */ /* 0x040ff00000081014 */
[C---:B----4-:R-:W-:Y:S08]  /*8a070*/  HMMA.1688.F32.TF32 R16, R164.reuse, R122, R16 ;  /* 0x0000007aa410723c */ /* 0x050ff00000081010 */
[C---:B---3--:R-:W-:Y:S08]  /*8a080*/  HMMA.1688.F32.TF32 R12, R164.reuse, R118, R12 ;  /* 0x00000076a40c723c */ /* 0x048ff0000008100c */
[C---:B------:R-:W-:Y:S01]  /*8a090*/  HMMA.1688.F32.TF32 R8, R164.reuse, R150, R8 ;  /* 0x00000096a408723c */ /* 0x040fe20000081008 */
[----:B------:R-:W3:Y:S07]  /*8a0a0*/  LDL.LU.64 R32, [R1+0x4748] ;  /* 0x0047480001207983 */ /* 0x000eee0000300a00 */
        /* <DEDUP_REMOVED lines=16> */
[C---:B----4-:R-:W-:Y:S08]  /*8a1b0*/  HMMA.1688.F32.TF32 R12, R164.reuse, R142, R168 ;  /* 0x0000008ea40c723c */ /* 0x050ff000000810a8 */
[C---:B-1----:R-:W-:Y:S07]  /*8a1c0*/  HMMA.1688.F32.TF32 R8, R164.reuse, R138, R172 ;  /* 0x0000008aa408723c */ /* 0x042fee00000810ac */
        /* <DEDUP_REMOVED lines=8> */
[C---:B----4-:R-:W-:Y:S07]  /*8a250*/  HMMA.1688.F32.TF32 R8, R164.reuse, R126, R184 ;  /* 0x0000007ea408723c */ /* 0x050fee00000810b8 */
        /* <DEDUP_REMOVED lines=105> */
[----:B----4-:R-:W2:Y:S01]  /*8a8f0*/  LDL.LU R10, [R1+0x14a8] ;  /* 0x0014a800010a7983 */ /* 0x010ea20000300800 */
[----:B------:R-:W2:Y:S02]  /*8a900*/  LDL.LU R11, [R1+0x14ac] ;  /* 0x0014ac00010b7983 */ /* 0x000ea40000300800 */
[----:B------:R-:W4:Y:S02]  /*8a910*/  LDL.LU R12, [R1+0x14b0] ;  /* 0x0014b000010c7983 */ /* 0x000f240000300800 */
[----:B------:R-:W4:Y:S01]  /*8a920*/  LDL.LU R13, [R1+0x14b4] ;  /* 0x0014b400010d7983 */ /* 0x000f220000300800 */
[----:B------:R-:W4:Y:S01]  /*8a930*/  LDL.LU R14, [R1+0x14b8] ;  /* 0x0014b800010e7983 */ /* 0x000f220000300800 */
[----:B------:R-:W4:Y:S02]  /*8a940*/  LDL.LU R15, [R1+0x14bc] ;  /* 0x0014bc00010f7983 */ /* 0x000f240000300800 */
        /* <DEDUP_REMOVED lines=32> */
[C---:B----4-:R-:W-:Y:S08]  /*8ab50*/  HMMA.1688.F32.TF32 R16, R164.reuse, R54, R12 ;  /* 0x00000036a410723c */ /* 0x050ff0000008100c */
        /* <DEDUP_REMOVED lines=14> */
[C---:B------:R-:W-:Y:S07]  /*8ac40*/  HMMA.1688.F32.TF32 R16, R216.reuse, R34, R176 ;  /* 0x00000022d810723c */ /* 0x040fee00000810b0 */
[----:B------:R-:W-:Y:S01]  /*8ac50*/  STL.64 [R1+0x14d0], R12 ;  /* 0x0014d00c01007387 */ /* 0x000fe20000100a00 */
[----:B------:R2:W-:Y:S07]  /*8ac60*/  STL.64 [R1+0x14d8], R14 ;  /* 0x0014d80e01007387 */ /* 0x0005ee0000100a00 */
[----:B------:R-:W-:Y:S01]  /*8ac70*/  STL.64 [R1+0x14e0], R8 ;  /* 0x0014e00801007387 */ /* 0x000fe20000100a00 */
        /* <DEDUP_REMOVED lines=40> */
[----:B------:R-:W-:Y:S02]  /*8af00*/  STL.64 [R1+0x1d88], R18 ;  /* 0x001d881201007387 */ /* 0x000fe40000100a00 */
[----:B------:R-:W-:Y:S11]  /*8af10*/  STL.64 [R1+0x4740], R106 ;  /* 0x0047406a01007387 */ /* 0x000ff60000100a00 */
[----:B------:R-:W-:Y:S01]  /*8af20*/  STL.64 [R1+0x1d70], R12 ;  /* 0x001d700c01007387 */ /* 0x000fe20000100a00 */
[----:B------:R-:W-:Y:S02]  /*8af30*/  STL.64 [R1+0x1d78], R14 ;  /* 0x001d780e01007387 */ /* 0x000fe40000100a00 */
[----:B------:R-:W-:Y:S05]  /*8af40*/  STL.64 [R1+0x4738], R104 ;  /* 0x0047386801007387 */ /* 0x000fea0000100a00 */
[----:B------:R-:W-:Y:S04]  /*8af50*/  STL.64 [R1+0x1d60], R8 ;  /* 0x001d600801007387 */ /* 0x000fe80000100a00 */
[----:B------:R2:W-:Y:S02]  /*8af60*/  STL.64 [R1+0x1d68], R10 ;  /* 0x001d680a01007387 */ /* 0x0005e40000100a00 */
[C---:B--2---:R-:W-:Y:S02]  /*8af70*/  HMMA.1688.F32.TF32 R8, R216.reuse, R102, R248 ;  /* 0x00000066d808723c */ /* 0x044fe400000810f8 */
[----:B------:R-:W-:Y:S01]  /*8af80*/  STL.64 [R1+0x4730], R102 ;  /* 0x0047306601007387 */ /* 0x000fe20000100a00 */
[----:B------:R-:W-:Y:S05]  /*8af90*/  STL.64 [R1+0x4728], R100 ;  /* 0x0047286401007387 */ /* 0x000fea0000100a00 */
[C---:B------:R-:W-:Y:S11]  /*8afa0*/  HMMA.1688.F32.TF32 R12, R216.reuse, R98, R240 ;  /* 0x00000062d80c723c */ /* 0x040ff600000810f0 */
[----:B------:R-:W-:Y:S04]  /*8afb0*/  @!UPT UIADD3 URZ, URZ, URZ, URZ ;  /* 0x0000003f3f3ff290 */ /* 0x000fe8000fffe03f */
[----:B------:R-:W-:Y:S01]  /*8afc0*/  STL.64 [R1+0x1d50], R8 ;  /* 0x001d500801007387 */ /* 0x000fe20000100a00 */
[----:B------:R2:W-:Y:S02]  /*8afd0*/  STL.64 [R1+0x1d58], R10 ;  /* 0x001d580a01007387 */ /* 0x0005e40000100a00 */
[----:B------:R-:W3:Y:S01]  /*8afe0*/  LDL.LU R240, [R1+0x1610] ;  /* 0x0016100001f07983 */ /* 0x000ee20000300800 */
[C---:B--2---:R-:W-:Y:S04]  /*8aff0*/  HMMA.1688.F32.TF32 R8, R216.reuse, R94, R244 ;  /* 0x0000005ed808723c */ /* 0x044fe800000810f4 */
[----:B------:R-:W-:Y:S01]  /*8b000*/  STL.64 [R1+0x1d40], R12 ;  /* 0x001d400c01007387 */ /* 0x000fe20000100a00 */
[----:B------:R-:W-:Y:S11]  /*8b010*/  STL.64 [R1+0x1d48], R14 ;  /* 0x001d480e01007387 */ /* 0x000ff60000100a00 */
[----:B------:R-:W-:Y:S07]  /*8b020*/  @!UPT UIADD3 URZ, URZ, URZ, URZ ;  /* 0x0000003f3f3ff290 */ /* 0x000fee000fffe03f */
        /* <DEDUP_REMOVED lines=41> */
[----:B------:R-:W1:Y:S02]  /*8b2c0*/  LDL.LU R184, [R1+0x1770] ;  /* 0x0017700001b87983 */ /* 0x000e640000300800 */
[----:B------:R-:W1:Y:S02]  /*8b2d0*/  LDL.LU R185, [R1+0x1774] ;  /* 0x0017740001b97983 */ /* 0x000e640000300800 */
[----:B------:R-:W1:Y:S01]  /*8b2e0*/  LDL.LU R186, [R1+0x1778] ;  /* 0x0017780001ba7983 */ /* 0x000e620000300800 */
[----:B------:R-:W1:Y:S01]  /*8b2f0*/  LDL.LU R187, [R1+0x177c] ;  /* 0x00177c0001bb7983 */ /* 0x000e620000300800 */
        /* <DEDUP_REMOVED lines=64> */
[C---:B--2---:R-:W-:Y:S08]  /*8b700*/  HMMA.1688.F32.TF32 R8, R216.reuse, R70, R8 ;  /* 0x00000046d808723c */ /* 0x044ff00000081008 */
[C---:B----4-:R-:W-:Y:S08]  /*8b710*/  HMMA.1688.F32.TF32 R12, R216.reuse, R74, R12 ;  /* 0x0000004ad80c723c */ /* 0x050ff0000008100c */
[C---:B------:R-:W-:Y:S08]  /*8b720*/  HMMA.1688.F32.TF32 R16, R216.reuse, R78, R16 ;  /* 0x0000004ed810723c */ /* 0x040ff00000081010 */
[C---:B---3--:R-:W-:Y:S08]  /*8b730*/  HMMA.1688.F32.TF32 R24, R216.reuse, R86, R24 ;  /* 0x00000056d818723c */ /* 0x048ff00000081018 */
[C---:B------:R-:W-:Y:S08]  /*8b740*/  HMMA.1688.F32.TF32 R28, R216.reuse, R90, R28 ;  /* 0x0000005ad81c723c */ /* 0x040ff0000008101c */
[C---:B------:R-:W-:Y:S11]  /*8b750*/  HMMA.1688.F32.TF32 R20, R216.reuse, R82, R20 ;  /* 0x00000052d814723c */ /* 0x040ff60000081014 */
[----:B------:R-:W-:Y:S04]  /*8b760*/  @!UPT UIADD3 URZ, URZ, URZ, URZ ;  /* 0x0000003f3f3ff290 */ /* 0x000fe8000fffe03f */
[----:B------:R-:W-:Y:S01]  /*8b770*/  STL.64 [R1+0x1d20], R28 ;  /* 0x001d201c01007387 */ /* 0x000fe20000100a00 */
[----:B------:R-:W-:Y:S02]  /*8b780*/  STL.64 [R1+0x1d28], R30 ;  /* 0x001d281e01007387 */ /* 0x000fe40000100a00 */
[----:B------:R-:W-:Y:S02]  /*8b790*/  STL.64 [R1+0x1d10], R24 ;  /* 0x001d101801007387 */ /* 0x000fe40000100a00 */
[----:B------:R-:W-:Y:S03]  /*8b7a0*/  STL.64 [R1+0x1d18], R26 ;  /* 0x001d181a01007387 */ /* 0x000fe60000100a00 */
        /* <DEDUP_REMOVED lines=10> */
[C---:B----4-:R-:W-:Y:S07]  /*8b850*/  HMMA.1688.F32.TF32 R8, R216.reuse, R58, R172 ;  /* 0x0000003ad808723c */ /* 0x050fee00000810ac */
[----:B------:R-:W-:Y:S01]  /*8b860*/  STL.64 [R1+0x1cc0], R16 ;  /* 0x001cc01001007387 */ /* 0x000fe20000100a00 */
[----:B------:R2:W-:Y:S07]  /*8b870*/  STL.64 [R1+0x1cc8], R18 ;  /* 0x001cc81201007387 */ /* 0x0005ee0000100a00 */
[----:B------:R-:W-:Y:S02]  /*8b880*/  STL.64 [R1+0x1cb0], R12 ;  /* 0x001cb00c01007387 */ /* 0x000fe40000100a00 */
[----:B------:R3:W-:Y:S06]  /*8b890*/  STL.64 [R1+0x1cb8], R14 ;  /* 0x001cb80e01007387 */ /* 0x0007ec0000100a00 */
[----:B------:R-:W-:Y:S01]  /*8b8a0*/  STL.64 [R1+0x1ca0], R8 ;  /* 0x001ca00801007387 */ /* 0x000fe20000100a00 */
        /* <DEDUP_REMOVED lines=159> */
[----:B------:R-:W1:Y:S02]  /*8c2a0*/  LDL.LU R196, [R1+0x1290] ;  /* 0x0012900001c47983 */ /* 0x000e640000300800 */
[----:B------:R-:W1:Y:S01]  /*8c2b0*/  LDL.LU R197, [R1+0x1294] ;  /* 0x0012940001c57983 */ /* 0x000e620000300800 */
[----:B------:R-:W1:Y:S01]  /*8c2c0*/  LDL.LU R198, [R1+0x1298] ;  /* 0x0012980001c67983 */ /* 0x000e620000300800 */
[----:B------:R-:W1:Y:S02]  /*8c2d0*/  LDL.LU R199, [R1+0x129c] ;  /* 0x00129c0001c77983 */ /* 0x000e640000300800 */
        /* <DEDUP_REMOVED lines=23> */
[----:B------:R-:W2:Y:S02]  /*8c450*/  LDL.LU.64 R100, [R1+0x4728] ;  /* 0x0047280001647983 */ /* 0x000ea40000300a00 */
[----:B------:R-:W-:Y:S02]  /*8c460*/  IMAD.MOV.U32 R246, RZ, RZ, R7 ;  /* 0x000000fffff67224 */ /* 0x000fe400078e0007 */
[----:B------:R-:W-:Y:S01]  /*8c470*/  IMAD.MOV.U32 R247, RZ, RZ, R6 ;  /* 0x000000fffff77224 */ /* 0x000fe200078e0006 */
[C---:B---3--:R-:W-:Y:S11]  /*8c480*/  HMMA.1688.F32.TF32 R28, R164.reuse, R102, R28 ;  /* 0x00000066a41c723c */ /* 0x048ff6000008101c */
[----:B------:R-:W-:Y:S11]  /*8c490*/  @!UPT UIADD3 URZ, URZ, URZ, URZ ;  /* 0x0000003f3f3ff290 */ /* 0x000ff6000fffe03f */
[----:B------:R-:W-:Y:S01]  /*8c4a0*/  @!UPT UIADD3 URZ, URZ, URZ, URZ ;  /* 0x0000003f3f3ff290 */ /* 0x000fe2000fffe03f */
[----:B------:R-:W-:Y:S01]  /*8c4b0*/  STL.64 [R1+0x1b70], R28 ;  /* 0x001b701c01007387 */ /* 0x000fe20000100a00 */
[----:B------:R3:W-:Y:S02]  /*8c4c0*/  STL.64 [R1+0x1b78], R30 ;  /* 0x001b781e01007387 */ /* 0x0007e40000100a00 */
[C---:B---3--:R-:W-:Y:S08]  /*8c4d0*/  HMMA.1688.F32.TF32 R28, R164.reuse, R98, R24 ;  /* 0x00000062a41c723c */ /* 0x048ff00000081018 */
[C---:B------:R-:W-:Y:S08]  /*8c4e0*/  HMMA.1688.F32.TF32 R24, R164.reuse, R94, R20 ;  /* 0x0000005ea418723c */ /* 0x040ff00000081014 */
        /* <DEDUP_REMOVED lines=16> */
[C---:B---3--:R-:W-:Y:S08]  /*8c5f0*/  HMMA.1688.F32.TF32 R16, R164.reuse, R74, R168 ;  /* 0x0000004aa410723c */ /* 0x048ff000000810a8 */
        /* <DEDUP_REMOVED lines=9> */
[C---:B---3--:R-:W-:Y:S08]  /*8c690*/  HMMA.1688.F32.TF32 R12, R164.reuse, R58, R184 ;  /* 0x0000003aa40c723c */ /* 0x048ff000000810b8 */
[C---:B----4-:R-:W-:Y:S07]  /*8c6a0*/  HMMA.1688.F32.TF32 R8, R164.reuse, R54, R188 ;  /* 0x00000036a408723c */ /* 0x050fee00000810bc */
[----:B------:R-:W-:Y:S01]  /*8c6b0*/  STL.64 [R1+0x1ad0], R16 ;  /* 0x001ad01001007387 */ /* 0x000fe20000100a00 */
[----:B------:R-:W-:Y:S07]  /*8c6c0*/  STL.64 [R1+0x1ad8], R18 ;  /* 0x001ad81201007387 */ /* 0x000fee0000100a00 */
[----:B------:R-:W-:Y:S02]  /*8c6d0*/  STL.64 [R1+0x1ac0], R12 ;  /* 0x001ac00c01007387 */ /* 0x000fe40000100a00 */
[----:B------:R1:W-:Y:S07]  /*8c6e0*/  STL.64 [R1+0x1ac8], R14 ;  /* 0x001ac80e01007387 */ /* 0x0003ee0000100a00 */
[----:B------:R-:W-:Y:S01]  /*8c6f0*/  IMAD.MOV.U32 R7, RZ, RZ, R10 ;  /* 0x000000ffff077224 */ /* 0x000fe200078e000a */
[----:B------:R3:W-:Y:S01]  /*8c700*/  STL.64 [R1+0x1ab0], R8 ;  /* 0x001ab00801007387 */ /* 0x0007e20000100a00 */
[----:B------:R-:W-:Y:S01]  /*8c710*/  IMAD.MOV.U32 R6, RZ, RZ, R11 ;  /* 0x000000ffff067224 */ /* 0x000fe200078e000b */
[----:B-1----:R-:W-:Y:S08]  /*8c720*/  HMMA.1688.F32.TF32 R12, R164, R50, R192 ;  /* 0x00000032a40c723c */ /* 0x002ff000000810c0 */
[C---:B---3--:R-:W-:Y:S08]  /*8c730*/  HMMA.1688.F32.TF32 R8, R216.reuse, R46, R196 ;  /* 0x0000002ed808723c */ /* 0x048ff000000810c4 */
[C---:B------:R-:W-:Y:S01]  /*8c740*/  HMMA.1688.F32.TF32 R16, R216.reuse, R42, R200 ;  /* 0x0000002ad810723c */ /* 0x040fe200000810c8 */
[----:B------:R-:W-:Y:S04]  /*8c750*/  LDS R164, [R3+0x18000] ;  /* 0x0180000003a47984 */ /* 0x000fe80000000800 */
[----:B------:R-:W-:Y:S04]  /*8c760*/  LDS R166, [R3+0x1a000] ;  /* 0x01a0000003a67984 */ /* 0x000fe80000000800 */
[----:B------:R-:W-:Y:S04]  /*8c770*/  LDS R165, [R4+0x18000] ;  /* 0x0180000004a57984 */ /* 0x000fe80000000800 */
[----:B------:R-:W-:Y:S04]  /*8c780*/  LDS R167, [R4+0x1a000] ;  /* 0x01a0000004a77984 */ /* 0x000fe80000000800 */
[----:B------:R-:W-:Y:S01]  /*8c790*/  STL.64 [R1+0x1a60], R12 ;  /* 0x001a600c01007387 */ /* 0x000fe20000100a00 */
[----:B------:R1:W-:Y:S02]  /*8c7a0*/  STL.64 [R1+0x1a68], R14 ;  /* 0x001a680e01007387 */ /* 0x0003e40000100a00 */
[----:B------:R-:W-:Y:S02]  /*8c7b0*/  STL.64 [R1+0x1a30], R8 ;  /* 0x001a300801007387 */ /* 0x000fe40000100a00 */
[----:B------:R3:W-:Y:S01]  /*8c7c0*/  STL.64 [R1+0x1a38], R10 ;  /* 0x001a380a01007387 */ /* 0x0007e20000100a00 */
[C---:B-1----:R-:W-:Y:S08]  /*8c7d0*/  HMMA.1688.F32.TF32 R12, R216.reuse, R38, R204 ;  /* 0x00000026d80c723c */ /* 0x042ff000000810cc */
[C---:B---3--:R-:W-:Y:S01]  /*8c7e0*/  HMMA.1688.F32.TF32 R8, R216.reuse, R34, R208 ;  /* 0x00000022d808723c */ /* 0x048fe200000810d0 */
        /* <DEDUP_REMOVED lines=26> */
[----:B---3--:R-:W-:Y:S01]  /*8c990*/  HMMA.1688.F32.TF32 R8, R216, R134, R244 ;  /* 0x00000086d808723c */ /* 0x008fe200000810f4 */
[----:B------:R-:W-:Y:S01]  /*8c9a0*/  STL.64 [R1+0x18f0], R16 ;  /* 0x0018f01001007387 */ /* 0x000fe20000100a00 */
[----:B------:R-:W-:Y:S02]  /*8c9b0*/  STL.64 [R1+0x18f8], R18 ;  /* 0x0018f81201007387 */ /* 0x000fe40000100a00 */
[----:B------:R-:W3:Y:S01]  /*8c9c0*/  LDL.LU R240, [R1+0x28e0] ;  /* 0x0028e00001f07983 */ /* 0x000ee20000300800 */
[----:B------:R-:W-:-:S10]  /*8c9d0*/  MOV R243, R5 ;  /* 0x0000000500f37202 */ /* 0x000fd40000000f00 */
[----:B------:R-:W-:Y:S01]  /*8c9e0*/  STL.64 [R1+0x18d0], R12 ;  /* 0x0018d00c01007387 */ /* 0x000fe20000100a00 */
[----:B------:R-:W-:Y:S07]  /*8c9f0*/  STL.64 [R1+0x18d8], R14 ;  /* 0x0018d80e01007387 */ /* 0x000fee0000100a00 */
[----:B------:R1:W-:Y:S02]  /*8ca00*/  STL.64 [R1+0x18b0], R8 ;  /* 0x0018b00801007387 */ /* 0x0003e40000100a00 */
[----:B------:R4:W-:Y:S01]  /*8ca10*/  STL.64 [R1+0x18b8], R10 ;  /* 0x0018b80a01007387 */ /* 0x0009e20000100a00 */
[----:B------:R-:W3:Y:S01]  /*8ca20*/  LDL.LU R241, [R1+0x28e4] ;  /* 0x0028e40001f17983 */ /* 0x000ee20000300800 */
[----:B------:R-:W3:Y:S02]  /*8ca30*/  LDL.LU R242, [R1+0x28e8] ;  /* 0x0028e80001f27983 */ /* 0x000ee40000300800 */
[----:B------:R-:W2:Y:S02]  /*8ca40*/  LDL.LU R5, [R1+0x4724] ;  /* 0x0047240001057983 */ /* 0x000ea40000300800 */
[----:B------:R-:W-:-:S02]  /*8ca50*/  IMAD.MOV.U32 R248, RZ, RZ, R148 ;  /* 0x000000fffff87224 */ /* 0x000fc400078e0094 */
[----:B------:R-:W-:Y:S01]  /*8ca60*/  IMAD.MOV.U32 R249, RZ, RZ, R149 ;  /* 0x000000fffff97224 */ /* 0x000fe200078e0095 */
[----:B------:R-:W3:Y:S01]  /*8ca70*/  LDL.LU R148, [R1+0x4720] ;  /* 0x0047200001947983 */ /* 0x000ee20000300800 */
[----:B------:R-:W3:Y:S02]  /*8ca80*/  LDL.LU R149, [R1+0x471c] ;  /* 0x00471c0001957983 */ /* 0x000ee40000300800 */
[----:B------:R-:W-:Y:S02]  /*8ca90*/  IMAD.MOV.U32 R250, RZ, RZ, R152 ;  /* 0x000000fffffa7224 */ /* 0x000fe400078e0098 */
[----:B------:R-:W-:Y:S01]  /*8caa0*/  IMAD.MOV.U32 R251, RZ, RZ, R153 ;  /* 0x000000fffffb7224 */ /* 0x000fe200078e0099 */
[----:B------:R-:W3:Y:S01]  /*8cab0*/  LDL.LU R152, [R1+0x4718] ;  /* 0x0047180001987983 */ /* 0x000ee20000300800 */
[----:B------:R-:W3:Y:S02]  /*8cac0*/  LDL.LU R153, [R1+0x4714] ;  /* 0x0047140001997983 */ /* 0x000ee40000300800 */
[----:B------:R-:W3:Y:S02]  /*8cad0*/  LDL.LU R236, [R1+0x2900] ;  /* 0x0029000001ec7983 */ /* 0x000ee40000300800 */
[----:B------:R-:W3:Y:S01]  /*8cae0*/  LDL.LU R237, [R1+0x2904] ;  /* 0x0029040001ed7983 */ /* 0x000ee20000300800 */
[----:B------:R-:W3:Y:S01]  /*8caf0*/  LDL.LU R238, [R1+0x2908] ;  /* 0x0029080001ee7983 */ /* 0x000ee20000300800 */
[----:B--2---:R-:W-:-:S03]  /*8cb00*/  IMAD.MOV.U32 R239, RZ, RZ, R5 ;  /* 0x000000ffffef7224 */ /* 0x004fc600078e0005 */
[----:B------:R-:W2:Y:S01]  /*8cb10*/  LDL.LU R5, [R1+0x4710] ;  /* 0x0047100001057983 */ /* 0x000ea20000300800 */
[----:B------:R-:W3:Y:S02]  /*8cb20*/  LDL.LU R228, [R1+0x2930] ;  /* 0x0029300001e47983 */ /* 0x000ee40000300800 */
[----:B------:R-:W3:Y:S02]  /*8cb30*/  LDL.LU R229, [R1+0x2934] ;  /* 0x0029340001e57983 */ /* 0x000ee40000300800 */
[----:B------:R-:W3:Y:S01]  /*8cb40*/  LDL.LU R230, [R1+0x2938] ;  /* 0x0029380001e67983 */ /* 0x000ee20000300800 */
[----:B------:R-:W3:Y:S01]  /*8cb50*/  LDL.LU R231, [R1+0x293c] ;  /* 0x00293c0001e77983 */ /* 0x000ee20000300800 */
[----:B------:R-:W3:Y:S02]  /*8cb60*/  LDL.LU R224, [R1+0x2940] ;  /* 0x0029400001e07983 */ /* 0x000ee40000300800 */
[----:B------:R-:W3:Y:S02]  /*8cb70*/  LDL.LU R225, [R1+0x2944] ;  /* 0x0029440001e17983 */ /* 0x000ee40000300800 */
[----:B------:R-:W3:Y:S02]  /*8cb80*/  LDL.LU R226, [R1+0x2948] ;  /* 0x0029480001e27983 */ /* 0x000ee40000300800 */
[----:B--2---:R-:W-:-:S02]  /*8cb90*/  IMAD.MOV.U32 R227, RZ, RZ, R5 ;  /* 0x000000ffffe37224 */ /* 0x004fc400078e0005 */
        /* <DEDUP_REMOVED lines=33> */
[----:B-1----:R-:W3:Y:S02]  /*8cdb0*/  LDL.LU R8, [R1+0x1160] ;  /* 0x0011600001087983 */ /* 0x002ee40000300800 */
[----:B------:R-:W3:Y:S02]  /*8cdc0*/  LDL.LU R9, [R1+0x1164] ;  /* 0x0011640001097983 */ /* 0x000ee40000300800 */
[----:B----4-:R-:W3:Y:S01]  /*8cdd0*/  LDL.LU R10, [R1+0x1168] ;  /* 0x00116800010a7983 */ /* 0x010ee20000300800 */
        /* <DEDUP_REMOVED lines=28> */
[----:B--2---:R-:W-:-:S02]  /*8cfa0*/  MOV R215, R5 ;  /* 0x0000000500d77202 */ /* 0x004fc40000000f00 */
[----:B------:R-:W2:Y:S01]  /*8cfb0*/  LDL.LU R5, [R1+0x4708] ;  /* 0x0047080001057983 */ /* 0x000ea20000300800 */
[C---:B---3--:R-:W-:Y:S08]  /*8cfc0*/  HMMA.1688.F32.TF32 R8, R216.reuse, R126, R8 ;  /* 0x0000007ed808723c */ /* 0x048ff00000081008 */
[C---:B----4-:R-:W-:Y:S08]  /*8cfd0*/  HMMA.1688.F32.TF32 R12, R216.reuse, R130, R12 ;  /* 0x00000082d80c723c */ /* 0x050ff0000008100c */
[C---:B------:R-:W-:Y:S11]  /*8cfe0*/  HMMA.1688.F32.TF32 R16, R216.reuse, R114, R160 ;  /* 0x00000072d810723c */ /* 0x040ff600000810a0 */
[----:B------:R-:W-:Y:S04]  /*8cff0*/  @!UPT UIADD3 URZ, URZ, URZ, URZ ;  /* 0x0000003f3f3ff290 */ /* 0x000fe8000fffe03f */
        /* <DEDUP_REMOVED lines=33> */
[----:B------:R-:W-:-:S02]  /*8d210*/  IMAD.MOV.U32 R232, RZ, RZ, R153 ;  /* 0x000000ffffe87224 */ /* 0x000fc400078e0099 */
[----:B------:R-:W-:Y:S01]  /*8d220*/  IMAD.MOV.U32 R233, RZ, RZ, R152 ;  /* 0x000000ffffe97224 */ /* 0x000fe200078e0098 */
[----:B------:R-:W-:Y:S01]  /*8d230*/  STL.64 [R1+0x17d0], R16 ;  /* 0x0017d01001007387 */ /* 0x000fe20000100a00 */
[----:B------:R1:W-:Y:S02]  /*8d240*/  STL.64 [R1+0x17d8], R18 ;  /* 0x0017d81201007387 */ /* 0x0003e40000100a00 */
[----:B------:R-:W-:Y:S02]  /*8d250*/  IMAD.MOV.U32 R234, RZ, RZ, R149 ;  /* 0x000000ffffea7224 */ /* 0x000fe400078e0095 */
[----:B------:R-:W-:Y:S01]  /*8d260*/  IMAD.MOV.U32 R235, RZ, RZ, R148 ;  /* 0x000000ffffeb7224 */ /* 0x000fe200078e0094 */
[C---:B-1----:R-:W-:Y:S05]  /*8d270*/  HMMA.1688.F32.TF32 R16, R216.reuse, R66, R212 ;  /* 0x00000042d810723c */ /* 0x042fea00000810d4 */
[----:B------:R-:W-:Y:S01]  /*8d280*/  STL.64 [R1+0x1780], R12 ;  /* 0x0017800c01007387 */ /* 0x000fe20000100a00 */
[----:B------:R1:W-:Y:S07]  /*8d290*/  STL.64 [R1+0x1788], R14 ;  /* 0x0017880e01007387 */ /* 0x0003ee0000100a00 */
[----:B------:R-:W-:Y:S02]  /*8d2a0*/  STL.64 [R1+0x1740], R8 ;  /* 0x0017400801007387 */ /* 0x000fe40000100a00 */
[----:B------:R3:W-:Y:S02]  /*8d2b0*/  STL.64 [R1+0x1748], R10 ;  /* 0x0017480a01007387 */ /* 0x0007e40000100a00 */
[----:B------:R-:W-:Y:S01]  /*8d2c0*/  IMAD.MOV.U32 R244, RZ, RZ, R145 ;  /* 0x000000fffff47224 */ /* 0x000fe200078e0091 */
[C---:B-1----:R-:W-:Y:S08]  /*8d2d0*/  HMMA.1688.F32.TF32 R12, R216.reuse, R62, R220 ;  /* 0x0000003ed80c723c */ /* 0x042ff000000810dc */
[C---:B---3--:R-:W-:Y:S01]  /*8d2e0*/  HMMA.1688.F32.TF32 R8, R216.reuse, R58, R224 ;  /* 0x0000003ad808723c */ /* 0x048fe200000810e0 */
[----:B------:R-:W-:Y:S01]  /*8d2f0*/  IMAD.MOV.U32 R245, RZ, RZ, R144 ;  /* 0x000000fffff57224 */ /* 0x000fe200078e0090 */
[----:B------:R-:W-:Y:S01]  /*8d300*/  MOV R246, R141 ;  /* 0x0000008d00f67202 */ /* 0x000fe20000000f00 */
[----:B------:R-:W-:Y:S01]  /*8d310*/  IMAD.MOV.U32 R247, RZ, RZ, R140 ;  /* 0x000000fffff77224 */ /* 0x000fe200078e008c */
[----:B------:R-:W-:Y:S01]  /*8d320*/  STL.64 [R1+0x1710], R16 ;  /* 0x0017101001007387 */ /* 0x000fe20000100a00 */
[----:B------:R1:W-:Y:S03]  /*8d330*/  STL.64 [R1+0x1718], R18 ;  /* 0x0017181201007387 */ /* 0x0003e60000100a00 */
[C---:B-1----:R-:W-:Y:S07]  /*8d340*/  HMMA.1688.F32.TF32 R16, R216.reuse, R54, R228 ;  /* 0x00000036d810723c */ /* 0x042fee00000810e4 */
[----:B------:R-:W-:Y:S01]  /*8d350*/  STL.64 [R1+0x16f0], R12 ;  /* 0x0016f00c01007387 */ /* 0x000fe20000100a00 */
[----:B------:R1:W-:Y:S07]  /*8d360*/  STL.64 [R1+0x16f8], R14 ;  /* 0x0016f80e01007387 */ /* 0x0003ee0000100a00 */
[----:B------:R-:W-:Y:S02]  /*8d370*/  STL.64 [R1+0x1670], R8 ;  /* 0x0016700801007387 */ /* 0x000fe40000100a00 */
[----:B------:R-:W-:Y:S01]  /*8d380*/  STL.64 [R1+0x1678], R10 ;  /* 0x0016780a01007387 */ /* 0x000fe20000100a00 */
[----:B-1----:R-:W-:Y:S01]  /*8d390*/  HMMA.1688.F32.TF32 R12, R216, R50, R232 ;  /* 0x00000032d80c723c */ /* 0x002fe200000810e8 */
[----:B--2---:R-:W1:Y:S04]  /*8d3a0*/  LDSM.16.M88.4 R152, [R5+0x40080] ;  /* 0x040080000598783b */ /* 0x004e680000000200 */
[----:B------:R-:W2:Y:S04]  /*8d3b0*/  LDSM.16.M88.4 R148, [R5+0x41080] ;  /* 0x041080000594783b */ /* 0x000ea80000000200 */
[----:B------:R-:W3:Y:S04]  /*8d3c0*/  LDSM.16.M88.4 R144, [R5+0x42080] ;  /* 0x042080000590783b */ /* 0x000ee80000000200 */
[----:B------:R-:W4:Y:S04]  /*8d3d0*/  LDSM.16.M88.4 R140, [R5+0x43080] ;  /* 0x04308000058c783b */ /* 0x000f280000000200 */
[----:B------:R-:W-:Y:S01]  /*8d3e0*/  STL.64 [R1+0x1630], R16 ;  /* 0x0016301001007387 */ /* 0x000fe20000100a00 */
[----:B------:R2:W-:Y:S05]  /*8d3f0*/  STL.64 [R1+0x1638], R18 ;  /* 0x0016381201007387 */ /* 0x0005ea0000100a00 */
[----:B------:R-:W-:Y:S02]  /*8d400*/  STL.64 [R1+0x15f0], R12 ;  /* 0x0015f00c01007387 */ /* 0x000fe40000100a00 */
[----:B------:R3:W-:Y:S02]  /*8d410*/  STL.64 [R1+0x15f8], R14 ;  /* 0x0015f80e01007387 */ /* 0x0007e40000100a00 */
[----:B------:R-:W-:-:S02]  /*8d420*/  IMAD.MOV.U32 R228, RZ, RZ, R125 ;  /* 0x000000ffffe47224 */ /* 0x000fc400078e007d */
[----:B------:R-:W-:Y:S02]  /*8d430*/  IMAD.MOV.U32 R229, RZ, RZ, R124 ;  /* 0x000000ffffe57224 */ /* 0x000fe400078e007c */
[----:B------:R-:W-:Y:S02]  /*8d440*/  IMAD.MOV.U32 R232, RZ, RZ, R133 ;  /* 0x000000ffffe87224 */ /* 0x000fe400078e0085 */
[----:B------:R-:W-:Y:S02]  /*8d450*/  IMAD.MOV.U32 R233, RZ, RZ, R132 ;  /* 0x000000ffffe97224 */ /* 0x000fe400078e0084 */
[----:B------:R-:W-:Y:S01]  /*8d460*/  IMAD.MOV.U32 R234, RZ, RZ, R129 ;  /* 0x000000ffffea7224 */ /* 0x000fe200078e0081 */
[----:B------:R-:W4:Y:S01]  /*8d470*/  LDSM.16.M88.4 R132, [R5+0x45080] ;  /* 0x045080000584783b */ /* 0x000f220000000200 */
[----:B------:R-:W-:Y:S02]  /*8d480*/  MOV R235, R128 ;  /* 0x0000008000eb7202 */ /* 0x000fe40000000f00 */
[----:B------:R-:W-:Y:S01]  /*8d490*/  LDSM.16.M88.4 R128, [R5+0x46080] ;  /* 0x046080000580783b */ /* 0x000fe20000000200 */
[----:B------:R-:W-:Y:S03]  /*8d4a0*/  LDSM.16.M88.4 R124, [R5+0x47080] ;  /* 0x04708000057c783b */ /* 0x000fe60000000200 */
[----:B------:R-:W-:-:S02]  /*8d4b0*/  IMAD.MOV.U32 R230, RZ, RZ, R121 ;  /* 0x000000ffffe67224 */ /* 0x000fc400078e0079 */
[----:B------:R-:W-:Y:S02]  /*8d4c0*/  IMAD.MOV.U32 R231, RZ, RZ, R120 ;  /* 0x000000ffffe77224 */ /* 0x000fe400078e0078 */
[----:B------:R-:W-:Y:S01]  /*8d4d0*/  IMAD.MOV.U32 R224, RZ, RZ, R117 ;  /* 0x000000ffffe07224 */ /* 0x000fe200078e0075 */
[----:B------:R-:W-:Y:S01]  /*8d4e0*/  LDSM.16.M88.4 R120, [R5+0x48080] ;  /* 0x048080000578783b */ /* 0x000fe20000000200 */
[----:B------:R-:W-:Y:S02]  /*8d4f0*/  IMAD.MOV.U32 R225, RZ, RZ, R116 ;  /* 0x000000ffffe17224 */ /* 0x000fe400078e0074 */
[----:B------:R-:W-:Y:S01]  /*8d500*/  LDSM.16.M88.4 R116, [R5+0x49080] ;  /* 0x049080000574783b */ /* 0x000fe20000000200 */
[----:B------:R-:W-:-:S03]  /*8d510*/  MOV R226, R113 ;  /* 0x0000007100e27202 */ /* 0x000fc60000000f00 */
[----:B------:R-:W-:Y:S02]  /*8d520*/  IMAD.MOV.U32 R227, RZ, RZ, R112 ;  /* 0x000000ffffe37224 */ /* 0x000fe400078e0070 */
[----:B------:R-:W-:Y:S01]  /*8d530*/  IMAD.MOV.U32 R220, RZ, RZ, R109 ;  /* 0x000000ffffdc7224 */ /* 0x000fe200078e006d */
[----:B------:R-:W-:Y:S01]  /*8d540*/  LDSM.16.M88.4 R112, [R5+0x4a080] ;  /* 0x04a080000570783b */ /* 0x000fe20000000200 */
[----:B------:R-:W-:Y:S02]  /*8d550*/  IMAD.MOV.U32 R221, RZ, RZ, R108 ;  /* 0x000000ffffdd7224 */ /* 0x000fe400078e006c */
[----:B------:R-:W-:Y:S04]  /*8d560*/  LDSM.16.M88.4 R108, [R5+0x4b080] ;  /* 0x04b08000056c783b */ /* 0x000fe80000000200 */
        /* <DEDUP_REMOVED lines=11> */
[C---:B-1----:R-:W-:Y:S08]  /*8d620*/  HMMA.1688.F32.TF32 R8, R164.reuse, R152, R236 ;  /* 0x00000098a408723c */ /* 0x042ff000000810ec */
[C---:B--2---:R-:W-:Y:S08]  /*8d630*/  HMMA.1688.F32.TF32 R16, R164.reuse, R148, R248 ;  /* 0x00000094a410723c */ /* 0x044ff000000810f8 */
[----:B---3--:R-:W-:Y:S01]  /*8d640*/  HMMA.1688.F32.TF32 R12, R164, R144, R240 ;  /* 0x00000090a40c723c */ /* 0x008fe200000810f0 */
[----:B------:R-:W-:Y:S01]  /*8d650*/  LDSM.16.M88.4 R104, [R5+0x4c080] ;  /* 0x04c080000568783b */ /* 0x000fe20000000200 */
[----:B------:R-:W-:-:S02]  /*8d660*/  MOV R213, R100 ;  /* 0x0000006400d57202 */ /* 0x000fc40000000f00 */
[----:B------:R-:W-:Y:S04]  /*8d670*/  LDSM.16.M88.4 R100, [R5+0x4d080] ;  /* 0x04d080000564783b */ /* 0x000fe80000000200 */
[----:B------:R-:W-:Y:S02]  /*8d680*/  IMAD.MOV.U32 R214, RZ, RZ, R97 ;  /* 0x000000ffffd67224 */ /* 0x000fe400078e0061 */
[----:B------:R-:W-:Y:S02]  /*8d690*/  IMAD.MOV.U32 R215, RZ, RZ, R96 ;  /* 0x000000ffffd77224 */ /* 0x000fe400078e0060 */
[----:B------:R-:W-:Y:S02]  /*8d6a0*/  IMAD.MOV.U32 R200, RZ, RZ, R77 ;  /* 0x000000ffffc87224 */ /* 0x000fe400078e004d */
[----:B------:R-:W-:-:S02]  /*8d6b0*/  IMAD.MOV.U32 R201, RZ, RZ, R76 ;  /* 0x000000ffffc97224 */ /* 0x000fc400078e004c */
[----:B------:R-:W-:Y:S01]  /*8d6c0*/  IMAD.MOV.U32 R202, RZ, RZ, R73 ;  /* 0x000000ffffca7224 */ /* 0x000fe200078e0049 */
[----:B------:R-:W-:Y:S02]  /*8d6d0*/  MOV R203, R72 ;  /* 0x0000004800cb7202 */ /* 0x000fe40000000f00 */
        /* <DEDUP_REMOVED lines=8> */
[----:B------:R-:W-:Y:S04]  /*8d760*/  LDSM.16.M88.4 R68, [R5+0x55080] ;  /* 0x055080000544783b */ /* 0x000fe80000000200 */
[----:B------:R-:W-:Y:S01]  /*8d770*/  STL.64 [R1+0x15e0], R8 ;  /* 0x0015e00801007387 */ /* 0x000fe20000100a00 */
[----:B------:R4:W-:Y:S02]  /*8d780*/  STL.64 [R1+0x15e8], R10 ;  /* 0x0015e80a01007387 */ /* 0x0009e40000100a00 */
[----:B------:R-:W-:Y:S01]  /*8d790*/  IMAD.MOV.U32 R240, RZ, RZ, R40 ;  /* 0x000000fffff07224 */ /* 0x000fe200078e0028 */
[----:B------:R-:W-:Y:S01]  /*8d7a0*/  MOV R241, R41 ;  /* 0x0000002900f17202 */ /* 0x000fe20000000f00 */
[----:B------:R-:W-:-:S02]  /*8d7b0*/  IMAD.MOV.U32 R242, RZ, RZ, R44 ;  /* 0x000000fffff27224 */ /* 0x000fc400078e002c */
[----:B------:R-:W-:Y:S02]  /*8d7c0*/  IMAD.MOV.U32 R243, RZ, RZ, R45 ;  /* 0x000000fffff37224 */ /* 0x000fe400078e002d */
[----:B------:R-:W-:Y:S02]  /*8d7d0*/  IMAD.MOV.U32 R248, RZ, RZ, R32 ;  /* 0x000000fffff87224 */ /* 0x000fe400078e0020 */
[----:B------:R-:W-:Y:S02]  /*8d7e0*/  IMAD.MOV.U32 R249, RZ, RZ, R33 ;  /* 0x000000fffff97224 */ /* 0x000fe400078e0021 */
[----:B------:R-:W-:Y:S02]  /*8d7f0*/  IMAD.MOV.U32 R250, RZ, RZ, R36 ;  /* 0x000000fffffa7224 */ /* 0x000fe400078e0024 */
[----:B------:R-:W-:Y:S02]  /*8d800*/  IMAD.MOV.U32 R251, RZ, RZ, R37 ;  /* 0x000000fffffb7224 */ /* 0x000fe400078e0025 */
[----:B------:R-:W-:-:S02]  /*8d810*/  IMAD.MOV.U32 R238, RZ, RZ, R137 ;  /* 0x000000ffffee7224 */ /* 0x000fc400078e0089 */
[----:B------:R-:W-:Y:S01]  /*8d820*/  IMAD.MOV.U32 R239, RZ, RZ, R136 ;  /* 0x000000ffffef7224 */ /* 0x000fe200078e0088 */
[----:B------:R-:W-:Y:S01]  /*8d830*/  LDSM.16.M88.4 R96, [R5+0x4e080] ;  /* 0x04e080000560783b */ /* 0x000fe20000000200 */
[----:B----4-:R-:W-:Y:S03]  /*8d840*/  HMMA.1688.F32.TF32 R8, R164, R140, R244 ;  /* 0x0000008ca408723c */ /* 0x010fe600000810f4 */
[----:B------:R-:W-:Y:S01]  /*8d850*/  STL.64 [R1+0x1620], R16 ;  /* 0x0016201001007387 */ /* 0x000fe20000100a00 */
[----:B------:R-:W-:Y:S02]  /*8d860*/  STL.64 [R1+0x1628], R18 ;  /* 0x0016281201007387 */ /* 0x000fe40000100a00 */
[----:B------:R-:W-:Y:S02]  /*8d870*/  STL.64 [R1+0x1650], R12 ;  /* 0x0016500c01007387 */ /* 0x000fe40000100a00 */
[----:B------:R-:W-:Y:S01]  /*8d880*/  STL.64 [R1+0x1658], R14 ;  /* 0x0016580e01007387 */ /* 0x000fe20000100a00 */
[----:B------:R-:W1:Y:S04]  /*8d890*/  LDSM.16.M88.4 R136, [R5+0x44080] ;  /* 0x044080000588783b */ /* 0x000e680000000200 */
[----:B------:R-:W2:Y:S01]  /*8d8a0*/  LDSM.16.M88.4 R92, [R5+0x4f080] ;  /* 0x04f08000055c783b */ /* 0x000ea20000000200 */
[----:B------:R-:W-:-:S02]  /*8d8b0*/  IMAD.MOV.U32 R244, RZ, RZ, R48 ;  /* 0x000000fffff47224 */ /* 0x000fc400078e0030 */
[----:B------:R-:W3:Y:S02]  /*8d8c0*/  LDL.LU R48, [R1+0x4704] ;  /* 0x0047040001307983 */ /* 0x000ee40000300800 */
[----:B------:R-:W-:Y:S02]  /*8d8d0*/  IMAD.MOV.U32 R245, RZ, RZ, R49 ;  /* 0x000000fffff57224 */ /* 0x000fe400078e0031 */
[----:B------:R-:W-:Y:S02]  /*8d8e0*/  IMAD.MOV.U32 R246, RZ, RZ, R52 ;  /* 0x000000fffff67224 */ /* 0x000fe400078e0034 */
[----:B------:R-:W-:Y:S01]  /*8d8f0*/  IMAD.MOV.U32 R247, RZ, RZ, R53 ;  /* 0x000000fffff77224 */ /* 0x000fe200078e0035 */
[----:B------:R-:W4:Y:S04]  /*8d900*/  LDSM.16.M88.4 R88, [R5+0x50080] ;  /* 0x050080000558783b */ /* 0x000f280000000200 */
[----:B------:R-:W1:Y:S04]  /*8d910*/  LDSM.16.M88.4 R84, [R5+0x51080] ;  /* 0x051080000554783b */ /* 0x000e680000000200 */
[----:B------:R-:W1:Y:S04]  /*8d920*/  LDSM.16.M88.4 R80, [R5+0x52080] ;  /* 0x052080000550783b */ /* 0x000e680000000200 */
[----:B------:R-:W1:Y:S04]  /*8d930*/  LDSM.16.M88.4 R76, [R5+0x53080] ;  /* 0x05308000054c783b */ /* 0x000e680000000200 */
[----:B------:R-:W1:Y:S04]  /*8d940*/  LDSM.16.M88.4 R72, [R5+0x54080] ;  /* 0x054080000548783b */ /* 0x000e680000000200 */
[----:B------:R-:W-:Y:S04]  /*8d950*/  LDSM.16.M88.4 R64, [R5+0x56080] ;  /* 0x056080000540783b */ /* 0x000fe80000000200 */
[----:B------:R-:W-:Y:S04]  /*8d960*/  LDSM.16.M88.4 R60, [R5+0x57080] ;  /* 0x05708000053c783b */ /* 0x000fe80000000200 */
[----:B------:R-:W-:Y:S04]  /*8d970*/  LDSM.16.M88.4 R56, [R5+0x58080] ;  /* 0x058080000538783b */ /* 0x000fe80000000200 */
[----:B------:R-:W-:Y:S04]  /*8d980*/  LDS R216, [R3+0x18080] ;  /* 0x0180800003d87984 */ /* 0x000fe80000000800 */
[----:B------:R-:W-:Y:S01]  /*8d990*/  STL.64 [R1+0x16e0], R8 ;  /* 0x0016e00801007387 */ /* 0x000fe20000100a00 */
[----:B------:R1:W-:Y:S02]  /*8d9a0*/  STL.64 [R1+0x16e8], R10 ;  /* 0x0016e80a01007387 */ /* 0x0003e40000100a00 */
[----:B------:R-:W2:Y:S02]  /*8d9b0*/  LDL.LU R49, [R1+0x4700] ;  /* 0x0047000001317983 */ /* 0x000ea40000300800 */
[----:B------:R-:W2:Y:S01]  /*8d9c0*/  LDL.LU R52, [R1+0x46fc] ;  /* 0x0046fc0001347983 */ /* 0x000ea20000300800 */
[----:B------:R-:W2:Y:S01]  /*8d9d0*/  LDL.LU R53, [R1+0x46f8] ;  /* 0x0046f80001357983 */ /* 0x000ea20000300800 */
[----:B------:R-:W2:Y:S02]  /*8d9e0*/  LDL.LU R40, [R1+0x46f4] ;  /* 0x0046f40001287983 */ /* 0x000ea40000300800 */
[----:B------:R-:W3:Y:S02]  /*8d9f0*/  LDL.LU R41, [R1+0x46f0] ;  /* 0x0046f00001297983 */ /* 0x000ee40000300800 */
[----:B------:R-:W4:Y:S01]  /*8da00*/  LDL.LU R44, [R1+0x46ec] ;  /* 0x0046ec00012c7983 */ /* 0x000f220000300800 */
[----:B------:R-:W4:Y:S01]  /*8da10*/  LDL.LU R45, [R1+0x46e8] ;  /* 0x0046e800012d7983 */ /* 0x000f220000300800 */
[----:B------:R-:W4:Y:S02]  /*8da20*/  LDL.LU R32, [R1+0x46e4] ;  /* 0x0046e40001207983 */ /* 0x000f240000300800 */
[----:B------:R-:W4:Y:S02]  /*8da30*/  LDL.LU R33, [R1+0x46e0] ;  /* 0x0046e00001217983 */ /* 0x000f240000300800 */
[----:B------:R-:W4:Y:S01]  /*8da40*/  LDL.LU R36, [R1+0x46dc] ;  /* 0x0046dc0001247983 */ /* 0x000f220000300800 */
[----:B------:R-:W4:Y:S01]  /*8da50*/  LDL.LU R37, [R1+0x46d8] ;  /* 0x0046d80001257983 */ /* 0x000f220000300800 */
[----:B------:R-:W-:Y:S01]  /*8da60*/  MOV R236, R157 ;  /* 0x0000009d00ec7202 */ /* 0x000fe20000000f00 */
[----:B------:R-:W-:-:S02]  /*8da70*/  IMAD.MOV.U32 R237, RZ, RZ, R156 ;  /* 0x000000ffffed7224 */ /* 0x000fc400078e009c */
[----:B------:R-:W-:Y:S04]  /*8da80*/  LDS R218, [R3+0x1a080] ;  /* 0x01a0800003da7984 */ /* 0x000fe80000000800 */
[----:B------:R-:W-:Y:S04]  /*8da90*/  LDSM.16.M88.4 R156, [R5+0x5f080] ;  /* 0x05f08000059c783b */ /* 0x000fe80000000200 */
[----:B------:R-:W-:Y:S04]  /*8daa0*/  LDS R217, [R4+0x18080] ;  /* 0x0180800004d97984 */ /* 0x000fe80000000800 */
[----:B------:R-:W-:Y:S01]  /*8dab0*/  LDS R219, [R4+0x1a080] ;  /* 0x01a0800004db7984 */ /* 0x000fe20000000800 */
[----:B--2---:R-:W-:-:S02]  /*8dac0*/  IMAD.MOV.U32 R187, RZ, RZ, R40 ;  /* 0x000000ffffbb7224 */ /* 0x004fc400078e0028 */
[----:B---3--:R-:W-:Y:S01]  /*8dad0*/  IMAD.MOV.U32 R186, RZ, RZ, R41 ;  /* 0x000000ffffba7224 */ /* 0x008fe200078e0029 */
[----:B----4-:R-:W-:Y:S01]  /*8dae0*/  MOV R185, R44 ;  /* 0x0000002c00b97202 */ /* 0x010fe20000000f00 */
[----:B------:R-:W-:Y:S02]  /*8daf0*/  IMAD.MOV.U32 R184, RZ, RZ, R45 ;  /* 0x000000ffffb87224 */ /* 0x000fe400078e002d */
[----:B------:R-:W-:Y:S02]  /*8db00*/  IMAD.MOV.U32 R183, RZ, RZ, R32 ;  /* 0x000000ffffb77224 */ /* 0x000fe400078e0020 */
[----:B------:R-:W-:Y:S02]  /*8db10*/  IMAD.MOV.U32 R182, RZ, RZ, R33 ;  /* 0x000000ffffb67224 */ /* 0x000fe400078e0021 */
[----:B------:R-:W-:Y:S02]  /*8db20*/  IMAD.MOV.U32 R181, RZ, RZ, R36 ;  /* 0x000000ffffb57224 */ /* 0x000fe400078e0024 */
[----:B------:R-:W-:-:S02]  /*8db30*/  IMAD.MOV.U32 R180, RZ, RZ, R37 ;  /* 0x000000ffffb47224 */ /* 0x000fc400078e0025 */
[----:B------:R-:W-:Y:S02]  /*8db40*/  IMAD.MOV.U32 R188, RZ, RZ, R53 ;  /* 0x000000ffffbc7224 */ /* 0x000fe400078e0035 */
[----:B------:R-:W-:Y:S01]  /*8db50*/  IMAD.MOV.U32 R189, RZ, RZ, R52 ;  /* 0x000000ffffbd7224 */ /* 0x000fe200078e0034 */
[C---:B-1----:R-:W-:Y:S08]  /*8db60*/  HMMA.1688.F32.TF32 R8, R164.reuse, R132, R184 ;  /* 0x00000084a408723c */ /* 0x042ff000000810b8 */
[----:B------:R-:W-:Y:S01]  /*8db70*/  HMMA.1688.F32.TF32 R12, R164, R136, R180 ;  /* 0x00000088a40c723c */ /* 0x000fe200000810b4 */
[----:B------:R-:W-:-:S02]  /*8db80*/  IMAD.MOV.U32 R190, RZ, RZ, R49 ;  /* 0x000000ffffbe7224 */ /* 0x000fc400078e0031 */
[----:B------:R-:W-:Y:S01]  /*8db90*/  IMAD.MOV.U32 R191, RZ, RZ, R48 ;  /* 0x000000ffffbf7224 */ /* 0x000fe200078e0030 */
[----:B------:R-:W-:Y:S04]  /*8dba0*/  LDSM.16.M88.4 R52, [R5+0x59080] ;  /* 0x059080000534783b */ /* 0x000fe80000000200 */
[----:B------:R-:W1:Y:S04]  /*8dbb0*/  LDSM.16.M88.4 R48, [R5+0x5a080] ;  /* 0x05a080000530783b */ /* 0x000e680000000200 */
[----:B------:R-:W2:Y:S04]  /*8dbc0*/  LDSM.16.M88.4 R44, [R5+0x5b080] ;  /* 0x05b08000052c783b */ /* 0x000ea80000000200 */
[----:B------:R-:W3:Y:S04]  /*8dbd0*/  LDSM.16.M88.4 R40, [R5+0x5c080] ;  /* 0x05c080000528783b */ /* 0x000ee80000000200 */
[----:B------:R-:W4:Y:S04]  /*8dbe0*/  LDSM.16.M88.4 R36, [R5+0x5d080] ;  /* 0x05d080000524783b */ /* 0x000f280000000200 */
[----:B------:R-:W1:Y:S01]  /*8dbf0*/  LDSM.16.M88.4 R32, [R5+0x5e080] ;  /* 0x05e080000520783b */ /* 0x000e620000000200 */
[C---:B------:R-:W-:Y:S03]  /*8dc00*/  HMMA.1688.F32.TF32 R16, R164.reuse, R128, R188 ;  /* 0x00000080a410723c */ /* 0x040fe600000810bc */
[----:B------:R-:W-:Y:S01]  /*8dc10*/  STL.64 [R1+0x16b0], R12 ;  /* 0x0016b00c01007387 */ /* 0x000fe20000100a00 */
[----:B------:R2:W-:Y:S02]  /*8dc20*/  STL.64 [R1+0x16b8], R14 ;  /* 0x0016b80e01007387 */ /* 0x0005e40000100a00 */
[----:B------:R-:W-:Y:S02]  /*8dc30*/  STL.64 [R1+0x1700], R8 ;  /* 0x0017000801007387 */ /* 0x000fe40000100a00 */
[----:B------:R2:W-:Y:S02]  /*8dc40*/  STL.64 [R1+0x1708], R10 ;  /* 0x0017080a01007387 */ /* 0x0005e40000100a00 */
[C---:B--2---:R-:W-:Y:S08]  /*8dc50*/  HMMA.1688.F32.TF32 R12, R164.reuse, R124, R192 ;  /* 0x0000007ca40c723c */ /* 0x044ff000000810c0 */
[C---:B------:R-:W-:Y:S05]  /*8dc60*/  HMMA.1688.F32.TF32 R8, R164.reuse, R120, R196 ;  /* 0x00000078a408723c */ /* 0x040fea00000810c4 */
[----:B------:R-:W-:Y:S01]  /*8dc70*/  STL.64 [R1+0x1720], R16 ;  /* 0x0017201001007387 */ /* 0x000fe20000100a00 */
[----:B------:R2:W-:Y:S02]  /*8dc80*/  STL.64 [R1+0x1728], R18 ;  /* 0x0017281201007387 */ /* 0x0005e40000100a00 */
[C---:B--2---:R-:W-:Y:S07]  /*8dc90*/  HMMA.1688.F32.TF32 R16, R164.reuse, R116, R200 ;  /* 0x00000074a410723c */ /* 0x044fee00000810c8 */
[----:B------:R-:W-:Y:S01]  /*8dca0*/  STL.64 [R1+0x1750], R12 ;  /* 0x0017500c01007387 */ /* 0x000fe20000100a00 */
[----:B------:R2:W-:Y:S07]  /*8dcb0*/  STL.64 [R1+0x1758], R14 ;  /* 0x0017580e01007387 */ /* 0x0005ee0000100a00 */
[----:B------:R-:W-:Y:S02]  /*8dcc0*/  STL.64 [R1+0x17b0], R8 ;  /* 0x0017b00801007387 */ /* 0x000fe40000100a00 */
[----:B------:R1:W-:Y:S01]  /*8dcd0*/  STL.64 [R1+0x17b8], R10 ;  /* 0x0017b80a01007387 */ /* 0x0003e20000100a00 */
[C---:B--2---:R-:W-:Y:S08]  /*8dce0*/  HMMA.1688.F32.TF32 R12, R164.reuse, R112, R204 ;  /* 0x00000070a40c723c */ /* 0x044ff000000810cc */
[C---:B-1----:R-:W-:Y:S01]  /*8dcf0*/  HMMA.1688.F32.TF32 R8, R164.reuse, R108, R208 ;  /* 0x0000006ca408723c */ /* 0x042fe200000810d0 */
        /* <DEDUP_REMOVED lines=28> */
[----:B------:R-:W-:Y:S02]  /*8dec0*/  STL.64 [R1+0x19b8], R18 ;  /* 0x0019b81201007387 */ /* 0x000fe40000100a00 */
[----:B------:R-:W2:Y:S11]  /*8ded0*/  LDL.LU R240, [R1+0x2c40] ;  /* 0x002c400001f07983 */ /* 0x000eb60000300800 */
[----:B------:R-:W-:Y:S01]  /*8dee0*/  STL.64 [R1+0x19d0], R12 ;  /* 0x0019d00c01007387 */ /* 0x000fe20000100a00 */
[----:B------:R-:W-:Y:S07]  /*8def0*/  STL.64 [R1+0x19d8], R14 ;  /* 0x0019d80e01007387 */ /* 0x000fee0000100a00 */
        /* <DEDUP_REMOVED lines=49> */
[----:B------:R-:W4:Y:S01]  /*8e210*/  LDL.LU R172, [R1+0x2d30] ;  /* 0x002d300001ac7983 */ /* 0x000f220000300800 */
[----:B------:R-:W4:Y:S01]  /*8e220*/  LDL.LU R173, [R1+0x2d34] ;  /* 0x002d340001ad7983 */ /* 0x000f220000300800 */
[----:B------:R-:W4:Y:S02]  /*8e230*/  LDL.LU R174, [R1+0x2d38] ;  /* 0x002d380001ae7983 */ /* 0x000f240000300800 */
[----:B------:R-:W4:Y:S02]  /*8e240*/  LDL.LU R175, [R1+0x2d3c] ;  /* 0x002d3c0001af7983 */ /* 0x000f240000300800 */
[----:B------:R-:W3:Y:S01]  /*8e250*/  LDL.LU R168, [R1+0x2d40] ;  /* 0x002d400001a87983 */ /* 0x000ee20000300800 */
[----:B------:R-:W3:Y:S01]  /*8e260*/  LDL.LU R169, [R1+0x2d44] ;  /* 0x002d440001a97983 */ /* 0x000ee20000300800 */
[----:B------:R-:W3:Y:S02]  /*8e270*/  LDL.LU R170, [R1+0x2d48] ;  /* 0x002d480001aa7983 */ /* 0x000ee40000300800 */
[----:B------:R-:W3:Y:S02]  /*8e280*/  LDL.LU R171, [R1+0x2d4c] ;  /* 0x002d4c0001ab7983 */ /* 0x000ee40000300800 */
[----:B-1----:R-:W2:Y:S01]  /*8e290*/  LDL.LU R8, [R1+0x2d60] ;  /* 0x002d600001087983 */ /* 0x002ea20000300800 */
        /* <DEDUP_REMOVED lines=50> */
[----:B------:R-:W4:Y:S01]  /*8e5c0*/  LDL.LU R247, [R1+0x2c3c] ;  /* 0x002c3c0001f77983 */ /* 0x000f220000300800 */
[C---:B--2---:R-:W-:Y:S08]  /*8e5d0*/  HMMA.1688.F32.TF32 R8, R164.reuse, R48, R8 ;  /* 0x00000030a408723c */ /* 0x044ff00000081008 */
[C---:B---3--:R-:W-:Y:S08]  /*8e5e0*/  HMMA.1688.F32.TF32 R12, R164.reuse, R52, R12 ;  /* 0x00000034a40c723c */ /* 0x048ff0000008100c */
[C---:B------:R-:W-:Y:S08]  /*8e5f0*/  HMMA.1688.F32.TF32 R16, R164.reuse, R56, R16 ;  /* 0x00000038a410723c */ /* 0x040ff00000081010 */
[C---:B----4-:R-:W-:Y:S08]  /*8e600*/  HMMA.1688.F32.TF32 R24, R164.reuse, R64, R24 ;  /* 0x00000040a418723c */ /* 0x050ff00000081018 */
        /* <DEDUP_REMOVED lines=189> */
[----:B------:R-:W2:Y:S01]  /*8f1e0*/  LDL.LU R251, [R1+0x2a6c] ;  /* 0x002a6c0001fb7983 */ /* 0x000ea20000300800 */
[C---:B---3--:R-:W-:Y:S08]  /*8f1f0*/  HMMA.1688.F32.TF32 R8, R216.reuse, R60, R8 ;  /* 0x0000003cd808723c */ /* 0x048ff00000081008 */
[C---:B----4-:R-:W-:Y:S08]  /*8f200*/  HMMA.1688.F32.TF32 R16, R216.reuse, R68, R16 ;  /* 0x00000044d810723c */ /* 0x050ff00000081010 */
[C---:B------:R-:W-:Y:S08]  /*8f210*/  HMMA.1688.F32.TF32 R20, R216.reuse, R72, R20 ;  /* 0x00000048d814723c */ /* 0x040ff00000081014 */
[C---:B--2---:R-:W-:Y:S08]  /*8f220*/  HMMA.1688.F32.TF32 R244, R216.reuse, R84, R244 ;  /* 0x00000054d8f4723c */ /* 0x044ff000000810f4 */
        /* <DEDUP_REMOVED lines=9> */
[----:B------:R3:W-:Y:S02]  /*8f2c0*/  STL.64 [R1+0x3048], R246 ;  /* 0x003048f601007387 */ /* 0x0007e40000100a00 */
[----:B---3--:R-:W3:Y:S01]  /*8f2d0*/  LDL.LU.64 R246, [R1+0x46c0] ;  /* 0x0046c00001f67983 */ /* 0x008ee20000300a00 */
[----:B------:R-:W3:Y:S02]  /*8f2e0*/  LDL.LU.64 R244, [R1+0x46b8] ;  /* 0x0046b80001f47983 */ /* 0x000ee40000300a00 */
        /* <DEDUP_REMOVED lines=12> */
[C---:B----4-:R-:W-:Y:S08]  /*8f3b0*/  HMMA.1688.F32.TF32 R16, R216.reuse, R56, R160 ;  /* 0x00000038d810723c */ /* 0x050ff000000810a0 */
[C---:B-1----:R-:W-:Y:S08]  /*8f3c0*/  HMMA.1688.F32.TF32 R12, R216.reuse, R52, R168 ;  /* 0x00000034d80c723c */ /* 0x042ff000000810a8 */
[C---:B------:R-:W-:Y:S07]  /*8f3d0*/  HMMA.1688.F32.TF32 R8, R216.reuse, R48, R172 ;  /* 0x00000030d808723c */ /* 0x040fee00000810ac */
[----:B------:R-:W-:Y:S01]  /*8f3e0*/  STL.64 [R1+0x2fd0], R16 ;  /* 0x002fd01001007387 */ /* 0x000fe20000100a00 */
[----:B------:R1:W-:Y:S07]  /*8f3f0*/  STL.64 [R1+0x2fd8], R18 ;  /* 0x002fd81201007387 */ /* 0x0003ee0000100a00 */
[----:B------:R-:W-:Y:S02]  /*8f400*/  STL.64 [R1+0x2fc0], R12 ;  /* 0x002fc00c01007387 */ /* 0x000fe40000100a00 */
[----:B------:R4:W-:Y:S06]  /*8f410*/  STL.64 [R1+0x2fc8], R14 ;  /* 0x002fc80e01007387 */ /* 0x0009ec0000100a00 */
[----:B------:R-:W-:Y:S01]  /*8f420*/  STL.64 [R1+0x2fb0], R8 ;  /* 0x002fb00801007387 */ /* 0x000fe20000100a00 */
[----:B------:R4:W-:Y:S01]  /*8f430*/  STL.64 [R1+0x2fb8], R10 ;  /* 0x002fb80a01007387 */ /* 0x0009e20000100a00 */
[C---:B-1----:R-:W-:Y:S08]  /*8f440*/  HMMA.1688.F32.TF32 R16, R216.reuse, R44, R176 ;  /* 0x0000002cd810723c */ /* 0x042ff000000810b0 */
[C---:B----4-:R-:W-:Y:S08]  /*8f450*/  HMMA.1688.F32.TF32 R12, R216.reuse, R40, R180 ;  /* 0x00000028d80c723c */ /* 0x050ff000000810b4 */
        /* <DEDUP_REMOVED lines=8> */
[----:B----4-:R-:W-:Y:S08]  /*8f4e0*/  HMMA.1688.F32.TF32 R12, R216, R156, R192 ;  /* 0x0000009cd80c723c */ /* 0x010ff000000810c0 */
        /* <DEDUP_REMOVED lines=15> */
[----:B------:R4:W-:Y:S02]  /*8f5e0*/  STL.64 [R1+0x2f68], R10 ;  /* 0x002f680a01007387 */ /* 0x0009e40000100a00 */
[C---:B----4-:R-:W-:Y:S05]  /*8f5f0*/  HMMA.1688.F32.TF32 R8, R164.reuse, R136, R212 ;  /* 0x00000088a408723c */ /* 0x050fea00000810d4 */
[----:B------:R-:W-:Y:S01]  /*8f600*/  STL.64 [R1+0x2f50], R16 ;  /* 0x002f501001007387 */ /* 0x000fe20000100a00 */
[----:B------:R4:W-:Y:S07]  /*8f610*/  STL.64 [R1+0x2f58], R18 ;  /* 0x002f581201007387 */ /* 0x0009ee0000100a00 */
[----:B------:R-:W-:Y:S02]  /*8f620*/  STL.64 [R1+0x2f40], R12 ;  /* 0x002f400c01007387 */ /* 0x000fe40000100a00 */
[----:B------:R1:W-:Y:S01]  /*8f630*/  STL.64 [R1+0x2f48], R14 ;  /* 0x002f480e01007387 */ /* 0x0003e20000100a00 */
[C---:B----4-:R-:W-:Y:S08]  /*8f640*/  HMMA.1688.F32.TF32 R16, R164.reuse, R132, R220 ;  /* 0x00000084a410723c */ /* 0x050ff000000810dc */
        /* <DEDUP_REMOVED lines=14> */
[----:B------:R-:W-:Y:S02]  /*8f730*/  STL.64 [R1+0x2ef8], R18 ;  /* 0x002ef81201007387 */ /* 0x000fe40000100a00 */
[----:B------:R-:W4:Y:S05]  /*8f740*/  LDL.LU R228, [R1+0x1040] ;  /* 0x0010400001e47983 */ /* 0x000f2a0000300800 */
[----:B------:R-:W-:Y:S01]  /*8f750*/  STL.64 [R1+0x2ee0], R12 ;  /* 0x002ee00c01007387 */ /* 0x000fe20000100a00 */
[----:B------:R-:W-:Y:S07]  /*8f760*/  STL.64 [R1+0x2ee8], R14 ;  /* 0x002ee80e01007387 */ /* 0x000fee0000100a00 */
[----:B------:R1:W-:Y:S01]  /*8f770*/  STL.64 [R1+0x2ed0], R8 ;  /* 0x002ed00801007387 */ /* 0x0003e20000100a00 */
[----:B------:R1:W-:Y:S02]  /*8f780*/  STL.64 [R1+0x2ed8], R10 ;  /* 0x002ed80a01007387 */ /* 0x0003e40000100a00 */
        /* <DEDUP_REMOVED lines=99> */
[C---:B--2---:R-:W-:Y:S11]  /*8fdc0*/  HMMA.1688.F32.TF32 R28, R164.reuse, R108, R28 ;  /* 0x0000006ca41c723c */ /* 0x044ff6000008101c */
[----:B------:R-:W-:Y:S11]  /*8fdd0*/  @!UPT UIADD3 URZ, URZ, URZ, URZ ;  /* 0x0000003f3f3ff290 */ /* 0x000ff6000fffe03f */
[----:B------:R-:W-:Y:S01]  /*8fde0*/  @!UPT UIADD3 URZ, URZ, URZ, URZ ;  /* 0x0000003f3f3ff290 */ /* 0x000fe2000fffe03f */
[----:B------:R-:W-:Y:S01]  /*8fdf0*/  STL.64 [R1+0x2ec0], R28 ;  /* 0x002ec01c01007387 */ /* 0x000fe20000100a00 */
[----:B------:R1:W-:Y:S02]  /*8fe00*/  STL.64 [R1+0x2ec8], R30 ;  /* 0x002ec81e01007387 */ /* 0x0003e40000100a00 */
[C---:B-1----:R-:W-:Y:S08]  /*8fe10*/  HMMA.1688.F32.TF32 R28, R164.reuse, R104, R24 ;  /* 0x00000068a41c723c */ /* 0x042ff00000081018 */
[C---:B---3--:R-:W-:Y:S08]  /*8fe20*/  HMMA.1688.F32.TF32 R24, R164.reuse, R100, R20 ;  /* 0x00000064a418723c */ /* 0x048ff00000081014 */
        /* <DEDUP_REMOVED lines=54> */
[C---:B----4-:R-:W-:Y:S01]  /*90190*/  HMMA.1688.F32.TF32 R8, R216.reuse, R152, R228 ;  /* 0x00000098d808723c */ /* 0x050fe200000810e4 */
        /* <DEDUP_REMOVED lines=11> */
[C---:B---3--:R-:W-:Y:S01]  /*90250*/  HMMA.1688.F32.TF32 R8, R216.reuse, R144, R236 ;  /* 0x00000090d808723c */ /* 0x048fe200000810ec */
[----:B------:R-:W-:Y:S11]  /*90260*/  STL.64 [R1+0x46b0], R146 ;  /* 0x0046b09201007387 */ /* 0x000ff60000100a00 */
[----:B------:R-:W-:Y:S03]  /*90270*/  @!UPT UIADD3 URZ, URZ, URZ, URZ ;  /* 0x0000003f3f3ff290 */ /* 0x000fe6000fffe03f */
[----:B------:R-:W-:Y:S01]  /*90280*/  STL.64 [R1+0x2d80], R12 ;  /* 0x002d800c01007387 */ /* 0x000fe20000100a00 */
[----:B------:R-:W-:Y:S02]  /*90290*/  STL.64 [R1+0x2d88], R14 ;  /* 0x002d880e01007387 */ /* 0x000fe40000100a00 */
[----:B------:R-:W-:Y:S05]  /*902a0*/  STL.64 [R1+0x46a8], R144 ;  /* 0x0046a89001007387 */ /* 0x000fea0000100a00 */
[----:B------:R-:W-:Y:S01]  /*902b0*/  STL.64 [R1+0x2d70], R8 ;  /* 0x002d700801007387 */ /* 0x000fe20000100a00 */
[----:B------:R2:W-:Y:S02]  /*902c0*/  STL.64 [R1+0x2d78], R10 ;  /* 0x002d780a01007387 */ /* 0x0005e40000100a00 */
[C---:B--2---:R-:W-:Y:S02]  /*902d0*/  HMMA.1688.F32.TF32 R8, R216.reuse, R140, R248 ;  /* 0x0000008cd808723c */ /* 0x044fe400000810f8 */
[----:B------:R-:W2:Y:S11]  /*902e0*/  LDL.LU R248, [R1+0xdb0] ;  /* 0x000db00001f87983 */ /* 0x000eb60000300800 */
[----:B------:R-:W-:Y:S10]  /*902f0*/  @!UPT UIADD3 URZ, URZ, URZ, URZ ;  /* 0x0000003f3f3ff290 */ /* 0x000ff4000fffe03f */
        /* <DEDUP_REMOVED lines=105> */
[----:B------:R-:W-:Y:S02]  /*90990*/  STL.64 [R1+0x46a0], R142 ;  /* 0x0046a08e01007387 */ /* 0x000fe40000100a00 */
[----:B------:R1:W-:Y:S02]  /*909a0*/  STL.64 [R1+0x4698], R140 ;  /* 0x0046988c01007387 */ /* 0x0003e40000100a00 */
[----:B-1----:R-:W2:Y:S01]  /*909b0*/  LDL.LU R140, [R1+0x1000] ;  /* 0x00100000018c7983 */ /* 0x002ea20000300800 */
[----:B------:R-:W2:Y:S02]  /*909c0*/  LDL.LU R141, [R1+0x1004] ;  /* 0x00100400018d7983 */ /* 0x000ea40000300800 */
[----:B------:R-:W2:Y:S02]  /*909d0*/  LDL.LU R142, [R1+0x1008] ;  /* 0x00100800018e7983 */ /* 0x000ea40000300800 */
[----:B------:R-:W2:Y:S01]  /*909e0*/  LDL.LU R143, [R1+0x100c] ;  /* 0x00100c00018f7983 */ /* 0x000ea20000300800 */
[----:B------:R-:W-:Y:S01]  /*909f0*/  STL.64 [R1+0x4690], R138 ;  /* 0x0046908a01007387 */ /* 0x000fe20000100a00 */
[----:B------:R1:W-:Y:S01]  /*90a00*/  STL.64 [R1+0x4688], R136 ;  /* 0x0046888801007387 */ /* 0x0003e20000100a00 */
[C---:B---3--:R-:W-:Y:S08]  /*90a10*/  HMMA.1688.F32.TF32 R8, R216.reuse, R108, R8 ;  /* 0x0000006cd808723c */ /* 0x048ff00000081008 */
[C---:B----4-:R-:W-:Y:S08]  /*90a20*/  HMMA.1688.F32.TF32 R12, R216.reuse, R112, R12 ;  /* 0x00000070d80c723c */ /* 0x050ff0000008100c */
[C---:B------:R-:W-:Y:S08]  /*90a30*/  HMMA.1688.F32.TF32 R16, R216.reuse, R116, R16 ;  /* 0x00000074d810723c */ /* 0x040ff00000081010 */
[C---:B--2---:R-:W-:Y:S08]  /*90a40*/  HMMA.1688.F32.TF32 R24, R216.reuse, R124, R24 ;  /* 0x0000007cd818723c */ /* 0x044ff00000081018 */
[C---:B------:R-:W-:Y:S08]  /*90a50*/  HMMA.1688.F32.TF32 R28, R216.reuse, R128, R28 ;  /* 0x00000080d81c723c */ /* 0x040ff0000008101c */
[C---:B------:R-:W-:Y:S08]  /*90a60*/  HMMA.1688.F32.TF32 R20, R216.reuse, R120, R20 ;  /* 0x00000078d814723c */ /* 0x040ff00000081014 */
[C---:B------:R-:W-:Y:S08]  /*90a70*/  HMMA.1688.F32.TF32 R140, R216.reuse, R136, R140 ;  /* 0x00000088d88c723c */ /* 0x040ff0000008108c */
[C---:B-1----:R-:W-:Y:S11]  /*90a80*/  HMMA.1688.F32.TF32 R136, R216.reuse, R132, R144 ;  /* 0x00000084d888723c */ /* 0x042ff60000081090 */
        /* <DEDUP_REMOVED lines=82> */
[----:B------:R-:W2:Y:S02]  /*90fb0*/  LDL.LU R236, [R1] ;  /* 0x0000000001ec7983 */ /* 0x000ea40000300800 */
        /* <DEDUP_REMOVED lines=139> */
[----:B--2---:R2:W5:Y:S01]  /*91870*/  LDL.LU.64 R142, [R1+0x46a0] ;  /* 0x0046a000018e7983 */ /* 0x0045620000300a00 */
        /* <DEDUP_REMOVED lines=20> */
[C---:B----4-:R-:W-:Y:S08]  /*919c0*/  HMMA.1688.F32.TF32 R12, R164.reuse, R104, R12 ;  /* 0x00000068a40c723c */ /* 0x050ff0000008100c */
[C---:B------:R-:W-:Y:S08]  /*919d0*/  HMMA.1688.F32.TF32 R8, R164.reuse, R100, R8 ;  /* 0x00000064a408723c */ /* 0x040ff00000081008 */
[C---:B--2---:R-:W-:Y:S11]  /*919e0*/  HMMA.1688.F32.TF32 R248, R164.reuse, R132, R248 ;  /* 0x00000084a4f8723c */ /* 0x044ff600000810f8 */
[----:B------:R-:W-:Y:S11]  /*919f0*/  @!UPT UIADD3 URZ, URZ, URZ, URZ ;  /* 0x0000003f3f3ff290 */ /* 0x000ff6000fffe03f */
[----:B------:R-:W-:Y:S01]  /*91a00*/  @!UPT UIADD3 URZ, URZ, URZ, URZ ;  /* 0x0000003f3f3ff290 */ /* 0x000fe2000fffe03f */
[----:B------:R-:W-:Y:S01]  /*91a10*/  STL.64 [R1+0x2b60], R248 ;  /* 0x002b60f801007387 */ /* 0x000fe20000100a00 */
[----:B------:R2:W-:Y:S03]  /*91a20*/  STL.64 [R1+0x2b68], R250 ;  /* 0x002b68fa01007387 */ /* 0x0005e60000100a00 */
[----:B--2---:R-:W2:Y:S01]  /*91a30*/  LDL.LU.64 R250, [R1+0x4670] ;  /* 0x0046700001fa7983 */ /* 0x004ea20000300a00 */
[----:B------:R-:W4:Y:S02]  /*91a40*/  LDL.LU.64 R248, [R1+0x4668] ;  /* 0x0046680001f87983 */ /* 0x000f240000300a00 */
[----:B------:R-:W-:Y:S02]  /*91a50*/  STL.64 [R1+0x2b50], R240 ;  /* 0x002b50f001007387 */ /* 0x000fe40000100a00 */
[----:B------:R1:W-:Y:S02]  /*91a60*/  STL.64 [R1+0x2b58], R242 ;  /* 0x002b58f201007387 */ /* 0x0003e40000100a00 */
[C---:B-1----:R-:W-:Y:S11]  /*91a70*/  HMMA.1688.F32.TF32 R240, R164.reuse, R124, R244 ;  /* 0x0000007ca4f0723c */ /* 0x042ff600000810f4 */
        /* <DEDUP_REMOVED lines=17> */
[C---:B---3--:R-:W-:Y:S08]  /*91b90*/  HMMA.1688.F32.TF32 R12, R164.reuse, R92, R168 ;  /* 0x0000005ca40c723c */ /* 0x048ff000000810a8 */
        /* <DEDUP_REMOVED lines=45> */
[----:B------:R-:W-:Y:S01]  /*91e70*/  HMMA.1688.F32.TF32 R8, R164, R156, R236 ;  /* 0x0000009ca408723c */ /* 0x000fe200000810ec */
[----:B------:R-:W-:Y:S04]  /*91e80*/  LDS R164, [R3+0x18300] ;  /* 0x0183000003a47984 */ /* 0x000fe80000000800 */
[----:B------:R-:W-:Y:S04]  /*91e90*/  LDS R166, [R3+0x1a300] ;  /* 0x01a3000003a67984 */ /* 0x000fe80000000800 */
[----:B------:R-:W-:Y:S04]  /*91ea0*/  LDS R165, [R4+0x18300] ;  /* 0x0183000004a57984 */ /* 0x000fe80000000800 */
[----:B------:R-:W1:Y:S04]  /*91eb0*/  LDS R167, [R4+0x1a300] ;  /* 0x01a3000004a77984 */ /* 0x000e680000000800 */
[----:B------:R-:W-:Y:S01]  /*91ec0*/  STL.64 [R1+0x29e0], R16 ;  /* 0x0029e01001007387 */ /* 0x000fe20000100a00 */
[----:B------:R-:W-:Y:S02]  /*91ed0*/  STL.64 [R1+0x29e8], R18 ;  /* 0x0029e81201007387 */ /* 0x000fe40000100a00 */
[----:B------:R-:W3:Y:S02]  /*91ee0*/  LDL.LU R232, [R1+0x80] ;  /* 0x0000800001e87983 */ /* 0x000ee40000300800 */
[----:B------:R-:W-:Y:S01]  /*91ef0*/  STL.64 [R1+0x29d0], R12 ;  /* 0x0029d00c01007387 */ /* 0x000fe20000100a00 */
[----:B------:R-:W-:Y:S01]  /*91f00*/  STL.64 [R1+0x29d8], R14 ;  /* 0x0029d80e01007387 */ /* 0x000fe20000100a00 */
[----:B------:R1:W-:Y:S02]  /*91f10*/  STL.64 [R1+0x2380], R8 ;  /* 0x0023800801007387 */ /* 0x0003e40000100a00 */
[----:B------:R1:W-:Y:S02]  /*91f20*/  STL.64 [R1+0x2388], R10 ;  /* 0x0023880a01007387 */ /* 0x0003e40000100a00 */
[----:B------:R-:W3:Y:S01]  /*91f30*/  LDL.LU R233, [R1+0x84] ;  /* 0x0000840001e97983 */ /* 0x000ee20000300800 */
[----:B------:R-:W3:Y:S01]  /*91f40*/  LDL.LU R234, [R1+0x88] ;  /* 0x0000880001ea7983 */ /* 0x000ee20000300800 */
[----:B----4-:R-:W-:-:S03]  /*91f50*/  MOV R235, R248 ;  /* 0x000000f800eb7202 */ /* 0x010fc60000000f00 */
[----:B------:R-:W4:Y:S01]  /*91f60*/  LDL.LU R248, [R1+0x4664] ;  /* 0x0046640001f87983 */ /* 0x000f220000300800 */
[----:B------:R-:W3:Y:S02]  /*91f70*/  LDL.LU R228, [R1+0x90] ;  /* 0x0000900001e47983 */ /* 0x000ee40000300800 */
[----:B--2---:R-:W-:Y:S02]  /*91f80*/  IMAD.MOV.U32 R229, RZ, RZ, R251 ;  /* 0x000000ffffe57224 */ /* 0x004fe400078e00fb */
[----:B------:R-:W-:Y:S01]  /*91f90*/  IMAD.MOV.U32 R230, RZ, RZ, R250 ;  /* 0x000000ffffe67224 */ /* 0x000fe200078e00fa */
[----:B------:R-:W2:Y:S01]  /*91fa0*/  LDL.LU R251, [R1+0x4660] ;  /* 0x0046600001fb7983 */ /* 0x000ea20000300800 */
[----:B------:R-:W2:Y:S02]  /*91fb0*/  LDL.LU R250, [R1+0x465c] ;  /* 0x00465c0001fa7983 */ /* 0x000ea40000300800 */
[----:B------:R-:W-:Y:S02]  /*91fc0*/  IMAD.MOV.U32 R231, RZ, RZ, R249 ;  /* 0x000000ffffe77224 */ /* 0x000fe400078e00f9 */
[----:B------:R-:W2:Y:S01]  /*91fd0*/  LDL.LU R249, [R1+0x4658] ;  /* 0x0046580001f97983 */ /* 0x000ea20000300800 */
[----:B------:R-:W2:Y:S02]  /*91fe0*/  LDL.LU R224, [R1+0xa0] ;  /* 0x0000a00001e07983 */ /* 0x000ea40000300800 */
[----:B------:R-:W2:Y:S02]  /*91ff0*/  LDL.LU R225, [R1+0xa4] ;  /* 0x0000a40001e17983 */ /* 0x000ea40000300800 */
[----:B------:R-:W2:Y:S02]  /*92000*/  LDL.LU R226, [R1+0xa8] ;  /* 0x0000a80001e27983 */ /* 0x000ea40000300800 */
[----:B----4-:R-:W-:-:S02]  /*92010*/  IMAD.MOV.U32 R227, RZ, RZ, R248 ;  /* 0x000000ffffe37224 */ /* 0x010fc400078e00f8 */
[----:B------:R-:W4:Y:S01]  /*92020*/  LDL.LU R248, [R1+0x4654] ;  /* 0x0046540001f87983 */ /* 0x000f220000300800 */
[----:B------:R-:W2:Y:S02]  /*92030*/  LDL.LU R212, [R1+0xc0] ;  /* 0x0000c00001d47983 */ /* 0x000ea40000300800 */
[----:B------:R-:W2:Y:S02]  /*92040*/  LDL.LU R213, [R1+0xc4] ;  /* 0x0000c40001d57983 */ /* 0x000ea40000300800 */
[----:B------:R-:W2:Y:S01]  /*92050*/  LDL.LU R214, [R1+0xc8] ;  /* 0x0000c80001d67983 */ /* 0x000ea20000300800 */
[----:B------:R-:W2:Y:S01]  /*92060*/  LDL.LU R215, [R1+0xcc] ;  /* 0x0000cc0001d77983 */ /* 0x000ea20000300800 */
[----:B------:R-:W2:Y:S02]  /*92070*/  LDL.LU R208, [R1+0xd0] ;  /* 0x0000d00001d07983 */ /* 0x000ea40000300800 */
[----:B------:R-:W2:Y:S02]  /*92080*/  LDL.LU R209, [R1+0xd4] ;  /* 0x0000d40001d17983 */ /* 0x000ea40000300800 */
[----:B------:R-:W2:Y:S02]  /*92090*/  LDL.LU R210, [R1+0xd8] ;  /* 0x0000d80001d27983 */ /* 0x000ea40000300800 */
[----:B----4-:R-:W-:-:S02]  /*920a0*/  IMAD.MOV.U32 R211, RZ, RZ, R248 ;  /* 0x000000ffffd37224 */ /* 0x010fc400078e00f8 */
        /* <DEDUP_REMOVED lines=76> */
[----:B--2---:R-:W-:Y:S01]  /*92570*/  MOV R220, R249 ;  /* 0x000000f900dc7202 */ /* 0x004fe20000000f00 */
[----:B------:R-:W-:-:S02]  /*92580*/  IMAD.MOV.U32 R221, RZ, RZ, R250 ;  /* 0x000000ffffdd7224 */ /* 0x000fc400078e00fa */
[----:B------:R-:W-:Y:S02]  /*92590*/  IMAD.MOV.U32 R222, RZ, RZ, R251 ;  /* 0x000000ffffde7224 */ /* 0x000fe400078e00fb */
[----:B----4-:R-:W-:Y:S02]  /*925a0*/  IMAD.MOV.U32 R203, RZ, RZ, R248 ;  /* 0x000000ffffcb7224 */ /* 0x010fe400078e00f8 */
        /* <DEDUP_REMOVED lines=9> */
[C---:B---3--:R-:W-:Y:S08]  /*92640*/  HMMA.1688.F32.TF32 R8, R216.reuse, R120, R8 ;  /* 0x00000078d808723c */ /* 0x048ff00000081008 */
        /* <DEDUP_REMOVED lines=9> */
[----:B------:R1:W-:Y:S02]  /*926e0*/  STL.64 [R1+0x2378], R250 ;  /* 0x002378fa01007387 */ /* 0x0003e40000100a00 */
[C---:B-1----:R-:W-:Y:S08]  /*926f0*/  HMMA.1688.F32.TF32 R248, R216.reuse, R148, R240 ;  /* 0x00000094d8f8723c */ /* 0x042ff000000810f0 */
        /* <DEDUP_REMOVED lines=56> */
[C---:B--2---:R-:W-:Y:S07]  /*92a80*/  HMMA.1688.F32.TF32 R8, R216.reuse, R60, R224 ;  /* 0x0000003cd808723c */ /* 0x044fee00000810e0 */
        /* <DEDUP_REMOVED lines=124> */
[C---:B------:R-:W-:Y:S08]  /*93250*/  HMMA.1688.F32.TF32 R28, R216.reuse, R32, R28 ;  /* 0x00000020d81c723c */ /* 0x040ff0000008101c */
[----:B------:R-:W-:Y:S08]  /*93260*/  HMMA.1688.F32.TF32 R24, R216, R156, R24 ;  /* 0x0000009cd818723c */ /* 0x000ff00000081018 */
[C---:B---3--:R-:W-:Y:S08]  /*93270*/  HMMA.1688.F32.TF32 R20, R164.reuse, R152, R20 ;  /* 0x00000098a414723c */ /* 0x048ff00000081014 */
[C---:B----4-:R-:W-:Y:S08]  /*93280*/  HMMA.1688.F32.TF32 R12, R164.reuse, R144, R12 ;  /* 0x00000090a40c723c */ /* 0x050ff0000008100c */
[C---:B------:R-:W-:Y:S08]  /*93290*/  HMMA.1688.F32.TF32 R8, R164.reuse, R140, R8 ;  /* 0x0000008ca408723c */ /* 0x040ff00000081008 */
[----:B------:R-:W-:Y:S01]  /*932a0*/  HMMA.1688.F32.TF32 R16, R164, R148, R16 ;  /* 0x00000094a410723c */ /* 0x000fe20000081010 */
[----:B------:R-:W-:Y:S01]  /*932b0*/  STL.64 [R1+0x2820], R248 ;  /* 0x002820f801007387 */ /* 0x000fe20000100a00 */
[----:B------:R1:W-:Y:S06]  /*932c0*/  STL.64 [R1+0x2828], R250 ;  /* 0x002828fa01007387 */ /* 0x0003ec0000100a00 */
[C---:B-1----:R-:W-:Y:S08]  /*932d0*/  HMMA.1688.F32.TF32 R248, R216.reuse, R40, R240 ;  /* 0x00000028d8f8723c */ /* 0x042ff000000810f0 */
[----:B------:R-:W-:Y:S01]  /*932e0*/  HMMA.1688.F32.TF32 R240, R216, R36, R244 ;  /* 0x00000024d8f0723c */ /* 0x000fe200000810f4 */
[----:B------:R-:W-:Y:S04]  /*932f0*/  LDS R216, [R3+0x18380] ;  /* 0x0183800003d87984 */ /* 0x000fe80000000800 */
[----:B------:R-:W-:Y:S04]  /*93300*/  LDS R218, [R3+0x1a380] ;  /* 0x01a3800003da7984 */ /* 0x000fe80000000800 */
[----:B------:R-:W-:Y:S04]  /*93310*/  LDS R217, [R4+0x18380] ;  /* 0x0183800004d97984 */ /* 0x000fe80000000800 */
[----:B------:R-:W1:Y:S04]  /*93320*/  LDS R219, [R4+0x1a380] ;  /* 0x01a3800004db7984 */ /* 0x000e680000000800 */
[----:B------:R-:W-:Y:S01]  /*93330*/  STL.64 [R1+0x2810], R248 ;  /* 0x002810f801007387 */ /* 0x000fe20000100a00 */
[----:B------:R-:W-:Y:S05]  /*93340*/  STL.64 [R1+0x2818], R250 ;  /* 0x002818fa01007387 */ /* 0x000fea0000100a00 */
        /* <DEDUP_REMOVED lines=152> */
[----:B------:R-:W1:Y:S02]  /*93cd0*/  LDL.LU R168, [R1+0x1a0] ;  /* 0x0001a00001a87983 */ /* 0x000e640000300800 */
[----:B------:R-:W1:Y:S01]  /*93ce0*/  LDL.LU R169, [R1+0x1a4] ;  /* 0x0001a40001a97983 */ /* 0x000e620000300800 */
[----:B------:R-:W1:Y:S01]  /*93cf0*/  LDL.LU R170, [R1+0x1a8] ;  /* 0x0001a80001aa7983 */ /* 0x000e620000300800 */
[----:B------:R-:W1:Y:S02]  /*93d00*/  LDL.LU R171, [R1+0x1ac] ;  /* 0x0001ac0001ab7983 */ /* 0x000e640000300800 */
        /* <DEDUP_REMOVED lines=25> */
[----:B------:R4:W-:Y:S02]  /*93ea0*/  STL.64 [R1+0x2698], R250 ;  /* 0x002698fa01007387 */ /* 0x0009e40000100a00 */
[----:B------:R-:W-:Y:S02]  /*93eb0*/  STL.64 [R1+0x2680], R240 ;  /* 0x002680f001007387 */ /* 0x000fe40000100a00 */
[----:B------:R2:W-:Y:S01]  /*93ec0*/  STL.64 [R1+0x2688], R242 ;  /* 0x002688f201007387 */ /* 0x0005e20000100a00 */
[C---:B----4-:R-:W-:Y:S08]  /*93ed0*/  HMMA.1688.F32.TF32 R248, R164.reuse, R56, R244 ;  /* 0x00000038a4f8723c */ /* 0x050ff000000810f4 */
[C---:B------:R-:W-:Y:S08]  /*93ee0*/  HMMA.1688.F32.TF32 R244, R164.reuse, R52, R28 ;  /* 0x00000034a4f4723c */ /* 0x040ff0000008101c */
[C---:B--2---:R-:W-:Y:S08]  /*93ef0*/  HMMA.1688.F32.TF32 R240, R164.reuse, R48, R24 ;  /* 0x00000030a4f0723c */ /* 0x044ff00000081018 */
[C---:B------:R-:W-:Y:S08]  /*93f00*/  HMMA.1688.F32.TF32 R28, R164.reuse, R44, R20 ;  /* 0x0000002ca41c723c */ /* 0x040ff00000081014 */
[C---:B------:R-:W-:Y:S08]  /*93f10*/  HMMA.1688.F32.TF32 R24, R164.reuse, R40, R16 ;  /* 0x00000028a418723c */ /* 0x040ff00000081010 */
[C---:B------:R-:W-:Y:S08]  /*93f20*/  HMMA.1688.F32.TF32 R20, R164.reuse, R36, R12 ;  /* 0x00000024a414723c */ /* 0x040ff0000008100c */
[C---:B------:R-:W-:Y:S08]  /*93f30*/  HMMA.1688.F32.TF32 R16, R164.reuse, R32, R8 ;  /* 0x00000020a410723c */ /* 0x040ff00000081008 */
[----:B------:R-:W-:Y:S08]  /*93f40*/  HMMA.1688.F32.TF32 R12, R164, R156, R160 ;  /* 0x0000009ca40c723c */ /* 0x000ff000000810a0 */
        /* <DEDUP_REMOVED lines=66> */
[----:B------:R-:W-:Y:S02]  /*94370*/  STL.64 [R1+0x2538], R18 ;  /* 0x0025381201007387 */ /* 0x000fe40000100a00 */
[----:B------:R-:W2:Y:S05]  /*94380*/  LDL.LU R232, [R1+0x700] ;  /* 0x0007000001e87983 */ /* 0x000eaa0000300800 */
[----:B------:R-:W-:Y:S01]  /*94390*/  STL.64 [R1+0x2520], R12 ;  /* 0x0025200c01007387 */ /* 0x000fe20000100a00 */
[----:B------:R-:W-:Y:S07]  /*943a0*/  STL.64 [R1+0x2528], R14 ;  /* 0x0025280e01007387 */ /* 0x000fee0000100a00 */
        /* <DEDUP_REMOVED lines=111> */
[----:B------:R3:W-:Y:S05]  /*94aa0*/  STL.64 [R1+0x24b8], R14 ;  /* 0x0024b80e01007387 */ /* 0x0007ea0000100a00 */
        /* <DEDUP_REMOVED lines=40> */
[----:B------:R-:W-:Y:S02]  /*94d30*/  STL.64 [R1+0x2418], R18 ;  /* 0x0024181201007387 */ /* 0x000fe40000100a00 */
[----:B------:R-:W-:Y:S05]  /*94d40*/  STL.64 [R1+0x4638], R138 ;  /* 0x0046388a01007387 */ /* 0x000fea0000100a00 */
[----:B------:R-:W-:Y:S01]  /*94d50*/  STL.64 [R1+0x2400], R12 ;  /* 0x0024000c01007387 */ /* 0x000fe20000100a00 */
[----:B------:R-:W-:Y:S01]  /*94d60*/  STL.64 [R1+0x2408], R14 ;  /* 0x0024080e01007387 */ /* 0x000fe20000100a00 */
[----:B------:R-:W-:Y:S08]  /*94d70*/  STL.64 [R1+0x4630], R136 ;  /* 0x0046308801007387 */ /* 0x000ff00000100a00 */
[----:B------:R-:W-:Y:S01]  /*94d80*/  STL.64 [R1+0x23f0], R8 ;  /* 0x0023f00801007387 */ /* 0x000fe20000100a00 */
[----:B------:R2:W-:Y:S02]  /*94d90*/  STL.64 [R1+0x23f8], R10 ;  /* 0x0023f80a01007387 */ /* 0x0005e40000100a00 */
[C---:B--2---:R-:W-:Y:S01]  /*94da0*/  HMMA.1688.F32.TF32 R8, R164.reuse, R132, R228 ;  /* 0x00000084a408723c */ /* 0x044fe200000810e4 */
[----:B------:R-:W-:Y:S01]  /*94db0*/  STL.64 [R1+0x4628], R134 ;  /* 0x0046288601007387 */ /* 0x000fe20000100a00 */
[----:B------:R-:W-:Y:S06]  /*94dc0*/  STL.64 [R1+0x4620], R132 ;  /* 0x0046208401007387 */ /* 0x000fec0000100a00 */
[C---:B------:R-:W-:Y:S11]  /*94dd0*/  HMMA.1688.F32.TF32 R12, R164.reuse, R128, R232 ;  /* 0x00000080a40c723c */ /* 0x040ff600000810e8 */
[----:B------:R-:W-:Y:S04]  /*94de0*/  @!UPT UIADD3 URZ, URZ, URZ, URZ ;  /* 0x0000003f3f3ff290 */ /* 0x000fe8000fffe03f */
[----:B------:R-:W-:Y:S01]  /*94df0*/  STL.64 [R1+0x23e0], R8 ;  /* 0x0023e00801007387 */ /* 0x000fe20000100a00 */
[----:B------:R2:W-:Y:S02]  /*94e00*/  STL.64 [R1+0x23e8], R10 ;  /* 0x0023e80a01007387 */ /* 0x0005e40000100a00 */
[----:B------:R-:W1:Y:S01]  /*94e10*/  LDL.LU R228, [R1+0x160] ;  /* 0x0001600001e47983 */ /* 0x000e620000300800 */
[C---:B--2---:R-:W-:Y:S04]  /*94e20*/  HMMA.1688.F32.TF32 R8, R164.reuse, R124, R236 ;  /* 0x0000007ca408723c */ /* 0x044fe800000810ec */
[----:B------:R-:W-:Y:S01]  /*94e30*/  STL.64 [R1+0x23d0], R12 ;  /* 0x0023d00c01007387 */ /* 0x000fe20000100a00 */
[----:B------:R-:W-:Y:S11]  /*94e40*/  STL.64 [R1+0x23d8], R14 ;  /* 0x0023d80e01007387 */ /* 0x000ff60000100a00 */
[----:B------:R-:W-:Y:S07]  /*94e50*/  @!UPT UIADD3 URZ, URZ, URZ, URZ ;  /* 0x0000003f3f3ff290 */ /* 0x000fee000fffe03f */
        /* <DEDUP_REMOVED lines=110> */
[C---:B------:R-:W-:Y:S08]  /*95540*/  HMMA.1688.F32.TF32 R240, R164.reuse, R116, R240 ;  /* 0x00000074a4f0723c */ /* 0x040ff000000810f0 */
[C---:B---3--:R-:W-:Y:S07]  /*95550*/  HMMA.1688.F32.TF32 R136, R164.reuse, R112, R244 ;  /* 0x00000070a488723c */ /* 0x048fee00000810f4 */
[----:B------:R-:W-:Y:S01]  /*95560*/  STL.64 [R1+0x22f0], R132 ;  /* 0x0022f08401007387 */ /* 0x000fe20000100a00 */
[----:B------:R2:W-:Y:S02]  /*95570*/  STL.64 [R1+0x22f8], R134 ;  /* 0x0022f88601007387 */ /* 0x0005e40000100a00 */
[C---:B--2---:R-:W-:Y:S08]  /*95580*/  HMMA.1688.F32.TF32 R132, R164.reuse, R108, R28 ;  /* 0x0000006ca484723c */ /* 0x044ff0000008101c */
[C---:B------:R-:W-:Y:S08]  /*95590*/  HMMA.1688.F32.TF32 R28, R164.reuse, R104, R24 ;  /* 0x00000068a41c723c */ /* 0x040ff00000081018 */
        /* <DEDUP_REMOVED lines=65> */
[----:B------:R-:W2:Y:S04]  /*959b0*/  LDS R167, [R4+0x1a500] ;  /* 0x01a5000004a77984 */ /* 0x000ea80000000800 */
        /* <DEDUP_REMOVED lines=8> */
[----:B------:R-:W2:Y:S11]  /*95a40*/  LDL.LU R236, [R1+0x140] ;  /* 0x0001400001ec7983 */ /* 0x000eb60000300800 */
[----:B------:R-:W-:Y:S03]  /*95a50*/  @!UPT UIADD3 URZ, URZ, URZ, URZ ;  /* 0x0000003f3f3ff290 */ /* 0x000fe6000fffe03f */
[----:B------:R-:W-:Y:S01]  /*95a60*/  STL.64 [R1+0x2160], R12 ;  /* 0x0021600c01007387 */ /* 0x000fe20000100a00 */
[----:B------:R-:W-:Y:S07]  /*95a70*/  STL.64 [R1+0x2168], R14 ;  /* 0x0021680e01007387 */ /* 0x000fee0000100a00 */
[----:B------:R2:W-:Y:S02]  /*95a80*/  STL.64 [R1+0x2130], R8 ;  /* 0x0021300801007387 */ /* 0x0005e40000100a00 */
[----:B------:R3:W-:Y:S01]  /*95a90*/  STL.64 [R1+0x2138], R10 ;  /* 0x0021380a01007387 */ /* 0x0007e20000100a00 */
[----:B------:R-:W2:Y:S01]  /*95aa0*/  LDL.LU R237, [R1+0x144] ;  /* 0x0001440001ed7983 */ /* 0x000ea20000300800 */
[----:B------:R-:W2:Y:S02]  /*95ab0*/  LDL.LU R238, [R1+0x148] ;  /* 0x0001480001ee7983 */ /* 0x000ea40000300800 */
[----:B------:R-:W2:Y:S02]  /*95ac0*/  LDL.LU R239, [R1+0x14c] ;  /* 0x00014c0001ef7983 */ /* 0x000ea40000300800 */
        /* <DEDUP_REMOVED lines=48> */
[----:B--2---:R-:W2:Y:S01]  /*95dd0*/  LDL.LU R8, [R1+0x4a0] ;  /* 0x0004a00001087983 */ /* 0x004ea20000300800 */
[----:B------:R-:W2:Y:S01]  /*95de0*/  LDL.LU R9, [R1+0x4a4] ;  /* 0x0004a40001097983 */ /* 0x000ea20000300800 */
[----:B---3--:R-:W2:Y:S02]  /*95df0*/  LDL.LU R10, [R1+0x4a8] ;  /* 0x0004a800010a7983 */ /* 0x008ea40000300800 */
[----:B------:R-:W2:Y:S02]  /*95e00*/  LDL.LU R11, [R1+0x4ac] ;  /* 0x0004ac00010b7983 */ /* 0x000ea40000300800 */
[----:B------:R-:W3:Y:S01]  /*95e10*/  LDL.LU R12, [R1+0x4b0] ;  /* 0x0004b000010c7983 */ /* 0x000ee20000300800 */
[----:B------:R-:W3:Y:S01]  /*95e20*/  LDL.LU R13, [R1+0x4b4] ;  /* 0x0004b400010d7983 */ /* 0x000ee20000300800 */
[----:B------:R-:W3:Y:S02]  /*95e30*/  LDL.LU R14, [R1+0x4b8] ;  /* 0x0004b800010e7983 */ /* 0x000ee40000300800 */
[----:B------:R-:W3:Y:S02]  /*95e40*/  LDL.LU R15, [R1+0x4bc] ;  /* 0x0004bc00010f7983 */ /* 0x000ee40000300800 */
        /* <DEDUP_REMOVED lines=56> */
[----:B------:R-:W-:Y:S01]  /*961d0*/  STL.64 [R1+0x4608], R146 ;  /* 0x0046089201007387 */ /* 0x000fe20000100a00 */
[----:B------:R1:W-:Y:S04]  /*961e0*/  STL.64 [R1+0x4600], R144 ;  /* 0x0046009001007387 */ /* 0x0003e80000100a00 */
[----:B-1----:R-:W3:Y:S01]  /*961f0*/  LDL.LU R144, [R1+0x530] ;  /* 0x0005300001907983 */ /* 0x002ee20000300800 */
        /* <DEDUP_REMOVED lines=8> */
[----:B-1----:R1:W5:Y:S01]  /*96280*/  LDL.LU.64 R138, [R1+0x4638] ;  /* 0x00463800018a7983 */ /* 0x0023620000300a00 */
[----:B------:R-:W2:Y:S02]  /*96290*/  LDL.LU.64 R136, [R1+0x4630] ;  /* 0x0046300001887983 */ /* 0x000ea40000300a00 */
[C---:B--2---:R-:W-:Y:S11]  /*962a0*/  HMMA.1688.F32.TF32 R132, R216.reuse, R136, R132 ;  /* 0x00000088d884723c */ /* 0x044ff60000081084 */
[----:B------:R-:W-:Y:S11]  /*962b0*/  @!UPT UIADD3 URZ, URZ, URZ, URZ ;  /* 0x0000003f3f3ff290 */ /* 0x000ff6000fffe03f */
[----:B------:R-:W-:Y:S01]  /*962c0*/  @!UPT UIADD3 URZ, URZ, URZ, URZ ;  /* 0x0000003f3f3ff290 */ /* 0x000fe2000fffe03f */
[----:B------:R-:W-:Y:S01]  /*962d0*/  STL.64 [R1+0x2110], R132 ;  /* 0x0021108401007387 */ /* 0x000fe20000100a00 */
[----:B------:R2:W-:Y:S03]  /*962e0*/  STL.64 [R1+0x2118], R134 ;  /* 0x0021188601007387 */ /* 0x0005e60000100a00 */
[----:B--2---:R1:W5:Y:S01]  /*962f0*/  LDL.LU.64 R134, [R1+0x4628] ;  /* 0x0046280001867983 */ /* 0x0043620000300a00 */
[----:B------:R-:W2:Y:S01]  /*96300*/  LDL.LU.64 R132, [R1+0x4620] ;  /* 0x0046200001847983 */ /* 0x000ea20000300a00 */
[C---:B------:R-:W-:Y:S08]  /*96310*/  HMMA.1688.F32.TF32 R248, R216.reuse, R128, R248 ;  /* 0x00000080d8f8723c */ /* 0x040ff000000810f8 */
[C---:B------:R-:W-:Y:S08]  /*96320*/  HMMA.1688.F32.TF32 R240, R216.reuse, R124, R240 ;  /* 0x0000007cd8f0723c */ /* 0x040ff000000810f0 */
[C---:B------:R-:W-:Y:S08]  /*96330*/  HMMA.1688.F32.TF32 R28, R216.reuse, R116, R28 ;  /* 0x00000074d81c723c */ /* 0x040ff0000008101c */
[C---:B------:R-:W-:Y:S08]  /*96340*/  HMMA.1688.F32.TF32 R24, R216.reuse, R112, R24 ;  /* 0x00000070d818723c */ /* 0x040ff00000081018 */
[C---:B---3--:R-:W-:Y:S08]  /*96350*/  HMMA.1688.F32.TF32 R20, R216.reuse, R108, R20 ;  /* 0x0000006cd814723c */ /* 0x048ff00000081014 */
        /* <DEDUP_REMOVED lines=8> */
[C---:B--2---:R-:W-:Y:S01]  /*963e0*/  HMMA.1688.F32.TF32 R144, R216.reuse, R120, R244 ;  /* 0x00000078d890723c */ /* 0x044fe200000810f4 */
[----:B------:R-:W-:Y:S01]  /*963f0*/  STL.64 [R1+0x20f0], R248 ;  /* 0x0020f0f801007387 */ /* 0x000fe20000100a00 */
[----:B------:R-:W-:Y:S02]  /*96400*/  STL.64 [R1+0x20f8], R250 ;  /* 0x0020f8fa01007387 */ /* 0x000fe40000100a00 */
[----:B------:R-:W-:Y:S02]  /*96410*/  STL.64 [R1+0x20e0], R240 ;  /* 0x0020e0f001007387 */ /* 0x000fe40000100a00 */
[----:B------:R-:W-:Y:S01]  /*96420*/  STL.64 [R1+0x20e8], R242 ;  /* 0x0020e8f201007387 */ /* 0x000fe20000100a00 */
[----:B------:R-:W-:Y:S04]  /*96430*/  LDS R244, [R3+0x18580] ;  /* 0x0185800003f47984 */ /* 0x000fe80000000800 */
[----:B------:R-:W-:Y:S04]  /*96440*/  LDS R246, [R3+0x1a580] ;  /* 0x01a5800003f67984 */ /* 0x000fe80000000800 */
[----:B------:R-:W-:Y:S04]  /*96450*/  LDS R245, [R4+0x18580] ;  /* 0x0185800004f57984 */ /* 0x000fe80000000800 */
[----:B------:R-:W2:Y:S04]  /*96460*/  LDS R247, [R4+0x1a580] ;  /* 0x01a5800004f77984 */ /* 0x000ea80000000800 */
        /* <DEDUP_REMOVED lines=60> */
[----:B---3--:R-:W-:Y:S08]  /*96830*/  HMMA.1688.F32.TF32 R12, R216, R156, R232 ;  /* 0x0000009cd80c723c */ /* 0x008ff000000810e8 */
[----:B----4-:R-:W-:Y:S07]  /*96840*/  HMMA.1688.F32.TF32 R8, R164, R152, R236 ;  /* 0x00000098a408723c */ /* 0x010fee00000810ec */
        /* <DEDUP_REMOVED lines=115> */
[----:B------:R-:W-:-:S02]  /*96f80*/  IMAD.MOV.U32 R249, RZ, RZ, R252 ;  /* 0x000000fffff97224 */ /* 0x000fc400078e00fc */
[----:B------:R-:W-:Y:S01]  /*96f90*/  IMAD.MOV.U32 R250, RZ, RZ, R2 ;  /* 0x000000fffffa7224 */ /* 0x000fe200078e0002 */
[----:B------:R1:W5:Y:S01]  /*96fa0*/  LDL.LU R252, [R1+0x4618] ;  /* 0x0046180001fc7983 */ /* 0x0003620000300800 */
[----:B------:R1:W5:Y:S02]  /*96fb0*/  LDL.LU R2, [R1+0x4614] ;  /* 0x0046140001027983 */ /* 0x0003640000300800 */
[----:B------:R-:W-:Y:S02]  /*96fc0*/  IMAD.MOV.U32 R251, RZ, RZ, R0 ;  /* 0x000000fffffb7224 */ /* 0x000fe400078e0000 */
[----:B------:R1:W5:Y:S01]  /*96fd0*/  LDL.LU R0, [R1+0x4610] ;  /* 0x0046100001007983 */ /* 0x0003620000300800 */
[C---:B--2---:R-:W-:Y:S11]  /*96fe0*/  HMMA.1688.F32.TF32 R144, R164.reuse, R148, R144 ;  /* 0x00000094a490723c */ /* 0x044ff60000081090 */
[----:B------:R-:W-:Y:S11]  /*96ff0*/  @!UPT UIADD3 URZ, URZ, URZ, URZ ;  /* 0x0000003f3f3ff290 */ /* 0x000ff6000fffe03f */
[----:B------:R-:W-:Y:S01]  /*97000*/  @!UPT UIADD3 URZ, URZ, URZ, URZ ;  /* 0x0000003f3f3ff290 */ /* 0x000fe2000fffe03f */
[----:B------:R-:W-:Y:S01]  /*97010*/  STL.64 [R1+0x1dc0], R144 ;  /* 0x001dc09001007387 */ /* 0x000fe20000100a00 */
[----:B------:R2:W-:Y:S03]  /*97020*/  STL.64 [R1+0x1dc8], R146 ;  /* 0x001dc89201007387 */ /* 0x0005e60000100a00 */
[----:B--2---:R1:W5:Y:S01]  /*97030*/  LDL.LU.64 R146, [R1+0x4608] ;  /* 0x0046080001927983 */ /* 0x0043620000300a00 */
[----:B------:R-:W2:Y:S01]  /*97040*/  LDL.LU.64 R144, [R1+0x4600] ;  /* 0x0046000001907983 */ /* 0x000ea20000300a00 */
        /* <DEDUP_REMOVED lines=35> */
[----:B------:R4:W-:Y:S02]  /*97280*/  STL.64 [R1+0x1a08], R22 ;  /* 0x001a081601007387 */ /* 0x0009e40000100a00 */
[----:B----4-:R-:W4:Y:S01]  /*97290*/  LDL.LU.64 R22, [R1+0x45d8] ;  /* 0x0045d80001167983 */ /* 0x010f220000300a00 */
[----:B------:R-:W4:Y:S02]  /*972a0*/  LDL.LU.64 R20, [R1+0x45d0] ;  /* 0x0045d00001147983 */ /* 0x000f240000300a00 */
        /* <DEDUP_REMOVED lines=74> */
[----:B-1----:R-:W4:Y:S01]  /*97750*/  LDL.LU.64 R230, [R1+0x44a8] ;  /* 0x0044a80001e67983 */ /* 0x002f220000300a00 */
[----:B------:R-:W4:Y:S02]  /*97760*/  LDL.LU.64 R228, [R1+0x44a0] ;  /* 0x0044a00001e47983 */ /* 0x000f240000300a00 */
[----:B------:R-:W-:Y:S02]  /*97770*/  STL.64 [R1+0x1500], R232 ;  /* 0x001500e801007387 */ /* 0x000fe40000100a00 */
[----:B------:R1:W-:Y:S02]  /*97780*/  STL.64 [R1+0x1508], R234 ;  /* 0x001508ea01007387 */ /* 0x0003e40000100a00 */
[----:B-1----:R-:W4:Y:S01]  /*97790*/  LDL.LU.64 R234, [R1+0x4498] ;  /* 0x0044980001ea7983 */ /* 0x002f220000300a00 */
[----:B------:R-:W4:Y:S02]  /*977a0*/  LDL.LU.64 R232, [R1+0x4490] ;  /* 0x0044900001e87983 */ /* 0x000f240000300a00 */
[----:B------:R-:W-:Y:S02]  /*977b0*/  STL.64 [R1+0x14f0], R236 ;  /* 0x0014f0ec01007387 */ /* 0x000fe40000100a00 */
[----:B------:R1:W-:Y:S02]  /*977c0*/  STL.64 [R1+0x14f8], R238 ;  /* 0x0014f8ee01007387 */ /* 0x0003e40000100a00 */
[----:B-1----:R-:W4:Y:S01]  /*977d0*/  LDL.LU.64 R238, [R1+0x4488] ;  /* 0x0044880001ee7983 */ /* 0x002f220000300a00 */
[----:B------:R-:W4:Y:S01]  /*977e0*/  LDL.LU.64 R236, [R1+0x4480] ;  /* 0x0044800001ec7983 */ /* 0x000f220000300a00 */
[C---:B------:R-:W-:Y:S11]  /*977f0*/  HMMA.1688.F32.TF32 R216, R164.reuse, R48, R216 ;  /* 0x00000030a4d8723c */ /* 0x040ff600000810d8 */
[----:B------:R-:W-:Y:S11]  /*97800*/  @!UPT UIADD3 URZ, URZ, URZ, URZ ;  /* 0x0000003f3f3ff290 */ /* 0x000ff6000fffe03f */
[----:B------:R-:W-:Y:S01]  /*97810*/  @!UPT UIADD3 URZ, URZ, URZ, URZ ;  /* 0x0000003f3f3ff290 */ /* 0x000fe2000fffe03f */
[----:B------:R-:W-:Y:S01]  /*97820*/  STL.64 [R1+0x1460], R216 ;  /* 0x001460d801007387 */ /* 0x000fe20000100a00 */
[----:B------:R1:W-:Y:S02]  /*97830*/  STL.64 [R1+0x1468], R218 ;  /* 0x001468da01007387 */ /* 0x0003e40000100a00 */
[C---:B-1----:R-:W-:Y:S08]  /*97840*/  HMMA.1688.F32.TF32 R216, R164.reuse, R44, R248 ;  /* 0x0000002ca4d8723c */ /* 0x042ff000000810f8 */
[----:B------:R-:W-:Y:S11]  /*97850*/  HMMA.1688.F32.TF32 R240, R164, R40, R240 ;  /* 0x00000028a4f0723c */ /* 0x000ff600000810f0 */
[----:B------:R-:W-:Y:S04]  /*97860*/  @!UPT UIADD3 URZ, URZ, URZ, URZ ;  /* 0x0000003f3f3ff290 */ /* 0x000fe8000fffe03f */
[----:B------:R-:W-:Y:S01]  /*97870*/  STL.64 [R1+0x1450], R216 ;  /* 0x001450d801007387 */ /* 0x000fe20000100a00 */
[----:B------:R4:W-:Y:S07]  /*97880*/  STL.64 [R1+0x1458], R218 ;  /* 0x001458da01007387 */ /* 0x0009ee0000100a00 */
[----:B------:R-:W-:Y:S02]  /*97890*/  STL.64 [R1+0x1400], R240 ;  /* 0x001400f001007387 */ /* 0x000fe40000100a00 */
[----:B------:R-:W-:Y:S01]  /*978a0*/  STL.64 [R1+0x1408], R242 ;  /* 0x001408f201007387 */ /* 0x000fe20000100a00 */
[C---:B--2---:R-:W-:Y:S08]  /*978b0*/  HMMA.1688.F32.TF32 R12, R244.reuse, R88, R12 ;  /* 0x00000058f40c723c */ /* 0x044ff0000008100c */
[----:B---3--:R-:W-:Y:S08]  /*978c0*/  HMMA.1688.F32.TF32 R224, R244, R152, R224 ;  /* 0x00000098f4e0723c */ /* 0x008ff000000810e0 */
[C---:B----4-:R-:W-:Y:S08]  /*978d0*/  HMMA.1688.F32.TF32 R216, R164.reuse, R32, R232 ;  /* 0x00000020a4d8723c */ /* 0x050ff000000810e8 */
[C---:B------:R-:W-:Y:S08]  /*978e0*/  HMMA.1688.F32.TF32 R236, R164.reuse, R36, R236 ;  /* 0x00000024a4ec723c */ /* 0x040ff000000810ec */
[----:B------:R-:W-:Y:S11]  /*978f0*/  HMMA.1688.F32.TF32 R164, R164, R156, R228 ;  /* 0x0000009ca4a4723c */ /* 0x000ff600000810e4 */
[----:B------:R-:W-:Y:S04]  /*97900*/  @!UPT UIADD3 URZ, URZ, URZ, URZ ;  /* 0x0000003f3f3ff290 */ /* 0x000fe8000fffe03f */
[----:B------:R-:W-:Y:S01]  /*97910*/  STL.64 [R1+0x1370], R236 ;  /* 0x001370ec01007387 */ /* 0x000fe20000100a00 */
[----:B------:R-:W-:Y:S02]  /*97920*/  STL.64 [R1+0x1378], R238 ;  /* 0x001378ee01007387 */ /* 0x000fe40000100a00 */
[----:B------:R-:W-:Y:S02]  /*97930*/  STL.64 [R1+0x1320], R216 ;  /* 0x001320d801007387 */ /* 0x000fe40000100a00 */
[----:B------:R1:W-:Y:S02]  /*97940*/  STL.64 [R1+0x1328], R218 ;  /* 0x001328da01007387 */ /* 0x0003e40000100a00 */
[C---:B-1----:R-:W-:Y:S01]  /*97950*/  HMMA.1688.F32.TF32 R216, R244.reuse, R148, R220 ;  /* 0x00000094f4d8723c */ /* 0x042fe200000810dc */
[----:B------:R-:W-:Y:S01]  /*97960*/  STL.64 [R1+0x1310], R164 ;  /* 0x001310a401007387 */ /* 0x000fe20000100a00 */
[----:B------:R-:W-:Y:S02]  /*97970*/  STL.64 [R1+0x1318], R166 ;  /* 0x001318a601007387 */ /* 0x000fe40000100a00 */
[----:B------:R-:W-:Y:S02]  /*97980*/  STL.64 [R1+0x12d0], R224 ;  /* 0x0012d0e001007387 */ /* 0x000fe40000100a00 */
[----:B------:R-:W-:Y:S01]  /*97990*/  STL.64 [R1+0x12d8], R226 ;  /* 0x0012d8e201007387 */ /* 0x000fe20000100a00 */
[----:B------:R-:W1:Y:S04]  /*979a0*/  LDS R164, [R3+0x18600] ;  /* 0x0186000003a47984 */ /* 0x000e680000000800 */
[----:B------:R-:W2:Y:S04]  /*979b0*/  LDS R166, [R3+0x1a600] ;  /* 0x01a6000003a67984 */ /* 0x000ea80000000800 */
[----:B------:R-:W3:Y:S04]  /*979c0*/  LDS R165, [R4+0x18600] ;  /* 0x0186000004a57984 */ /* 0x000ee80000000800 */
[----:B------:R-:W4:Y:S04]  /*979d0*/  LDS R167, [R4+0x1a600] ;  /* 0x01a6000004a77984 */ /* 0x000f280000000800 */
[----:B------:R-:W-:Y:S01]  /*979e0*/  STL.64 [R1+0x12c0], R216 ;  /* 0x0012c0d801007387 */ /* 0x000fe20000100a00 */
        /* <DEDUP_REMOVED lines=45> */
[----:B------:R1:W-:Y:S01]  /*97cc0*/  STL.64 [R1+0x1188], R14 ;  /* 0x0011880e01007387 */ /* 0x0003e20000100a00 */
[C---:B------:R-:W-:Y:S01]  /*97cd0*/  HMMA.1688.F32.TF32 R16, R244.reuse, R80, R20 ;  /* 0x00000050f410723c */ /* 0x040fe20000081014 */
[----:B------:R-:W-:Y:S01]  /*97ce0*/  STL.64 [R1+0x1170], R8 ;  /* 0x0011700801007387 */ /* 0x000fe20000100a00 */
[----:B------:R2:W-:Y:S06]  /*97cf0*/  STL.64 [R1+0x1178], R10 ;  /* 0x0011780a01007387 */ /* 0x0005ec0000100a00 */
[C---:B-1----:R-:W-:Y:S08]  /*97d00*/  HMMA.1688.F32.TF32 R12, R244.reuse, R76, R24 ;  /* 0x0000004cf40c723c */ /* 0x042ff00000081018 */
[----:B--2---:R-:W-:Y:S07]  /*97d10*/  HMMA.1688.F32.TF32 R8, R244, R72, R28 ;  /* 0x00000048f408723c */ /* 0x004fee000008101c */
[----:B------:R1:W-:Y:S01]  /*97d20*/  STL.64 [R1+0x1160], R16 ;  /* 0x0011601001007387 */ /* 0x0003e20000100a00 */
[----:B------:R1:W-:Y:S11]  /*97d30*/  STL.64 [R1+0x1168], R18 ;  /* 0x0011681201007387 */ /* 0x0003f60000100a00 */
[----:B------:R-:W-:Y:S04]  /*97d40*/  @!UPT UIADD3 URZ, URZ, URZ, URZ ;  /* 0x0000003f3f3ff290 */ /* 0x000fe8000fffe03f */
[----:B------:R1:W-:Y:S01]  /*97d50*/  STL.64 [R1+0x6d0], R8 ;  /* 0x0006d00801007387 */ /* 0x0003e20000100a00 */
[----:B------:R1:W-:Y:S02]  /*97d60*/  STL.64 [R1+0x1150], R12 ;  /* 0x0011500c01007387 */ /* 0x0003e40000100a00 */
[----:B------:R1:W-:Y:S02]  /*97d70*/  STL.64 [R1+0x1158], R14 ;  /* 0x0011580e01007387 */ /* 0x0003e40000100a00 */
[----:B------:R1:W-:Y:S02]  /*97d80*/  STL.64 [R1+0x6d8], R10 ;  /* 0x0006d80a01007387 */ /* 0x0003e40000100a00 */
[----:B---34-:R-:W2:Y:S04]  /*97d90*/  LDL.LU R248, [R1+0x11e0] ;  /* 0x0011e00001f87983 */ /* 0x018ea80000300800 */
        /* <DEDUP_REMOVED lines=67> */
[----:B-----5:R-:W-:Y:S04]  /*981d0*/  STL [R1+0x46d4], R0 ;  /* 0x0046d40001007387 */ /* 0x020fe80000100800 */
[----:B------:R-:W-:Y:S04]  /*981e0*/  STL [R1+0x46d0], R2 ;  /* 0x0046d00201007387 */ /* 0x000fe80000100800 */
[----:B------:R-:W-:Y:S01]  /*981f0*/  STL [R1+0x4480], R252 ;  /* 0x004480fc01007387 */ /* 0x000fe20000100800 */
[C---:B-12---:R-:W-:Y:S08]  /*98200*/  HMMA.1688.F32.TF32 R12, R244.reuse, R60, R188 ;  /* 0x0000003cf40c723c */ /* 0x046ff000000810bc */
[C---:B---3--:R-:W-:Y:S08]  /*98210*/  HMMA.1688.F32.TF32 R16, R244.reuse, R64, R184 ;  /* 0x00000040f410723c */ /* 0x048ff000000810b8 */
[C---:B----4-:R-:W-:Y:S11]  /*98220*/  HMMA.1688.F32.TF32 R8, R244.reuse, R68, R180 ;  /* 0x00000044f408723c */ /* 0x050ff600000810b4 */
[----:B------:R-:W-:Y:S11]  /*98230*/  @!UPT UIADD3 URZ, URZ, URZ, URZ ;  /* 0x0000003f3f3ff290 */ /* 0x000ff6000fffe03f */
[----:B------:R-:W-:Y:S01]  /*98240*/  @!UPT UIADD3 URZ, URZ, URZ, URZ ;  /* 0x0000003f3f3ff290 */ /* 0x000fe2000fffe03f */
[----:B------:R-:W-:Y:S04]  /*98250*/  STL.64 [R1+0x3060], R8 ;  /* 0x0030600801007387 */ /* 0x000fe80000100a00 */
[----:B------:R1:W-:Y:S04]  /*98260*/  STL.64 [R1+0x3068], R10 ;  /* 0x0030680a01007387 */ /* 0x0003e80000100a00 */
[----:B------:R-:W-:Y:S04]  /*98270*/  STL.64 [R1+0x6c0], R16 ;  /* 0x0006c01001007387 */ /* 0x000fe80000100a00 */
[----:B------:R2:W-:Y:S01]  /*98280*/  STL.64 [R1+0x6c8], R18 ;  /* 0x0006c81201007387 */ /* 0x0005e20000100a00 */
[C---:B-1----:R-:W-:Y:S03]  /*98290*/  HMMA.1688.F32.TF32 R8, R244.reuse, R56, R192 ;  /* 0x00000038f408723c */ /* 0x042fe600000810c0 */
[----:B------:R-:W-:Y:S04]  /*982a0*/  STL.64 [R1+0x6b0], R12 ;  /* 0x0006b00c01007387 */ /* 0x000fe80000100a00 */
[----:B------:R1:W-:Y:S01]  /*982b0*/  STL.64 [R1+0x6b8], R14 ;  /* 0x0006b80e01007387 */ /* 0x0003e20000100a00 */
[----:B--2---:R-:W-:Y:S08]  /*982c0*/  HMMA.1688.F32.TF32 R16, R244, R52, R196 ;  /* 0x00000034f410723c */ /* 0x004ff000000810c4 */
[----:B------:R-:W-:Y:S07]  /*982d0*/  HMMA.1688.F32.TF32 R20, R164, R140, R236 ;  /* 0x0000008ca414723c */ /* 0x000fee00000810ec */
[----:B------:R-:W-:Y:S01]  /*982e0*/  STL.64 [R1+0x6a0], R8 ;  /* 0x0006a00801007387 */ /* 0x000fe20000100a00 */
[----:B-1----:R-:W-:Y:S03]  /*982f0*/  HMMA.1688.F32.TF32 R12, R244, R48, R200 ;  /* 0x00000030f40c723c */ /* 0x002fe600000810c8 */
[----:B------:R1:W-:Y:S04]  /*98300*/  STL.64 [R1+0x6a8], R10 ;  /* 0x0006a80a01007387 */ /* 0x0003e80000100a00 */
[----:B------:R-:W-:Y:S01]  /*98310*/  STL.64 [R1+0x690], R16 ;  /* 0x0006901001007387 */ /* 0x000fe20000100a00 */
[----:B------:R-:W-:Y:S03]  /*98320*/  HMMA.1688.F32.TF32 R240, R164, R152, R240 ;  /* 0x00000098a4f0723c */ /* 0x000fe600000810f0 */
[----:B------:R2:W-:Y:S05]  /*98330*/  STL.64 [R1+0x698], R18 ;  /* 0x0006981201007387 */ /* 0x0005ea0000100a00 */
[C---:B-1----:R-:W-:Y:S07]  /*98340*/  HMMA.1688.F32.TF32 R8, R244.reuse, R44, R204 ;  /* 0x0000002cf408723c */ /* 0x042fee00000810cc */
[----:B------:R-:W-:Y:S01]  /*98350*/  STL.64 [R1+0x680], R12 ;  /* 0x0006800c01007387 */ /* 0x000fe20000100a00 */
[C---:B--2---:R-:W-:Y:S03]  /*98360*/  HMMA.1688.F32.TF32 R16, R244.reuse, R40, R208 ;  /* 0x00000028f410723c */ /* 0x044fe600000810d0 */
[----:B------:R1:W-:Y:S05]  /*98370*/  STL.64 [R1+0x688], R14 ;  /* 0x0006880e01007387 */ /* 0x0003ea0000100a00 */
[C---:B-1----:R-:W-:Y:S07]  /*98380*/  HMMA.1688.F32.TF32 R12, R244.reuse, R36, R212 ;  /* 0x00000024f40c723c */ /* 0x042fee00000810d4 */
[----:B------:R-:W-:Y:S04]  /*98390*/  STL.64 [R1+0x670], R8 ;  /* 0x0006700801007387 */ /* 0x000fe80000100a00 */
[----:B------:R1:W-:Y:S04]  /*983a0*/  STL.64 [R1+0x678], R10 ;  /* 0x0006780a01007387 */ /* 0x0003e80000100a00 */
[----:B------:R-:W-:Y:S04]  /*983b0*/  STL.64 [R1+0x660], R16 ;  /* 0x0006601001007387 */ /* 0x000fe80000100a00 */
[----:B------:R2:W-:Y:S01]  /*983c0*/  STL.64 [R1+0x668], R18 ;  /* 0x0006681201007387 */ /* 0x0005e20000100a00 */
[C---:B-1----:R-:W-:Y:S03]  /*983d0*/  HMMA.1688.F32.TF32 R8, R244.reuse, R32, R220 ;  /* 0x00000020f408723c */ /* 0x042fe600000810dc */
[----:B------:R-:W-:Y:S05]  /*983e0*/  STL.64 [R1+0x650], R12 ;  /* 0x0006500c01007387 */ /* 0x000fea0000100a00 */
[----:B------:R-:W-:Y:S01]  /*983f0*/  HMMA.1688.F32.TF32 R244, R244, R156, R224 ;  /* 0x0000009cf4f4723c */ /* 0x000fe200000810e0 */
[----:B------:R1:W-:Y:S07]  /*98400*/  STL.64 [R1+0x658], R14 ;  /* 0x0006580e01007387 */ /* 0x0003ee0000100a00 */
[C---:B--2---:R-:W-:Y:S08]  /*98410*/  HMMA.1688.F32.TF32 R16, R164.reuse, R148, R228 ;  /* 0x00000094a410723c */ /* 0x044ff000000810e4 */
[C---:B-1----:R-:W-:Y:S07]  /*98420*/  HMMA.1688.F32.TF32 R12, R164.reuse, R144, R232 ;  /* 0x00000090a40c723c */ /* 0x042fee00000810e8 */
[----:B------:R-:W-:Y:S04]  /*98430*/  STL [R1+0x4744], R244 ;  /* 0x004744f401007387 */ /* 0x000fe80000100800 */
[----:B------:R-:W-:Y:S04]  /*98440*/  STL.64 [R1+0x640], R8 ;  /* 0x0006400801007387 */ /* 0x000fe80000100a00 */
[----:B------:R-:W-:Y:S04]  /*98450*/  STL.64 [R1+0x648], R10 ;  /* 0x0006480a01007387 */ /* 0x000fe80000100a00 */
[----:B------:R-:W-:Y:S04]  /*98460*/  STL [R1+0x4740], R245 ;  /* 0x004740f501007387 */ /* 0x000fe80000100800 */
[----:B------:R-:W-:Y:S04]  /*98470*/  STL [R1+0x473c], R246 ;  /* 0x00473cf601007387 */ /* 0x000fe80000100800 */
[----:B------:R-:W-:Y:S04]  /*98480*/  STL [R1+0x4738], R247 ;  /* 0x004738f701007387 */ /* 0x000fe80000100800 */
[----:B------:R-:W-:Y:S04]  /*98490*/  STL [R1+0x4754], R240 ;  /* 0x004754f001007387 */ /* 0x000fe80000100800 */
[----:B------:R-:W-:Y:S04]  /*984a0*/  STL [R1+0x4750], R241 ;  /* 0x004750f101007387 */ /* 0x000fe80000100800 */
[----:B------:R-:W-:Y:S04]  /*984b0*/  STL [R1+0x474c], R242 ;  /* 0x00474cf201007387 */ /* 0x000fe80000100800 */
[----:B------:R-:W-:Y:S04]  /*984c0*/  STL [R1+0x4748], R243 ;  /* 0x004748f301007387 */ /* 0x000fe80000100800 */
[----:B------:R-:W-:Y:S04]  /*984d0*/  STL.64 [R1+0x630], R16 ;  /* 0x0006301001007387 */ /* 0x000fe80000100a00 */
[----:B------:R1:W-:Y:S04]  /*984e0*/  STL.64 [R1+0x638], R18 ;  /* 0x0006381201007387 */ /* 0x0003e80000100a00 */
[----:B------:R-:W-:Y:S04]  /*984f0*/  STL.64 [R1+0x620], R12 ;  /* 0x0006200c01007387 */ /* 0x000fe80000100a00 */
[----:B------:R2:W-:Y:S01]  /*98500*/  STL.64 [R1+0x628], R14 ;  /* 0x0006280e01007387 */ /* 0x0005e20000100a00 */
[C---:B-1----:R-:W-:Y:S03]  /*98510*/  HMMA.1688.F32.TF32 R16, R164.reuse, R136, R216 ;  /* 0x00000088a410723c */ /* 0x042fe600000810d8 */
[----:B------:R-:W-:Y:S04]  /*98520*/  STL.64 [R1+0x610], R20 ;  /* 0x0006101401007387 */ /* 0x000fe80000100a00 */
[----:B------:R-:W-:Y:S01]  /*98530*/  STL.64 [R1+0x618], R22 ;  /* 0x0006181601007387 */ /* 0x000fe20000100a00 */
[C---:B--2---:R-:W-:Y:S03]  /*98540*/  HMMA.1688.F32.TF32 R12, R164.reuse, R132, R248 ;  /* 0x00000084a40c723c */ /* 0x044fe600000810f8 */
[----:B------:R-:W2:Y:S04]  /*98550*/  LDL.LU R212, [R1+0x12f0] ;  /* 0x0012f00001d47983 */ /* 0x000ea80000300800 */
[----:B------:R-:W-:Y:S04]  /*98560*/  LDS R8, [R3+0x18680] ;  /* 0x0186800003087984 */ /* 0x000fe80000000800 */
[----:B------:R-:W-:Y:S04]  /*98570*/  LDS R10, [R3+0x1a680] ;  /* 0x01a68000030a7984 */ /* 0x000fe80000000800 */
[----:B------:R-:W-:Y:S04]  /*98580*/  LDS R9, [R4+0x18680] ;  /* 0x0186800004097984 */ /* 0x000fe80000000800 */
[----:B------:R-:W-:Y:S04]  /*98590*/  STL.64 [R1+0x600], R16 ;  /* 0x0006001001007387 */ /* 0x000fe80000100a00 */
[----:B------:R-:W-:Y:S04]  /*985a0*/  STL.64 [R1+0x608], R18 ;  /* 0x0006081201007387 */ /* 0x000fe80000100a00 */
        /* <DEDUP_REMOVED lines=9> */
[----:B------:R-:W1:Y:S04]  /*98640*/  LDL.LU R200, [R1+0x1210] ;  /* 0x0012100001c87983 */ /* 0x000e680000300800 */
[----:B------:R-:W1:Y:S04]  /*98650*/  LDL.LU R201, [R1+0x1214] ;  /* 0x0012140001c97983 */ /* 0x000e680000300800 */
[----:B------:R-:W1:Y:S04]  /*98660*/  LDL.LU R202, [R1+0x1218] ;  /* 0x0012180001ca7983 */ /* 0x000e680000300800 */
[----:B------:R-:W1:Y:S04]  /*98670*/  LDL.LU R203, [R1+0x121c] ;  /* 0x00121c0001cb7983 */ /* 0x000e680000300800 */
        /* <DEDUP_REMOVED lines=32> */
[----:B------:R-:W1:Y:S02]  /*98880*/  LDS R11, [R4+0x1a680] ;  /* 0x01a68000040b7984 */ /* 0x000e640000000800 */
[C---:B-1----:R-:W-:Y:S08]  /*98890*/  HMMA.1688.F32.TF32 R12, R164.reuse, R128, R200 ;  /* 0x00000080a40c723c */ /* 0x042ff000000810c8 */
[C---:B---3--:R-:W-:Y:S08]  /*988a0*/  HMMA.1688.F32.TF32 R20, R164.reuse, R124, R204 ;  /* 0x0000007ca414723c */ /* 0x048ff000000810cc */
[C---:B----4-:R-:W-:Y:S07]  /*988b0*/  HMMA.1688.F32.TF32 R16, R164.reuse, R120, R208 ;  /* 0x00000078a410723c */ /* 0x050fee00000810d0 */
[----:B------:R-:W-:Y:S04]  /*988c0*/  STL.64 [R1+0x5e0], R12 ;  /* 0x0005e00c01007387 */ /* 0x000fe80000100a00 */
[----:B------:R2:W-:Y:S02]  /*988d0*/  STL.64 [R1+0x5e8], R14 ;  /* 0x0005e80e01007387 */ /* 0x0005e40000100a00 */
[C---:B--2---:R-:W-:Y:S02]  /*988e0*/  HMMA.1688.F32.TF32 R12, R164.reuse, R116, R212 ;  /* 0x00000074a40c723c */ /* 0x044fe400000810d4 */
[----:B------:R-:W-:Y:S04]  /*988f0*/  STL.64 [R1+0x5d0], R20 ;  /* 0x0005d01401007387 */ /* 0x000fe80000100a00 */
[----:B------:R-:W-:Y:S04]  /*98900*/  STL.64 [R1+0x5d8], R22 ;  /* 0x0005d81601007387 */ /* 0x000fe80000100a00 */
[----:B------:R-:W-:Y:S04]  /*98910*/  STL.64 [R1+0x5c0], R16 ;  /* 0x0005c01001007387 */ /* 0x000fe80000100a00 */
[----:B------:R1:W-:Y:S10]  /*98920*/  STL.64 [R1+0x5c8], R18 ;  /* 0x0005c81201007387 */ /* 0x0003f40000100a00 */
[----:B------:R-:W-:Y:S01]  /*98930*/  IMAD.MOV.U32 R240, RZ, RZ, R12 ;  /* 0x000000fffff07224 */ /* 0x000fe200078e000c */
[----:B-1----:R-:W-:Y:S01]  /*98940*/  HMMA.1688.F32.TF32 R16, R164, R112, R220 ;  /* 0x00000070a410723c */ /* 0x002fe200000810dc */
[----:B------:R-:W-:Y:S01]  /*98950*/  MOV R241, R13 ;  /* 0x0000000d00f17202 */ /* 0x000fe20000000f00 */
[----:B------:R-:W-:-:S02]  /*98960*/  IMAD.MOV.U32 R242, RZ, RZ, R14 ;  /* 0x000000fffff27224 */ /* 0x000fc400078e000e */
[----:B------:R-:W-:-:S04]  /*98970*/  IMAD.MOV.U32 R243, RZ, RZ, R15 ;  /* 0x000000fffff37224 */ /* 0x000fc800078e000f */
[----:B------:R-:W-:Y:S01]  /*98980*/  HMMA.1688.F32.TF32 R12, R164, R108, R224 ;  /* 0x0000006ca40c723c */ /* 0x000fe200000810e0 */
[----:B------:R1:W-:Y:S04]  /*98990*/  STL [R1+0x4764], R243 ;  /* 0x004764f301007387 */ /* 0x0003e80000100800 */
[----:B------:R2:W-:Y:S04]  /*989a0*/  STL [R1+0x4760], R242 ;  /* 0x004760f201007387 */ /* 0x0005e80000100800 */
[----:B------:R3:W-:Y:S04]  /*989b0*/  STL [R1+0x475c], R241 ;  /* 0x00475cf101007387 */ /* 0x0007e80000100800 */
[----:B------:R4:W-:Y:S04]  /*989c0*/  STL [R1+0x4758], R240 ;  /* 0x004758f001007387 */ /* 0x0009e80000100800 */
[----:B------:R-:W-:Y:S04]  /*989d0*/  STL.64 [R1+0x5a0], R16 ;  /* 0x0005a01001007387 */ /* 0x000fe80000100a00 */
[----:B------:R2:W-:Y:S03]  /*989e0*/  STL.64 [R1+0x5a8], R18 ;  /* 0x0005a81201007387 */ /* 0x0005e60000100a00 */
[----:B-1----:R-:W-:-:S02]  /*989f0*/  IMAD.MOV.U32 R243, RZ, RZ, R12 ;  /* 0x000000fffff37224 */ /* 0x002fc400078e000c */
[----:B--2---:R-:W-:Y:S02]  /*98a00*/  IMAD.MOV.U32 R242, RZ, RZ, R13 ;  /* 0x000000fffff27224 */ /* 0x004fe400078e000d */
[----:B---3--:R-:W-:Y:S02]  /*98a10*/  IMAD.MOV.U32 R241, RZ, RZ, R14 ;  /* 0x000000fffff17224 */ /* 0x008fe400078e000e */
[----:B----4-:R-:W-:Y:S01]  /*98a20*/  IMAD.MOV.U32 R240, RZ, RZ, R15 ;  /* 0x000000fffff07224 */ /* 0x010fe200078e000f */
[C---:B------:R-:W-:Y:S08]  /*98a30*/  HMMA.1688.F32.TF32 R16, R164.reuse, R104, R228 ;  /* 0x00000068a410723c */ /* 0x040ff000000810e4 */
[C---:B------:R-:W-:Y:S01]  /*98a40*/  HMMA.1688.F32.TF32 R12, R164.reuse, R100, R232 ;  /* 0x00000064a40c723c */ /* 0x040fe200000810e8 */
[----:B------:R-:W-:Y:S04]  /*98a50*/  STL.64 [R1+0x4770], R242 ;  /* 0x004770f201007387 */ /* 0x000fe80000100a00 */
[----:B------:R-:W-:Y:S03]  /*98a60*/  STL.64 [R1+0x4768], R240 ;  /* 0x004768f001007387 */ /* 0x000fe60000100a00 */
[----:B------:R-:W-:Y:S07]  /*98a70*/  HMMA.1688.F32.TF32 R20, R164, R96, R236 ;  /* 0x00000060a414723c */ /* 0x000fee00000810ec */
[----:B------:R-:W-:Y:S04]  /*98a80*/  STL.64 [R1+0x580], R16 ;  /* 0x0005801001007387 */ /* 0x000fe80000100a00 */
[----:B------:R1:W-:Y:S05]  /*98a90*/  STL.64 [R1+0x588], R18 ;  /* 0x0005881201007387 */ /* 0x0003ea0000100a00 */
[----:B------:R-:W-:Y:S01]  /*98aa0*/  MOV R244, R12 ;  /* 0x0000000c00f47202 */ /* 0x000fe20000000f00 */
[----:B------:R-:W-:-:S02]  /*98ab0*/  IMAD.MOV.U32 R245, RZ, RZ, R13 ;  /* 0x000000fffff57224 */ /* 0x000fc400078e000d */
[----:B------:R-:W-:Y:S02]  /*98ac0*/  IMAD.MOV.U32 R246, RZ, RZ, R14 ;  /* 0x000000fffff67224 */ /* 0x000fe400078e000e */
[----:B------:R-:W-:Y:S01]  /*98ad0*/  IMAD.MOV.U32 R247, RZ, RZ, R15 ;  /* 0x000000fffff77224 */ /* 0x000fe200078e000f */
[C---:B-1----:R-:W-:Y:S08]  /*98ae0*/  HMMA.1688.F32.TF32 R16, R164.reuse, R92, R216 ;  /* 0x0000005ca410723c */ /* 0x042ff000000810d8 */
[C---:B------:R-:W-:Y:S01]  /*98af0*/  HMMA.1688.F32.TF32 R12, R164.reuse, R88, R248 ;  /* 0x00000058a40c723c */ /* 0x040fe200000810f8 */
        /* <DEDUP_REMOVED lines=120> */
[----:B------:R1:W-:Y:S02]  /*99280*/  STL.64 [R1+0x538], R246 ;  /* 0x000538f601007387 */ /* 0x0003e40000100a00 */
[C---:B-1----:R-:W-:Y:S08]  /*99290*/  HMMA.1688.F32.TF32 R244, R164.reuse, R80, R240 ;  /* 0x00000050a4f4723c */ /* 0x042ff000000810f0 */
[C---:B---3--:R-:W-:Y:S08]  /*992a0*/  HMMA.1688.F32.TF32 R240, R164.reuse, R76, R28 ;  /* 0x0000004ca4f0723c */ /* 0x048ff0000008101c */
[C---:B------:R-:W-:Y:S08]  /*992b0*/  HMMA.1688.F32.TF32 R28, R164.reuse, R72, R24 ;  /* 0x00000048a41c723c */ /* 0x040ff00000081018 */
[C---:B------:R-:W-:Y:S08]  /*992c0*/  HMMA.1688.F32.TF32 R24, R164.reuse, R68, R20 ;  /* 0x00000044a418723c */ /* 0x040ff00000081014 */
[C---:B------:R-:W-:Y:S08]  /*992d0*/  HMMA.1688.F32.TF32 R20, R164.reuse, R64, R16 ;  /* 0x00000040a414723c */ /* 0x040ff00000081010 */
[C---:B----4-:R-:W-:Y:S01]  /*992e0*/  HMMA.1688.F32.TF32 R16, R164.reuse, R60, R12 ;  /* 0x0000003ca410723c */ /* 0x050fe2000008100c */
        /* <DEDUP_REMOVED lines=31> */
[----:B-1----:R-:W-:Y:S08]  /*994e0*/  HMMA.1688.F32.TF32 R20, R164, R156, R192 ;  /* 0x0000009ca414723c */ /* 0x002ff000000810c0 */
[C---:B--2---:R-:W-:Y:S03]  /*994f0*/  HMMA.1688.F32.TF32 R16, R8.reuse, R152, R196 ;  /* 0x000000980810723c */ /* 0x044fe600000810c4 */
[----:B------:R-:W-:Y:S04]  /*99500*/  STL.64 [R1+0xc0], R12 ;  /* 0x0000c00c01007387 */ /* 0x000fe80000100a00 */
[----:B------:R-:W-:Y:S01]  /*99510*/  STL.64 [R1+0xc8], R14 ;  /* 0x0000c80e01007387 */ /* 0x000fe20000100a00 */
[C---:B------:R-:W-:Y:S03]  /*99520*/  HMMA.1688.F32.TF32 R24, R8.reuse, R144, R204 ;  /* 0x000000900818723c */ /* 0x040fe600000810cc */
[----:B------:R-:W-:Y:S04]  /*99530*/  LDS R12, [R3+0x18700] ;  /* 0x01870000030c7984 */ /* 0x000fe80000000800 */
[----:B------:R-:W-:Y:S04]  /*99540*/  LDS R14, [R3+0x1a700] ;  /* 0x01a70000030e7984 */ /* 0x000fe80000000800 */
[----:B------:R-:W-:Y:S04]  /*99550*/  STL.64 [R1+0xb0], R20 ;  /* 0x0000b01401007387 */ /* 0x000fe80000100a00 */
[----:B------:R-:W-:Y:S04]  /*99560*/  STL.64 [R1+0xb8], R22 ;  /* 0x0000b81601007387 */ /* 0x000fe80000100a00 */
[----:B------:R-:W-:Y:S04]  /*99570*/  STL.64 [R1+0xa0], R16 ;  /* 0x0000a01001007387 */ /* 0x000fe80000100a00 */
[----:B------:R1:W-:Y:S01]  /*99580*/  STL.64 [R1+0xa8], R18 ;  /* 0x0000a81201007387 */ /* 0x0003e20000100a00 */
[C---:B------:R-:W-:Y:S03]  /*99590*/  HMMA.1688.F32.TF32 R248, R8.reuse, R108, R248 ;  /* 0x0000006c08f8723c */ /* 0x040fe600000810f8 */
[----:B------:R-:W-:Y:S04]  /*995a0*/  LDS R13, [R4+0x18700] ;  /* 0x01870000040d7984 */ /* 0x000fe80000000800 */
[----:B------:R-:W2:Y:S01]  /*995b0*/  LDS R15, [R4+0x1a700] ;  /* 0x01a70000040f7984 */ /* 0x000ea20000000800 */
[C---:B-1----:R-:W-:Y:S08]  /*995c0*/  HMMA.1688.F32.TF32 R16, R8.reuse, R148, R200 ;  /* 0x000000940810723c */ /* 0x042ff000000810c8 */
[C---:B------:R-:W-:Y:S11]  /*995d0*/  HMMA.1688.F32.TF32 R20, R8.reuse, R140, R208 ;  /* 0x0000008c0814723c */ /* 0x040ff600000810d0 */
[----:B------:R-:W-:Y:S04]  /*995e0*/  @!UPT UIADD3 URZ, URZ, URZ, URZ ;  /* 0x0000003f3f3ff290 */ /* 0x000fe8000fffe03f */
        /* <DEDUP_REMOVED lines=18> */
[C---:B---3--:R-:W-:Y:S01]  /*99710*/  HMMA.1688.F32.TF32 R20, R8.reuse, R116, R236 ;  /* 0x000000740814723c */ /* 0x048fe200000810ec */
[----:B------:R1:W-:Y:S07]  /*99720*/  STL.64 [R1+0x38], R18 ;  /* 0x0000381201007387 */ /* 0x0003ee0000100a00 */
[C---:B-1----:R-:W-:Y:S07]  /*99730*/  HMMA.1688.F32.TF32 R16, R8.reuse, R112, R216 ;  /* 0x000000700810723c */ /* 0x042fee00000810d8 */
[----:B------:R-:W-:Y:S04]  /*99740*/  STL.64 [R1+0x20], R24 ;  /* 0x0000201801007387 */ /* 0x000fe80000100a00 */
[----:B------:R-:W-:Y:S04]  /*99750*/  STL.64 [R1+0x28], R26 ;  /* 0x0000281a01007387 */ /* 0x000fe80000100a00 */
[----:B------:R-:W-:Y:S04]  /*99760*/  STL.64 [R1+0x10], R20 ;  /* 0x0000101401007387 */ /* 0x000fe80000100a00 */
[----:B------:R-:W-:Y:S04]  /*99770*/  STL.64 [R1+0x18], R22 ;  /* 0x0000181601007387 */ /* 0x000fe80000100a00 */
[----:B------:R-:W3:Y:S04]  /*99780*/  LDL.LU R216, [R1+0x1c40] ;  /* 0x001c400001d87983 */ /* 0x000ee80000300800 */
[----:B------:R1:W-:Y:S04]  /*99790*/  STL.64 [R1], R16 ;  /* 0x0000001001007387 */ /* 0x0003e80000100a00 */
        /* <DEDUP_REMOVED lines=106> */
[C---:B--2---:R-:W-:Y:S08]  /*99e40*/  HMMA.1688.F32.TF32 R248, R8.reuse, R104, R164 ;  /* 0x0000006808f8723c */ /* 0x044ff000000810a4 */
[C---:B------:R-:W-:Y:S08]  /*99e50*/  HMMA.1688.F32.TF32 R164, R8.reuse, R100, R244 ;  /* 0x0000006408a4723c */ /* 0x040ff000000810f4 */
[C---:B------:R-:W-:Y:S07]  /*99e60*/  HMMA.1688.F32.TF32 R244, R8.reuse, R96, R240 ;  /* 0x0000006008f4723c */ /* 0x040fee00000810f0 */
[----:B------:R-:W-:Y:S01]  /*99e70*/  STL.64 [R1+0x470], R248 ;  /* 0x000470f801007387 */ /* 0x000fe20000100a00 */
[C---:B------:R-:W-:Y:S03]  /*99e80*/  HMMA.1688.F32.TF32 R240, R8.reuse, R92, R28 ;  /* 0x0000005c08f0723c */ /* 0x040fe6000008101c */
[----:B------:R-:W-:Y:S04]  /*99e90*/  STL.64 [R1+0x478], R250 ;  /* 0x000478fa01007387 */ /* 0x000fe80000100a00 */
[----:B------:R-:W-:Y:S01]  /*99ea0*/  STL.64 [R1+0x460], R164 ;  /* 0x000460a401007387 */ /* 0x000fe20000100a00 */
[C---:B------:R-:W-:Y:S03]  /*99eb0*/  HMMA.1688.F32.TF32 R28, R8.reuse, R84, R20 ;  /* 0x00000054081c723c */ /* 0x040fe60000081014 */
[----:B------:R3:W-:Y:S05]  /*99ec0*/  STL.64 [R1+0x468], R166 ;  /* 0x000468a601007387 */ /* 0x0007ea0000100a00 */
[C---:B------:R-:W-:Y:S08]  /*99ed0*/  HMMA.1688.F32.TF32 R20, R8.reuse, R76, R160 ;  /* 0x0000004c0814723c */ /* 0x040ff000000810a0 */
[C---:B---3--:R-:W-:Y:S08]  /*99ee0*/  HMMA.1688.F32.TF32 R164, R8.reuse, R88, R24 ;  /* 0x0000005808a4723c */ /* 0x048ff00000081018 */
[C---:B----4-:R-:W-:Y:S08]  /*99ef0*/  HMMA.1688.F32.TF32 R24, R8.reuse, R80, R16 ;  /* 0x000000500818723c */ /* 0x050ff00000081010 */
        /* <DEDUP_REMOVED lines=65> */
[----:B------:R-:W-:Y:S04]  /*9a310*/  STL.64 [R1+0x388], R26 ;  /* 0x0003881a01007387 */ /* 0x000fe80000100a00 */
[----:B------:R-:W2:Y:S06]  /*9a320*/  LDL.LU R228, [R1+0x1ae0] ;  /* 0x001ae00001e47983 */ /* 0x000eac0000300800 */
        /* <DEDUP_REMOVED lines=96> */
[C---:B----4-:R-:W-:Y:S08]  /*9a930*/  HMMA.1688.F32.TF32 R24, R12.reuse, R124, R24 ;  /* 0x0000007c0c18723c */ /* 0x050ff00000081018 */
[C---:B--2---:R-:W-:Y:S08]  /*9a940*/  HMMA.1688.F32.TF32 R28, R12.reuse, R128, R28 ;  /* 0x000000800c1c723c */ /* 0x044ff0000008101c */
[C---:B------:R-:W-:Y:S11]  /*9a950*/  HMMA.1688.F32.TF32 R20, R12.reuse, R120, R20 ;  /* 0x000000780c14723c */ /* 0x040ff60000081014 */
[----:B------:R-:W-:Y:S04]  /*9a960*/  @!UPT UIADD3 URZ, URZ, URZ, URZ ;  /* 0x0000003f3f3ff290 */ /* 0x000fe8000fffe03f */
        /* <DEDUP_REMOVED lines=15> */
[----:B------:R3:W-:Y:S04]  /*9aa60*/  STL.64 [R1+0x308], R22 ;  /* 0x0003081601007387 */ /* 0x0007e80000100a00 */
[----:B------:R-:W-:Y:S04]  /*9aa70*/  STL.64 [R1+0x2f0], R16 ;  /* 0x0002f01001007387 */ /* 0x000fe80000100a00 */
[----:B------:R4:W-:Y:S01]  /*9aa80*/  STL.64 [R1+0x2f8], R18 ;  /* 0x0002f81201007387 */ /* 0x0009e20000100a00 */
[C---:B---3--:R-:W-:Y:S03]  /*9aa90*/  HMMA.1688.F32.TF32 R20, R12.reuse, R100, R172 ;  /* 0x000000640c14723c */ /* 0x048fe600000810ac */
[----:B------:R-:W2:Y:S04]  /*9aaa0*/  LDL.LU R237, [R1+0x1ac4] ;  /* 0x001ac40001ed7983 */ /* 0x000ea80000300800 */
[----:B------:R-:W2:Y:S01]  /*9aab0*/  LDL.LU R238, [R1+0x1ac8] ;  /* 0x001ac80001ee7983 */ /* 0x000ea20000300800 */
[C---:B----4-:R-:W-:Y:S03]  /*9aac0*/  HMMA.1688.F32.TF32 R16, R12.reuse, R96, R176 ;  /* 0x000000600c10723c */ /* 0x050fe600000810b0 */
[----:B------:R-:W2:Y:S05]  /*9aad0*/  LDL.LU R239, [R1+0x1acc] ;  /* 0x001acc0001ef7983 */ /* 0x000eaa0000300800 */
[C---:B------:R-:W-:Y:S07]  /*9aae0*/  HMMA.1688.F32.TF32 R24, R12.reuse, R92, R180 ;  /* 0x0000005c0c18723c */ /* 0x040fee00000810b4 */
[----:B------:R-:W-:Y:S04]  /*9aaf0*/  STL.64 [R1+0x2e0], R20 ;  /* 0x0002e01401007387 */ /* 0x000fe80000100a00 */
[----:B------:R3:W-:Y:S04]  /*9ab00*/  STL.64 [R1+0x2e8], R22 ;  /* 0x0002e81601007387 */ /* 0x0007e80000100a00 */
[----:B------:R-:W-:Y:S04]  /*9ab10*/  STL.64 [R1+0x2d0], R16 ;  /* 0x0002d01001007387 */ /* 0x000fe80000100a00 */
[----:B------:R4:W-:Y:S01]  /*9ab20*/  STL.64 [R1+0x2d8], R18 ;  /* 0x0002d81201007387 */ /* 0x0009e20000100a00 */
[C---:B---3--:R-:W-:Y:S08]  /*9ab30*/  HMMA.1688.F32.TF32 R20, R12.reuse, R88, R184 ;  /* 0x000000580c14723c */ /* 0x048ff000000810b8 */
[C---:B----4-:R-:W-:Y:S01]  /*9ab40*/  HMMA.1688.F32.TF32 R16, R12.reuse, R84, R188 ;  /* 0x000000540c10723c */ /* 0x050fe200000810bc */
[----:B------:R-:W-:Y:S04]  /*9ab50*/  STL.64 [R1+0x2c0], R24 ;  /* 0x0002c01801007387 */ /* 0x000fe80000100a00 */
[----:B------:R3:W-:Y:S10]  /*9ab60*/  STL.64 [R1+0x2c8], R26 ;  /* 0x0002c81a01007387 */ /* 0x0007f40000100a00 */
[----:B------:R-:W-:Y:S01]  /*9ab70*/  STL.64 [R1+0x2b0], R20 ;  /* 0x0002b01401007387 */ /* 0x000fe20000100a00 */
[C---:B---3--:R-:W-:Y:S03]  /*9ab80*/  HMMA.1688.F32.TF32 R24, R12.reuse, R80, R192 ;  /* 0x000000500c18723c */ /* 0x048fe600000810c0 */
[----:B------:R3:W-:Y:S04]  /*9ab90*/  STL.64 [R1+0x2b8], R22 ;  /* 0x0002b81601007387 */ /* 0x0007e80000100a00 */
[----:B------:R-:W-:Y:S04]  /*9aba0*/  STL.64 [R1+0x2a0], R16 ;  /* 0x0002a01001007387 */ /* 0x000fe80000100a00 */
[----:B------:R4:W-:Y:S01]  /*9abb0*/  STL.64 [R1+0x2a8], R18 ;  /* 0x0002a81201007387 */ /* 0x0009e20000100a00 */
[C---:B---3--:R-:W-:Y:S08]  /*9abc0*/  HMMA.1688.F32.TF32 R20, R12.reuse, R76, R196 ;  /* 0x0000004c0c14723c */ /* 0x048ff000000810c4 */
[C---:B----4-:R-:W-:Y:S03]  /*9abd0*/  HMMA.1688.F32.TF32 R16, R12.reuse, R72, R200 ;  /* 0x000000480c10723c */ /* 0x050fe600000810c8 */
[----:B------:R-:W-:Y:S04]  /*9abe0*/  STL.64 [R1+0x290], R24 ;  /* 0x0002901801007387 */ /* 0x000fe80000100a00 */
[----:B------:R3:W-:Y:S08]  /*9abf0*/  STL.64 [R1+0x298], R26 ;  /* 0x0002981a01007387 */ /* 0x0007f00000100a00 */
        /* <DEDUP_REMOVED lines=8> */
[----:B------:R-:W-:Y:S04]  /*9ac80*/  STL.64 [R1+0x268], R26 ;  /* 0x0002681a01007387 */ /* 0x000fe80000100a00 */
[----:B------:R-:W3:Y:S04]  /*9ac90*/  LDL.LU R216, [R1+0x1ab0] ;  /* 0x001ab00001d87983 */ /* 0x000ee80000300800 */
[----:B------:R-:W-:Y:S04]  /*9aca0*/  STL.64 [R1+0x250], R20 ;  /* 0x0002501401007387 */ /* 0x000fe80000100a00 */
[----:B------:R4:W-:Y:S04]  /*9acb0*/  STL.64 [R1+0x258], R22 ;  /* 0x0002581601007387 */ /* 0x0009e80000100a00 */
[----:B------:R-:W-:Y:S04]  /*9acc0*/  STL.64 [R1+0x240], R16 ;  /* 0x0002401001007387 */ /* 0x000fe80000100a00 */
[----:B------:R1:W-:Y:S04]  /*9acd0*/  STL.64 [R1+0x248], R18 ;  /* 0x0002481201007387 */ /* 0x0003e80000100a00 */
[----:B------:R-:W3:Y:S01]  /*9ace0*/  LDL.LU R217, [R1+0x1ab4] ;  /* 0x001ab40001d97983 */ /* 0x000ee20000300800 */
[C---:B----4-:R-:W-:Y:S08]  /*9acf0*/  HMMA.1688.F32.TF32 R20, R12.reuse, R56, R212 ;  /* 0x000000380c14723c */ /* 0x050ff000000810d4 */
[C---:B-1----:R-:W-:Y:S08]  /*9ad00*/  HMMA.1688.F32.TF32 R16, R12.reuse, R52, R220 ;  /* 0x000000340c10723c */ /* 0x042ff000000810dc */
[C---:B------:R-:W-:Y:S07]  /*9ad10*/  HMMA.1688.F32.TF32 R24, R12.reuse, R48, R224 ;  /* 0x000000300c18723c */ /* 0x040fee00000810e0 */
[----:B------:R-:W-:Y:S04]  /*9ad20*/  STL.64 [R1+0x230], R20 ;  /* 0x0002301401007387 */ /* 0x000fe80000100a00 */
[----:B------:R1:W-:Y:S04]  /*9ad30*/  STL.64 [R1+0x238], R22 ;  /* 0x0002381601007387 */ /* 0x0003e80000100a00 */
[----:B------:R-:W-:Y:S04]  /*9ad40*/  STL.64 [R1+0x220], R16 ;  /* 0x0002201001007387 */ /* 0x000fe80000100a00 */
[----:B------:R4:W-:Y:S01]  /*9ad50*/  STL.64 [R1+0x228], R18 ;  /* 0x0002281201007387 */ /* 0x0009e20000100a00 */
[C---:B-1----:R-:W-:Y:S08]  /*9ad60*/  HMMA.1688.F32.TF32 R20, R12.reuse, R44, R228 ;  /* 0x0000002c0c14723c */ /* 0x042ff000000810e4 */
[----:B----4-:R-:W-:Y:S01]  /*9ad70*/  HMMA.1688.F32.TF32 R16, R12, R40, R232 ;  /* 0x000000280c10723c */ /* 0x010fe200000810e8 */
[----:B------:R-:W-:Y:S01]  /*9ad80*/  STL.64 [R1+0x210], R24 ;  /* 0x0002101801007387 */ /* 0x000fe20000100a00 */
[----:B------:R-:W-:-:S03]  /*9ad90*/  IMAD.MOV.U32 R218, RZ, RZ, R7 ;  /* 0x000000ffffda7224 */ /* 0x000fc600078e0007 */
[----:B------:R-:W-:Y:S01]  /*9ada0*/  STL.64 [R1+0x218], R26 ;  /* 0x0002181a01007387 */ /* 0x000fe20000100a00 */
[----:B------:R-:W-:-:S09]  /*9adb0*/  IMAD.MOV.U32 R219, RZ, RZ, R6 ;  /* 0x000000ffffdb7224 */ /* 0x000fd200078e0006 */
[----:B------:R-:W-:Y:S04]  /*9adc0*/  STL.64 [R1+0x200], R20 ;  /* 0x0002001401007387 */ /* 0x000fe80000100a00 */
[----:B------:R-:W-:Y:S04]  /*9add0*/  STL.64 [R1+0x208], R22 ;  /* 0x0002081601007387 */ /* 0x000fe80000100a00 */
[----:B------:R2:W-:Y:S01]  /*9ade0*/  STL [R1+0x1f0], R16 ;  /* 0x0001f01001007387 */ /* 0x0005e20000100800 */
[----:B------:R-:W-:Y:S01]  /*9adf0*/  IMAD.MOV.U32 R5, RZ, RZ, R17 ;  /* 0x000000ffff057224 */ /* 0x000fe200078e0011 */
[----:B------:R-:W-:Y:S01]  /*9ae00*/  MOV R6, R18 ;  /* 0x0000001200067202 */ /* 0x000fe20000000f00 */
[----:B------:R-:W-:Y:S01]  /*9ae10*/  IMAD.MOV.U32 R7, RZ, RZ, R19 ;  /* 0x000000ffff077224 */ /* 0x000fe200078e0013 */
[----:B------:R-:W4:Y:S04]  /*9ae20*/  LDL.LU R220, [R1+0x1a60] ;  /* 0x001a600001dc7983 */ /* 0x000f280000300800 */
[----:B------:R-:W4:Y:S04]  /*9ae30*/  LDL.LU R221, [R1+0x1a64] ;  /* 0x001a640001dd7983 */ /* 0x000f280000300800 */
[----:B------:R-:W4:Y:S04]  /*9ae40*/  LDL.LU R222, [R1+0x1a68] ;  /* 0x001a680001de7983 */ /* 0x000f280000300800 */
[----:B------:R-:W4:Y:S04]  /*9ae50*/  LDL.LU R223, [R1+0x1a6c] ;  /* 0x001a6c0001df7983 */ /* 0x000f280000300800 */
[----:B------:R-:W-:Y:S04]  /*9ae60*/  STL [R1+0x46e0], R6 ;  /* 0x0046e00601007387 */ /* 0x000fe80000100800 */
[----:B------:R-:W-:Y:S04]  /*9ae70*/  STL [R1+0x46dc], R5 ;  /* 0x0046dc0501007387 */ /* 0x000fe80000100800 */
[----:B------:R-:W-:Y:S01]  /*9ae80*/  STL [R1+0x46d8], R7 ;  /* 0x0046d80701007387 */ /* 0x000fe20000100800 */
[----:B--2---:R-:W-:Y:S11]  /*9ae90*/  HMMA.1688.F32.TF32 R16, R12, R36, R236 ;  /* 0x000000240c10723c */ /* 0x004ff600000810ec */
[----:B------:R-:W-:Y:S11]  /*9aea0*/  @!UPT UIADD3 URZ, URZ, URZ, URZ ;  /* 0x0000003f3f3ff290 */ /* 0x000ff6000fffe03f */
[----:B------:R-:W-:Y:S01]  /*9aeb0*/  @!UPT UIADD3 URZ, URZ, URZ, URZ ;  /* 0x0000003f3f3ff290 */ /* 0x000fe2000fffe03f */
[----:B------:R3:W-:Y:S04]  /*9aec0*/  STL [R1+0x1e0], R16 ;  /* 0x0001e01001007387 */ /* 0x0007e80000100800 */
[----:B------:R-:W2:Y:S04]  /*9aed0*/  LDL.LU R224, [R1+0x1a30] ;  /* 0x001a300001e07983 */ /* 0x000ea80000300800 */
[----:B------:R-:W2:Y:S04]  /*9aee0*/  LDL.LU R225, [R1+0x1a34] ;  /* 0x001a340001e17983 */ /* 0x000ea80000300800 */
[----:B------:R-:W2:Y:S04]  /*9aef0*/  LDL.LU R226, [R1+0x1a38] ;  /* 0x001a380001e27983 */ /* 0x000ea80000300800 */
[----:B------:R-:W2:Y:S01]  /*9af00*/  LDL.LU R227, [R1+0x1a3c] ;  /* 0x001a3c0001e37983 */ /* 0x000ea20000300800 */
[----:B------:R-:W-:-:S02]  /*9af10*/  IMAD.MOV.U32 R0, RZ, RZ, R17 ;  /* 0x000000ffff007224 */ /* 0x000fc400078e0011 */
[----:B------:R-:W-:Y:S01]  /*9af20*/  IMAD.MOV.U32 R2, RZ, RZ, R18 ;  /* 0x000000ffff027224 */ /* 0x000fe200078e0012 */
[----:B------:R-:W2:Y:S01]  /*9af30*/  LDL.LU R228, [R1+0x1a10] ;  /* 0x001a100001e47983 */ /* 0x000ea20000300800 */
[----:B------:R-:W-:-:S03]  /*9af40*/  IMAD.MOV.U32 R252, RZ, RZ, R19 ;  /* 0x000000fffffc7224 */ /* 0x000fc600078e0013 */
[----:B------:R-:W2:Y:S04]  /*9af50*/  LDL.LU R229, [R1+0x1a14] ;  /* 0x001a140001e57983 */ /* 0x000ea80000300800 */
[----:B------:R-:W2:Y:S04]  /*9af60*/  LDL.LU R230, [R1+0x1a18] ;  /* 0x001a180001e67983 */ /* 0x000ea80000300800 */
[----:B------:R-:W2:Y:S04]  /*9af70*/  LDL.LU R231, [R1+0x1a1c] ;  /* 0x001a1c0001e77983 */ /* 0x000ea80000300800 */
[----:B------:R-:W-:Y:S04]  /*9af80*/  STL [R1+0x46ec], R252 ;  /* 0x0046ecfc01007387 */ /* 0x000fe80000100800 */
[----:B------:R1:W-:Y:S04]  /*9af90*/  STL [R1+0x46e8], R2 ;  /* 0x0046e80201007387 */ /* 0x0003e80000100800 */
[----:B------:R1:W-:Y:S01]  /*9afa0*/  STL [R1+0x46e4], R0 ;  /* 0x0046e40001007387 */ /* 0x0003e20000100800 */
[C---:B---3--:R-:W-:Y:S11]  /*9afb0*/  HMMA.1688.F32.TF32 R16, R12.reuse, R32, R216 ;  /* 0x000000200c10723c */ /* 0x048ff600000810d8 */
[----:B------:R-:W-:Y:S11]  /*9afc0*/  @!UPT UIADD3 URZ, URZ, URZ, URZ ;  /* 0x0000003f3f3ff290 */ /* 0x000ff6000fffe03f */
[----:B------:R-:W-:Y:S01]  /*9afd0*/  @!UPT UIADD3 URZ, URZ, URZ, URZ ;  /* 0x0000003f3f3ff290 */ /* 0x000fe2000fffe03f */
[----:B------:R-:W-:Y:S04]  /*9afe0*/  STL [R1+0x1d4], R17 ;  /* 0x0001d41101007387 */ /* 0x000fe80000100800 */
        /* <DEDUP_REMOVED lines=13> */
[----:B----4-:R-:W-:Y:S01]  /*9b0c0*/  HMMA.1688.F32.TF32 R12, R12, R156, R220 ;  /* 0x0000009c0c0c723c */ /* 0x010fe200000810dc */
[----:B------:R-:W-:Y:S11]  /*9b0d0*/  IMAD.MOV.U32 R7, RZ, RZ, R16 ;  /* 0x000000ffff077224 */ /* 0x000ff600078e0010 */
[----:B------:R-:W-:Y:S11]  /*9b0e0*/  @!UPT UIADD3 URZ, URZ, URZ, URZ ;  /* 0x0000003f3f3ff290 */ /* 0x000ff6000fffe03f */
[----:B------:R-:W-:Y:S01]  /*9b0f0*/  @!UPT UIADD3 URZ, URZ, URZ, URZ ;  /* 0x0000003f3f3ff290 */ /* 0x000fe2000fffe03f */
[----:B-1----:R-:W-:Y:S01]  /*9b100*/  IMAD.MOV.U32 R2, RZ, RZ, R12 ;  /* 0x000000ffff027224 */ /* 0x002fe200078e000c */
[----:B------:R-:W-:Y:S01]  /*9b110*/  MOV R0, R13 ;  /* 0x0000000d00007202 */ /* 0x000fe20000000f00 */
[----:B------:R-:W-:Y:S02]  /*9b120*/  IMAD.MOV.U32 R6, RZ, RZ, R14 ;  /* 0x000000ffff067224 */ /* 0x000fe400078e000e */
[----:B------:R-:W-:Y:S01]  /*9b130*/  IMAD.MOV.U32 R5, RZ, RZ, R15 ;  /* 0x000000ffff057224 */ /* 0x000fe200078e000f */
[----:B------:R1:W-:Y:S04]  /*9b140*/  STL [R1+0x46f0], R7 ;  /* 0x0046f00701007387 */ /* 0x0003e80000100800 */
[----:B------:R-:W-:Y:S04]  /*9b150*/  STL [R1+0x4700], R5 ;  /* 0x0047000501007387 */ /* 0x000fe80000100800 */
[----:B------:R-:W-:Y:S04]  /*9b160*/  STL [R1+0x46fc], R6 ;  /* 0x0046fc0601007387 */ /* 0x000fe80000100800 */
[----:B------:R-:W-:Y:S04]  /*9b170*/  STL [R1+0x46f8], R0 ;  /* 0x0046f80001007387 */ /* 0x000fe80000100800 */
[----:B------:R-:W-:Y:S01]  /*9b180*/  STL [R1+0x46f4], R2 ;  /* 0x0046f40201007387 */ /* 0x000fe20000100800 */
[C---:B--2---:R-:W-:Y:S11]  /*9b190*/  HMMA.1688.F32.TF32 R12, R8.reuse, R152, R224 ;  /* 0x00000098080c723c */ /* 0x044ff600000810e0 */
[----:B------:R-:W-:Y:S11]  /*9b1a0*/  @!UPT UIADD3 URZ, URZ, URZ, URZ ;  /* 0x0000003f3f3ff290 */ /* 0x000ff6000fffe03f */
[----:B------:R-:W-:Y:S01]  /*9b1b0*/  @!UPT UIADD3 URZ, URZ, URZ, URZ ;  /* 0x0000003f3f3ff290 */ /* 0x000fe2000fffe03f */
[----:B------:R2:W-:Y:S01]  /*9b1c0*/  STL.64 [R1+0x1a0], R12 ;  /* 0x0001a00c01007387 */ /* 0x0005e20000100a00 */
[----:B-1----:R-:W-:Y:S02]  /*9b1d0*/  IMAD.MOV.U32 R7, RZ, RZ, R14 ;  /* 0x000000ffff077224 */ /* 0x002fe400078e000e */
[----:B------:R-:W-:Y:S02]  /*9b1e0*/  IMAD.MOV.U32 R252, RZ, RZ, R15 ;  /* 0x000000fffffc7224 */ /* 0x000fe400078e000f */
[C---:B--2---:R-:W-:Y:S11]  /*9b1f0*/  HMMA.1688.F32.TF32 R12, R8.reuse, R148, R228 ;  /* 0x00000094080c723c */ /* 0x044ff600000810e4 */
[----:B------:R-:W-:Y:S11]  /*9b200*/  @!UPT UIADD3 URZ, URZ, URZ, URZ ;  /* 0x0000003f3f3ff290 */ /* 0x000ff6000fffe03f */
[----:B------:R-:W-:Y:S02]  /*9b210*/  @!UPT UIADD3 URZ, URZ, URZ, URZ ;  /* 0x0000003f3f3ff290 */ /* 0x000fe4000fffe03f */
[----:B------:R-:W-:Y:S01]  /*9b220*/  IMAD.MOV.U32 R153, RZ, RZ, R12 ;  /* 0x000000ffff997224 */ /* 0x000fe200078e000c */
[----:B------:R-:W-:Y:S01]  /*9b230*/  MOV R149, R14 ;  /* 0x0000000e00957202 */ /* 0x000fe20000000f00 */
[----:B------:R-:W-:Y:S02]  /*9b240*/  IMAD.MOV.U32 R152, RZ, RZ, R13 ;  /* 0x000000ffff987224 */ /* 0x000fe400078e000d */
[----:B------:R-:W-:Y:S01]  /*9b250*/  IMAD.MOV.U32 R148, RZ, RZ, R15 ;  /* 0x000000ffff947224 */ /* 0x000fe200078e000f */
[----:B------:R-:W-:Y:S04]  /*9b260*/  STL [R1+0x4708], R252 ;  /* 0x004708fc01007387 */ /* 0x000fe80000100800 */
[----:B------:R-:W-:Y:S04]  /*9b270*/  STL [R1+0x4704], R7 ;  /* 0x0047040701007387 */ /* 0x000fe80000100800 */
[----:B------:R1:W-:Y:S04]  /*9b280*/  STL [R1+0x4710], R152 ;  /* 0x0047109801007387 */ /* 0x0003e80000100800 */
[----:B------:R2:W-:Y:S01]  /*9b290*/  STL [R1+0x470c], R153 ;  /* 0x00470c9901007387 */ /* 0x0005e20000100800 */
[C---:B---3--:R-:W-:Y:S11]  /*9b2a0*/  HMMA.1688.F32.TF32 R12, R8.reuse, R144, R232 ;  /* 0x00000090080c723c */ /* 0x048ff600000810e8 */
[----:B------:R-:W-:Y:S11]  /*9b2b0*/  @!UPT UIADD3 URZ, URZ, URZ, URZ ;  /* 0x0000003f3f3ff290 */ /* 0x000ff6000fffe03f */
[----:B------:R-:W-:Y:S02]  /*9b2c0*/  @!UPT UIADD3 URZ, URZ, URZ, URZ ;  /* 0x0000003f3f3ff290 */ /* 0x000fe4000fffe03f */
[----:B------:R-:W-:Y:S02]  /*9b2d0*/  IMAD.MOV.U32 R0, RZ, RZ, R12 ;  /* 0x000000ffff007224 */ /* 0x000fe400078e000c */
[----:B------:R-:W-:Y:S02]  /*9b2e0*/  IMAD.MOV.U32 R2, RZ, RZ, R13 ;  /* 0x000000ffff027224 */ /* 0x000fe400078e000d */
[----:B------:R-:W-:Y:S02]  /*9b2f0*/  IMAD.MOV.U32 R145, RZ, RZ, R14 ;  /* 0x000000ffff917224 */ /* 0x000fe400078e000e */
[----:B------:R-:W-:Y:S02]  /*9b300*/  IMAD.MOV.U32 R144, RZ, RZ, R15 ;  /* 0x000000ffff907224 */ /* 0x000fe400078e000f */
[C---:B------:R-:W-:Y:S11]  /*9b310*/  HMMA.1688.F32.TF32 R12, R8.reuse, R140, R236 ;  /* 0x0000008c080c723c */ /* 0x040ff600000810ec */
[----:B------:R-:W-:Y:S11]  /*9b320*/  @!UPT UIADD3 URZ, URZ, URZ, URZ ;  /* 0x0000003f3f3ff290 */ /* 0x000ff6000fffe03f */
[----:B------:R-:W-:Y:S02]  /*9b330*/  @!UPT UIADD3 URZ, URZ, URZ, URZ ;  /* 0x0000003f3f3ff290 */ /* 0x000fe4000fffe03f */
[----:B------:R-:W-:Y:S01]  /*9b340*/  IMAD.MOV.U32 R5, RZ, RZ, R12 ;  /* 0x000000ffff057224 */ /* 0x000fe200078e000c */
[----:B------:R-:W-:Y:S01]  /*9b350*/  MOV R6, R13 ;  /* 0x0000000d00067202 */ /* 0x000fe20000000f00 */
[----:B------:R-:W-:Y:S02]  /*9b360*/  IMAD.MOV.U32 R141, RZ, RZ, R14 ;  /* 0x000000ffff8d7224 */ /* 0x000fe400078e000e */
[----:B------:R-:W-:Y:S02]  /*9b370*/  IMAD.MOV.U32 R140, RZ, RZ, R15 ;  /* 0x000000ffff8c7224 */ /* 0x000fe400078e000f */
[C---:B------:R-:W-:Y:S01]  /*9b380*/  HMMA.1688.F32.TF32 R12, R8.reuse, R136, R216 ;  /* 0x00000088080c723c */ /* 0x040fe200000810d8 */
        /* <DEDUP_REMOVED lines=102> */
[----:B------:R-:W-:Y:S01]  /*9b9f0*/  STL.64 [R1+0x4618], R192 ;  /* 0x004618c001007387 */ /* 0x000fe20000100a00 */
[C---:B---3--:R-:W-:Y:S03]  /*9ba00*/  HMMA.1688.F32.TF32 R196, R8.reuse, R92, R236 ;  /* 0x0000005c08c4723c */ /* 0x048fe600000810ec */
[----:B------:R-:W3:Y:S04]  /*9ba10*/  LDL.LU R236, [R1+0x17d0] ;  /* 0x0017d00001ec7983 */ /* 0x000ee80000300800 */
[----:B------:R-:W3:Y:S04]  /*9ba20*/  LDL.LU R237, [R1+0x17d4] ;  /* 0x0017d40001ed7983 */ /* 0x000ee80000300800 */
[----:B------:R-:W3:Y:S04]  /*9ba30*/  LDL.LU R238, [R1+0x17d8] ;  /* 0x0017d80001ee7983 */ /* 0x000ee80000300800 */
[----:B------:R-:W3:Y:S01]  /*9ba40*/  LDL.LU R239, [R1+0x17dc] ;  /* 0x0017dc0001ef7983 */ /* 0x000ee20000300800 */
[C---:B----4-:R-:W-:Y:S08]  /*9ba50*/  HMMA.1688.F32.TF32 R200, R8.reuse, R88, R200 ;  /* 0x0000005808c8723c */ /* 0x050ff000000810c8 */
[C---:B--2---:R-:W-:Y:S08]  /*9ba60*/  HMMA.1688.F32.TF32 R216, R8.reuse, R72, R216 ;  /* 0x0000004808d8723c */ /* 0x044ff000000810d8 */
        /* <DEDUP_REMOVED lines=24> */
[----:B------:R-:W2:Y:S01]  /*9bbf0*/  LDL.LU R19, [R1+0x178c] ;  /* 0x00178c0001137983 */ /* 0x000ea20000300800 */
[----:B------:R-:W-:Y:S01]  /*9bc00*/  HMMA.1688.F32.TF32 R228, R8, R60, R228 ;  /* 0x0000003c08e4723c */ /* 0x000fe200000810e4 */
[----:B-1----:R-:W-:-:S02]  /*9bc10*/  IMAD.MOV.U32 R152, RZ, RZ, R12 ;  /* 0x000000ffff987224 */ /* 0x002fc400078e000c */
[----:B------:R-:W-:Y:S02]  /*9bc20*/  IMAD.MOV.U32 R153, RZ, RZ, R13 ;  /* 0x000000ffff997224 */ /* 0x000fe400078e000d */
[----:B------:R-:W-:Y:S02]  /*9bc30*/  IMAD.MOV.U32 R252, RZ, RZ, R14 ;  /* 0x000000fffffc7224 */ /* 0x000fe400078e000e */
[----:B------:R-:W-:Y:S02]  /*9bc40*/  IMAD.MOV.U32 R7, RZ, RZ, R15 ;  /* 0x000000ffff077224 */ /* 0x000fe400078e000f */
[----:B------:R-:W-:Y:S01]  /*9bc50*/  HMMA.1688.F32.TF32 R12, R8, R132, R232 ;  /* 0x00000084080c723c */ /* 0x000fe200000810e8 */
[----:B------:R-:W-:Y:S04]  /*9bc60*/  LDS R232, [R3+0x1c000] ;  /* 0x01c0000003e87984 */ /* 0x000fe80000000800 */
[----:B------:R-:W-:Y:S04]  /*9bc70*/  LDS R234, [R3+0x1e000] ;  /* 0x01e0000003ea7984 */ /* 0x000fe80000000800 */
[----:B------:R-:W-:Y:S04]  /*9bc80*/  LDS R233, [R4+0x1c000] ;  /* 0x01c0000004e97984 */ /* 0x000fe80000000800 */
[----:B------:R-:W1:Y:S04]  /*9bc90*/  LDS R235, [R4+0x1e000] ;  /* 0x01e0000004eb7984 */ /* 0x000e680000000800 */
[----:B------:R-:W-:Y:S04]  /*9bca0*/  STL.64 [R1+0x46b0], R230 ;  /* 0x0046b0e601007387 */ /* 0x000fe80000100a00 */
[----:B------:R-:W-:Y:S04]  /*9bcb0*/  STL.64 [R1+0x46a8], R228 ;  /* 0x0046a8e401007387 */ /* 0x000fe80000100a00 */
[----:B------:R-:W4:Y:S04]  /*9bcc0*/  LDL.LU R248, [R1+0x1740] ;  /* 0x0017400001f87983 */ /* 0x000f280000300800 */
[----:B------:R-:W4:Y:S04]  /*9bcd0*/  LDL.LU R249, [R1+0x1744] ;  /* 0x0017440001f97983 */ /* 0x000f280000300800 */
[----:B------:R-:W4:Y:S04]  /*9bce0*/  LDL.LU R250, [R1+0x1748] ;  /* 0x0017480001fa7983 */ /* 0x000f280000300800 */
[----:B------:R-:W4:Y:S01]  /*9bcf0*/  LDL.LU R251, [R1+0x174c] ;  /* 0x00174c0001fb7983 */ /* 0x000f220000300800 */
[----:B------:R-:W-:Y:S01]  /*9bd00*/  MOV R137, R12 ;  /* 0x0000000c00897202 */ /* 0x000fe20000000f00 */
[----:B------:R-:W-:-:S02]  /*9bd10*/  IMAD.MOV.U32 R136, RZ, RZ, R13 ;  /* 0x000000ffff887224 */ /* 0x000fc400078e000d */
[----:B------:R-:W-:Y:S02]  /*9bd20*/  IMAD.MOV.U32 R133, RZ, RZ, R14 ;  /* 0x000000ffff857224 */ /* 0x000fe400078e000e */
[----:B------:R-:W-:Y:S02]  /*9bd30*/  IMAD.MOV.U32 R132, RZ, RZ, R15 ;  /* 0x000000ffff847224 */ /* 0x000fe400078e000f */
[----:B---3--:R-:W-:Y:S01]  /*9bd40*/  HMMA.1688.F32.TF32 R12, R8, R56, R236 ;  /* 0x00000038080c723c */ /* 0x008fe200000810ec */
[----:B------:R-:W1:Y:S04]  /*9bd50*/  LDL.LU R236, [R1+0x15e0] ;  /* 0x0015e00001ec7983 */ /* 0x000e680000300800 */
[----:B------:R-:W1:Y:S04]  /*9bd60*/  LDL.LU R237, [R1+0x15e4] ;  /* 0x0015e40001ed7983 */ /* 0x000e680000300800 */
[----:B------:R-:W1:Y:S04]  /*9bd70*/  LDL.LU R238, [R1+0x15e8] ;  /* 0x0015e80001ee7983 */ /* 0x000e680000300800 */
[----:B------:R-:W1:Y:S04]  /*9bd80*/  LDL.LU R239, [R1+0x15ec] ;  /* 0x0015ec0001ef7983 */ /* 0x000e680000300800 */
        /* <DEDUP_REMOVED lines=21> */
[----:B------:R-:W-:Y:S01]  /*9bee0*/  MOV R76, R15 ;  /* 0x0000000f004c7202 */ /* 0x000fe20000000f00 */
[----:B------:R-:W-:-:S02]  /*9bef0*/  IMAD.MOV.U32 R80, RZ, RZ, R13 ;  /* 0x000000ffff507224 */ /* 0x000fc400078e000d */
[----:B------:R-:W-:Y:S02]  /*9bf00*/  IMAD.MOV.U32 R77, RZ, RZ, R14 ;  /* 0x000000ffff4d7224 */ /* 0x000fe400078e000e */
[----:B--2---:R-:W-:Y:S01]  /*9bf10*/  HMMA.1688.F32.TF32 R12, R8, R52, R16 ;  /* 0x00000034080c723c */ /* 0x004fe20000081010 */
[----:B------:R-:W2:Y:S04]  /*9bf20*/  LDL.LU R16, [R1+0x1620] ;  /* 0x0016200001107983 */ /* 0x000ea80000300800 */
[----:B------:R-:W2:Y:S04]  /*9bf30*/  LDL.LU R17, [R1+0x1624] ;  /* 0x0016240001117983 */ /* 0x000ea80000300800 */
[----:B------:R-:W2:Y:S04]  /*9bf40*/  LDL.LU R18, [R1+0x1628] ;  /* 0x0016280001127983 */ /* 0x000ea80000300800 */
[----:B------:R-:W2:Y:S11]  /*9bf50*/  LDL.LU R19, [R1+0x162c] ;  /* 0x00162c0001137983 */ /* 0x000eb60000300800 */
[----:B------:R-:W-:-:S02]  /*9bf60*/  IMAD.MOV.U32 R73, RZ, RZ, R12 ;  /* 0x000000ffff497224 */ /* 0x000fc400078e000c */
        /* <DEDUP_REMOVED lines=24> */
[----:B------:R-:W-:Y:S08]  /*9c0f0*/  HMMA.1688.F32.TF32 R12, R8, R36, R28 ;  /* 0x00000024080c723c */ /* 0x000ff0000008101c */
[----:B-1----:R-:W-:Y:S01]  /*9c100*/  HMMA.1688.F32.TF32 R28, R232, R154, R236 ;  /* 0x0000009ae81c723c */ /* 0x002fe200000810ec */
[----:B------:R-:W-:Y:S04]  /*9c110*/  LDS R236, [R3+0x1c080] ;  /* 0x01c0800003ec7984 */ /* 0x000fe80000000800 */
[----:B------:R-:W-:Y:S04]  /*9c120*/  LDS R238, [R3+0x1e080] ;  /* 0x01e0800003ee7984 */ /* 0x000fe80000000800 */
[----:B------:R-:W-:Y:S04]  /*9c130*/  LDS R237, [R4+0x1c080] ;  /* 0x01c0800004ed7984 */ /* 0x000fe80000000800 */
[----:B------:R-:W1:Y:S03]  /*9c140*/  LDS R239, [R4+0x1e080] ;  /* 0x01e0800004ef7984 */ /* 0x000e660000000800 */
[----:B------:R-:W-:-:S02]  /*9c150*/  IMAD.MOV.U32 R41, RZ, RZ, R12 ;  /* 0x000000ffff297224 */ /* 0x000fc400078e000c */
[----:B------:R-:W-:Y:S02]  /*9c160*/  IMAD.MOV.U32 R40, RZ, RZ, R13 ;  /* 0x000000ffff287224 */ /* 0x000fe400078e000d */
[----:B------:R-:W-:Y:S02]  /*9c170*/  IMAD.MOV.U32 R37, RZ, RZ, R14 ;  /* 0x000000ffff257224 */ /* 0x000fe400078e000e */
[----:B------:R-:W-:Y:S02]  /*9c180*/  IMAD.MOV.U32 R36, RZ, RZ, R15 ;  /* 0x000000ffff247224 */ /* 0x000fe400078e000f */
[C---:B------:R-:W-:Y:S08]  /*9c190*/  HMMA.1688.F32.TF32 R12, R8.reuse, R32, R24 ;  /* 0x00000020080c723c */ /* 0x040ff00000081018 */
[----:B------:R-:W-:Y:S11]  /*9c1a0*/  HMMA.1688.F32.TF32 R8, R8, R156, R20 ;  /* 0x0000009c0808723c */ /* 0x000ff60000081014 */
[----:B------:R-:W-:Y:S04]  /*9c1b0*/  @!UPT UIADD3 URZ, URZ, URZ, URZ ;  /* 0x0000003f3f3ff290 */ /* 0x000fe8000fffe03f */
[----:B------:R3:W-:Y:S04]  /*9c1c0*/  STL.64 [R1+0x1540], R12 ;  /* 0x0015400c01007387 */ /* 0x0007e80000100a00 */
[----:B------:R2:W-:Y:S04]  /*9c1d0*/  STL.64 [R1+0x1548], R14 ;  /* 0x0015480e01007387 */ /* 0x0005e80000100a00 */
[----:B------:R-:W-:Y:S04]  /*9c1e0*/  STL [R1+0x4490], R28 ;  /* 0x0044901c01007387 */ /* 0x000fe80000100800 */
[----:B------:R-:W-:Y:S04]  /*9c1f0*/  STL.64 [R1+0x1470], R8 ;  /* 0x0014700801007387 */ /* 0x000fe80000100a00 */
[----:B------:R1:W-:Y:S04]  /*9c200*/  STL.64 [R1+0x1478], R10 ;  /* 0x0014780a01007387 */ /* 0x0003e80000100a00 */
[----:B------:R-:W-:Y:S04]  /*9c210*/  STL [R1+0x448c], R29 ;  /* 0x00448c1d01007387 */ /* 0x000fe80000100800 */
[----:B------:R-:W-:Y:S04]  /*9c220*/  STL [R1+0x4488], R30 ;  /* 0x0044881e01007387 */ /* 0x000fe80000100800 */
[----:B------:R-:W-:Y:S04]  /*9c230*/  STL [R1+0x4484], R31 ;  /* 0x0044841f01007387 */ /* 0x000fe80000100800 */
        /* <DEDUP_REMOVED lines=37> */
[----:B---3--:R-:W3:Y:S04]  /*9c490*/  LDL.LU R12, [R1+0x16b0] ;  /* 0x0016b000010c7983 */ /* 0x008ee80000300800 */
[----:B------:R-:W3:Y:S04]  /*9c4a0*/  LDL.LU R13, [R1+0x16b4] ;  /* 0x0016b400010d7983 */ /* 0x000ee80000300800 */
[----:B------:R-:W3:Y:S04]  /*9c4b0*/  LDL.LU R14, [R1+0x16b8] ;  /* 0x0016b800010e7983 */ /* 0x000ee80000300800 */
[----:B------:R-:W3:Y:S04]  /*9c4c0*/  LDL.LU R15, [R1+0x16bc] ;  /* 0x0016bc00010f7983 */ /* 0x000ee80000300800 */
        /* <DEDUP_REMOVED lines=17> */
[----:B------:R-:W-:Y:S04]  /*9c5e0*/  STL [R1+0x449c], R25 ;  /* 0x00449c1901007387 */ /* 0x000fe80000100800 */
[----:B------:R-:W-:Y:S04]  /*9c5f0*/  STL [R1+0x4498], R26 ;  /* 0x0044981a01007387 */ /* 0x000fe80000100800 */
[----:B------:R-:W-:Y:S01]  /*9c600*/  STL [R1+0x4494], R27 ;  /* 0x0044941b01007387 */ /* 0x000fe20000100800 */
[C---:B--2---:R-:W-:Y:S08]  /*9c610*/  HMMA.1688.F32.TF32 R20, R232.reuse, R146, R20 ;  /* 0x00000092e814723c */ /* 0x044ff00000081014 */
[C---:B----4-:R-:W-:Y:S11]  /*9c620*/  HMMA.1688.F32.TF32 R16, R232.reuse, R142, R16 ;  /* 0x0000008ee810723c */ /* 0x050ff60000081010 */
[----:B------:R-:W-:Y:S04]  /*9c630*/  @!UPT UIADD3 URZ, URZ, URZ, URZ ;  /* 0x0000003f3f3ff290 */ /* 0x000fe8000fffe03f */
[----:B------:R-:W-:Y:S04]  /*9c640*/  STL [R1+0x44b0], R20 ;  /* 0x0044b01401007387 */ /* 0x000fe80000100800 */
[----:B------:R-:W-:Y:S04]  /*9c650*/  STL [R1+0x44ac], R21 ;  /* 0x0044ac1501007387 */ /* 0x000fe80000100800 */
[----:B------:R-:W-:Y:S01]  /*9c660*/  STL [R1+0x44a8], R22 ;  /* 0x0044a81601007387 */ /* 0x000fe20000100800 */
[C---:B---3--:R-:W-:Y:S03]  /*9c670*/  HMMA.1688.F32.TF32 R12, R232.reuse, R138, R12 ;  /* 0x0000008ae80c723c */ /* 0x048fe6000008100c */
[----:B------:R-:W-:Y:S05]  /*9c680*/  STL [R1+0x44a4], R23 ;  /* 0x0044a41701007387 */ /* 0x000fea0000100800 */
[C---:B-1----:R-:W-:Y:S01]  /*9c690*/  HMMA.1688.F32.TF32 R8, R232.reuse, R134, R188 ;  /* 0x00000086e808723c */ /* 0x042fe200000810bc */
        /* <DEDUP_REMOVED lines=11> */
[----:B------:R1:W-:Y:S02]  /*9c750*/  STL [R1+0x44d4], R11 ;  /* 0x0044d40b01007387 */ /* 0x0003e40000100800 */
[C---:B-1----:R-:W-:Y:S08]  /*9c760*/  HMMA.1688.F32.TF32 R8, R232.reuse, R130, R184 ;  /* 0x00000082e808723c */ /* 0x042ff000000810b8 */
        /* <DEDUP_REMOVED lines=101> */
[----:B----4-:R-:W3:Y:S04]  /*9cdc0*/  LDL.LU R8, [R1+0x1960] ;  /* 0x0019600001087983 */ /* 0x010ee80000300800 */
        /* <DEDUP_REMOVED lines=35> */
[C---:B---3--:R-:W-:Y:S11]  /*9d000*/  HMMA.1688.F32.TF32 R8, R232.reuse, R90, R8 ;  /* 0x0000005ae808723c */ /* 0x048ff60000081008 */
[----:B------:R-:W-:Y:S11]  /*9d010*/  @!UPT UIADD3 URZ, URZ, URZ, URZ ;  /* 0x0000003f3f3ff290 */ /* 0x000ff6000fffe03f */
[----:B------:R-:W-:Y:S01]  /*9d020*/  @!UPT UIADD3 URZ, URZ, URZ, URZ ;  /* 0x0000003f3f3ff290 */ /* 0x000fe2000fffe03f */
[----:B------:R-:W-:Y:S04]  /*9d030*/  STL.64 [R1+0x10a0], R8 ;  /* 0x0010a00801007387 */ /* 0x000fe80000100a00 */
[----:B------:R2:W-:Y:S02]  /*9d040*/  STL.64 [R1+0x10a8], R10 ;  /* 0x0010a80a01007387 */ /* 0x0005e40000100a00 */
[C---:B--2---:R-:W-:Y:S08]  /*9d050*/  HMMA.1688.F32.TF32 R8, R232.reuse, R86, R12 ;  /* 0x00000056e808723c */ /* 0x044ff0000008100c */
[C---:B----4-:R-:W-:Y:S08]  /*9d060*/  HMMA.1688.F32.TF32 R16, R232.reuse, R82, R16 ;  /* 0x00000052e810723c */ /* 0x050ff00000081010 */
        /* <DEDUP_REMOVED lines=49> */
[----:B------:R2:W-:Y:S02]  /*9d380*/  STL.64 [R1+0x8c8], R10 ;  /* 0x0008c80a01007387 */ /* 0x0005e40000100a00 */
[C---:B--2---:R-:W-:Y:S08]  /*9d390*/  HMMA.1688.F32.TF32 R8, R236.reuse, R150, R184 ;  /* 0x00000096ec08723c */ /* 0x044ff000000810b8 */
[C---:B------:R-:W-:Y:S08]  /*9d3a0*/  HMMA.1688.F32.TF32 R16, R236.reuse, R146, R180 ;  /* 0x00000092ec10723c */ /* 0x040ff000000810b4 */
[C---:B------:R-:W-:Y:S07]  /*9d3b0*/  HMMA.1688.F32.TF32 R12, R236.reuse, R142, R176 ;  /* 0x0000008eec0c723c */ /* 0x040fee00000810b0 */
[----:B------:R-:W-:Y:S04]  /*9d3c0*/  STL.64 [R1+0xfb0], R8 ;  /* 0x000fb00801007387 */ /* 0x000fe80000100a00 */
[----:B------:R2:W-:Y:S02]  /*9d3d0*/  STL.64 [R1+0xfb8], R10 ;  /* 0x000fb80a01007387 */ /* 0x0005e40000100a00 */
[C---:B--2---:R-:W-:Y:S02]  /*9d3e0*/  HMMA.1688.F32.TF32 R8, R236.reuse, R138, R172 ;  /* 0x0000008aec08723c */ /* 0x044fe400000810ac */
[----:B------:R-:W-:Y:S04]  /*9d3f0*/  STL.64 [R1+0xfa0], R16 ;  /* 0x000fa01001007387 */ /* 0x000fe80000100a00 */
[----:B------:R2:W-:Y:S04]  /*9d400*/  STL.64 [R1+0xfa8], R18 ;  /* 0x000fa81201007387 */ /* 0x0005e80000100a00 */
[----:B------:R-:W-:Y:S04]  /*9d410*/  STL.64 [R1+0xf90], R12 ;  /* 0x000f900c01007387 */ /* 0x000fe80000100a00 */
[----:B------:R3:W-:Y:S01]  /*9d420*/  STL.64 [R1+0xf98], R14 ;  /* 0x000f980e01007387 */ /* 0x0007e20000100a00 */
[C---:B--2---:R-:W-:Y:S08]  /*9d430*/  HMMA.1688.F32.TF32 R16, R236.reuse, R134, R168 ;  /* 0x00000086ec10723c */ /* 0x044ff000000810a8 */
[----:B------:R-:W-:Y:S01]  /*9d440*/  STL.64 [R1+0xf80], R8 ;  /* 0x000f800801007387 */ /* 0x000fe20000100a00 */
[C---:B---3--:R-:W-:Y:S03]  /*9d450*/  HMMA.1688.F32.TF32 R12, R236.reuse, R130, R164 ;  /* 0x00000082ec0c723c */ /* 0x048fe600000810a4 */
[----:B------:R2:W-:Y:S05]  /*9d460*/  STL.64 [R1+0xf88], R10 ;  /* 0x000f880a01007387 */ /* 0x0005ea0000100a00 */
[C---:B--2---:R-:W-:Y:S06]  /*9d470*/  HMMA.1688.F32.TF32 R8, R236.reuse, R126, R160 ;  /* 0x0000007eec08723c */ /* 0x044fec00000810a0 */
[----:B------:R-:W-:Y:S04]  /*9d480*/  STL.64 [R1+0xf70], R16 ;  /* 0x000f701001007387 */ /* 0x000fe80000100a00 */
[----:B------:R2:W-:Y:S05]  /*9d490*/  STL.64 [R1+0xf78], R18 ;  /* 0x000f781201007387 */ /* 0x0005ea0000100a00 */
[----:B------:R-:W-:Y:S04]  /*9d4a0*/  STL.64 [R1+0xf60], R12 ;  /* 0x000f600c01007387 */ /* 0x000fe80000100a00 */
[----:B------:R3:W-:Y:S01]  /*9d4b0*/  STL.64 [R1+0xf68], R14 ;  /* 0x000f680e01007387 */ /* 0x0007e20000100a00 */
[C---:B--2---:R-:W-:Y:S03]  /*9d4c0*/  HMMA.1688.F32.TF32 R16, R236.reuse, R122, R248 ;  /* 0x0000007aec10723c */ /* 0x044fe600000810f8 */
[----:B------:R-:W-:Y:S05]  /*9d4d0*/  STL.64 [R1+0xf50], R8 ;  /* 0x000f500801007387 */ /* 0x000fea0000100a00 */
[C---:B---3--:R-:W-:Y:S01]  /*9d4e0*/  HMMA.1688.F32.TF32 R12, R236.reuse, R118, R244 ;  /* 0x00000076ec0c723c */ /* 0x048fe200000810f4 */
[----:B------:R2:W-:Y:S07]  /*9d4f0*/  STL.64 [R1+0xf58], R10 ;  /* 0x000f580a01007387 */ /* 0x0005ee0000100a00 */
[C---:B--2---:R-:W-:Y:S07]  /*9d500*/  HMMA.1688.F32.TF32 R8, R236.reuse, R114, R240 ;  /* 0x00000072ec08723c */ /* 0x044fee00000810f0 */
[----:B------:R2:W-:Y:S04]  /*9d510*/  STL.64 [R1+0xf40], R16 ;  /* 0x000f401001007387 */ /* 0x0005e80000100a00 */
[----:B------:R3:W-:Y:S04]  /*9d520*/  STL.64 [R1+0xf48], R18 ;  /* 0x000f481201007387 */ /* 0x0007e80000100a00 */
[----:B------:R-:W1:Y:S04]  /*9d530*/  LDL.LU R160, [R1+0x21f0] ;  /* 0x0021f00001a07983 */ /* 0x000e680000300800 */
[----:B------:R-:W-:Y:S04]  /*9d540*/  STL.64 [R1+0xf30], R12 ;  /* 0x000f300c01007387 */ /* 0x000fe80000100a00 */
[----:B------:R-:W-:Y:S04]  /*9d550*/  STL.64 [R1+0xf38], R14 ;  /* 0x000f380e01007387 */ /* 0x000fe80000100a00 */
[----:B------:R-:W-:Y:S04]  /*9d560*/  STL.64 [R1+0xf20], R8 ;  /* 0x000f200801007387 */ /* 0x000fe80000100a00 */
        /* <DEDUP_REMOVED lines=64> */
[----:B--2---:R-:W4:Y:S04]  /*9d970*/  LDL.LU R16, [R1+0x2030] ;  /* 0x0020300001107983 */ /* 0x004f280000300800 */
[----:B------:R-:W4:Y:S04]  /*9d980*/  LDL.LU R17, [R1+0x2034] ;  /* 0x0020340001117983 */ /* 0x000f280000300800 */
[----:B---3--:R-:W4:Y:S04]  /*9d990*/  LDL.LU R18, [R1+0x2038] ;  /* 0x0020380001127983 */ /* 0x008f280000300800 */
        /* <DEDUP_REMOVED lines=34> */
[C---:B------:R-:W-:Y:S08]  /*9dbc0*/  HMMA.1688.F32.TF32 R16, R236.reuse, R106, R20 ;  /* 0x0000006aec10723c */ /* 0x040ff00000081014 */
[C---:B--2---:R-:W-:Y:S07]  /*9dbd0*/  HMMA.1688.F32.TF32 R12, R236.reuse, R102, R24 ;  /* 0x00000066ec0c723c */ /* 0x044fee0000081018 */
        /* <DEDUP_REMOVED lines=9> */
[C---:B----4-:R-:W-:Y:S03]  /*9dc70*/  HMMA.1688.F32.TF32 R12, R236.reuse, R90, R224 ;  /* 0x0000005aec0c723c */ /* 0x050fe600000810e0 */
[----:B------:R3:W-:Y:S05]  /*9dc80*/  STL.64 [R1+0xee8], R10 ;  /* 0x000ee80a01007387 */ /* 0x0007ea0000100a00 */
[C---:B---3--:R-:W-:Y:S06]  /*9dc90*/  HMMA.1688.F32.TF32 R8, R236.reuse, R86, R220 ;  /* 0x00000056ec08723c */ /* 0x048fec00000810dc */
        /* <DEDUP_REMOVED lines=9> */
[----:B------:R-:W-:Y:S04]  /*9dd30*/  STL.64 [R1+0xea0], R16 ;  /* 0x000ea01001007387 */ /* 0x000fe80000100a00 */
[----:B------:R2:W-:Y:S04]  /*9dd40*/  STL.64 [R1+0xea8], R18 ;  /* 0x000ea81201007387 */ /* 0x0005e80000100a00 */
        /* <DEDUP_REMOVED lines=31> */
[----:B---3--:R-:W-:Y:S01]  /*9df40*/  HMMA.1688.F32.TF32 R12, R236, R158, R164 ;  /* 0x0000009eec0c723c */ /* 0x008fe200000810a4 */
[----:B------:R1:W-:Y:S04]  /*9df50*/  STL.64 [R1+0xdf8], R10 ;  /* 0x000df80a01007387 */ /* 0x0003e80000100a00 */
[----:B------:R-:W-:Y:S04]  /*9df60*/  LDS R236, [R3+0x1c180] ;  /* 0x01c1800003ec7984 */ /* 0x000fe80000000800 */
[----:B------:R-:W-:Y:S01]  /*9df70*/  LDS R238, [R3+0x1e180] ;  /* 0x01e1800003ee7984 */ /* 0x000fe20000000800 */
[C---:B-1----:R-:W-:Y:S05]  /*9df80*/  HMMA.1688.F32.TF32 R8, R232.reuse, R154, R160 ;  /* 0x0000009ae808723c */ /* 0x042fea00000810a0 */
        /* <DEDUP_REMOVED lines=8> */
[----:B------:R1:W-:Y:S02]  /*9e010*/  STL.64 [R1+0x8a8], R10 ;  /* 0x0008a80a01007387 */ /* 0x0003e40000100a00 */
[C---:B-1----:R-:W-:Y:S02]  /*9e020*/  HMMA.1688.F32.TF32 R8, R232.reuse, R146, R244 ;  /* 0x00000092e808723c */ /* 0x042fe400000810f4 */
[----:B------:R-:W-:Y:S11]  /*9e030*/  STL.64 [R1+0x47e0], R146 ;  /* 0x0047e09201007387 */ /* 0x000ff60000100a00 */
[----:B------:R-:W-:Y:S01]  /*9e040*/  @!UPT UIADD3 URZ, URZ, URZ, URZ ;  /* 0x0000003f3f3ff290 */ /* 0x000fe2000fffe03f */
[----:B------:R-:W-:Y:S04]  /*9e050*/  STL.64 [R1+0xdd0], R12 ;  /* 0x000dd00c01007387 */ /* 0x000fe80000100a00 */
[----:B------:R-:W-:Y:S04]  /*9e060*/  STL.64 [R1+0xdd8], R14 ;  /* 0x000dd80e01007387 */ /* 0x000fe80000100a00 */
[----:B------:R-:W-:Y:S04]  /*9e070*/  STL.64 [R1+0x47d8], R144 ;  /* 0x0047d89001007387 */ /* 0x000fe80000100a00 */
[----:B------:R-:W-:Y:S04]  /*9e080*/  STL.64 [R1+0xdc0], R8 ;  /* 0x000dc00801007387 */ /* 0x000fe80000100a00 */
[----:B------:R1:W-:Y:S02]  /*9e090*/  STL.64 [R1+0xdc8], R10 ;  /* 0x000dc80a01007387 */ /* 0x0003e40000100a00 */
[C---:B-1----:R-:W-:Y:S02]  /*9e0a0*/  HMMA.1688.F32.TF32 R8, R232.reuse, R142, R240 ;  /* 0x0000008ee808723c */ /* 0x042fe400000810f0 */
[----:B------:R-:W2:Y:S11]  /*9e0b0*/  LDL.LU R240, [R1+0x23b0] ;  /* 0x0023b00001f07983 */ /* 0x000eb60000300800 */
[----:B------:R-:W-:Y:S10]  /*9e0c0*/  @!UPT UIADD3 URZ, URZ, URZ, URZ ;  /* 0x0000003f3f3ff290 */ /* 0x000ff4000fffe03f */
        /* <DEDUP_REMOVED lines=85> */
[----:B-1----:R-:W4:Y:S04]  /*9e620*/  LDL.LU R8, [R1+0x2f10] ;  /* 0x002f100001087983 */ /* 0x002f280000300800 */
[----:B------:R-:W4:Y:S04]  /*9e630*/  LDL.LU R9, [R1+0x2f14] ;  /* 0x002f140001097983 */ /* 0x000f280000300800 */
[----:B---3--:R-:W4:Y:S04]  /*9e640*/  LDL.LU R10, [R1+0x2f18] ;  /* 0x002f1800010a7983 */ /* 0x008f280000300800 */
        /* <DEDUP_REMOVED lines=26> */
[----:B------:R1:W-:Y:S04]  /*9e7f0*/  STL.64 [R1+0x47c8], R140 ;  /* 0x0047c88c01007387 */ /* 0x0003e80000100a00 */
[----:B-1----:R-:W3:Y:S04]  /*9e800*/  LDL.LU R140, [R1+0x2f30] ;  /* 0x002f3000018c7983 */ /* 0x002ee80000300800 */
[----:B------:R-:W3:Y:S04]  /*9e810*/  LDL.LU R141, [R1+0x2f34] ;  /* 0x002f3400018d7983 */ /* 0x000ee80000300800 */
[----:B------:R-:W3:Y:S04]  /*9e820*/  LDL.LU R142, [R1+0x2f38] ;  /* 0x002f3800018e7983 */ /* 0x000ee80000300800 */
[----:B------:R-:W3:Y:S04]  /*9e830*/  LDL.LU R143, [R1+0x2f3c] ;  /* 0x002f3c00018f7983 */ /* 0x000ee80000300800 */
[----:B------:R-:W-:Y:S04]  /*9e840*/  STL.64 [R1+0x47c0], R138 ;  /* 0x0047c08a01007387 */ /* 0x000fe80000100a00 */
[----:B------:R4:W-:Y:S01]  /*9e850*/  STL.64 [R1+0x47b8], R136 ;  /* 0x0047b88801007387 */ /* 0x0009e20000100a00 */
[C---:B--2---:R-:W-:Y:S08]  /*9e860*/  HMMA.1688.F32.TF32 R12, R232.reuse, R126, R12 ;  /* 0x0000007ee80c723c */ /* 0x044ff0000008100c */
[C---:B---3--:R-:W-:Y:S08]  /*9e870*/  HMMA.1688.F32.TF32 R140, R232.reuse, R138, R140 ;  /* 0x0000008ae88c723c */ /* 0x048ff0000008108c */
[C---:B----4-:R-:W-:Y:S11]  /*9e880*/  HMMA.1688.F32.TF32 R136, R232.reuse, R130, R8 ;  /* 0x00000082e888723c */ /* 0x050ff60000081008 */
[----:B------:R-:W-:Y:S04]  /*9e890*/  @!UPT UIADD3 URZ, URZ, URZ, URZ ;  /* 0x0000003f3f3ff290 */ /* 0x000fe8000fffe03f */
[----:B------:R-:W-:Y:S04]  /*9e8a0*/  STL.64 [R1+0xda0], R140 ;  /* 0x000da08c01007387 */ /* 0x000fe80000100a00 */
[----:B------:R1:W-:Y:S01]  /*9e8b0*/  STL.64 [R1+0xda8], R142 ;  /* 0x000da88e01007387 */ /* 0x0003e20000100a00 */
[C---:B------:R-:W-:Y:S08]  /*9e8c0*/  HMMA.1688.F32.TF32 R8, R232.reuse, R122, R16 ;  /* 0x0000007ae808723c */ /* 0x040ff00000081010 */
[C---:B-1----:R-:W-:Y:S08]  /*9e8d0*/  HMMA.1688.F32.TF32 R140, R232.reuse, R134, R144 ;  /* 0x00000086e88c723c */ /* 0x042ff00000081090 */
[C---:B------:R-:W-:Y:S11]  /*9e8e0*/  HMMA.1688.F32.TF32 R16, R232.reuse, R118, R20 ;  /* 0x00000076e810723c */ /* 0x040ff60000081014 */
[----:B------:R-:W-:Y:S04]  /*9e8f0*/  @!UPT UIADD3 URZ, URZ, URZ, URZ ;  /* 0x0000003f3f3ff290 */ /* 0x000fe8000fffe03f */
        /* <DEDUP_REMOVED lines=71> */
[----:B-1----:R-:W-:Y:S03]  /*9ed70*/  HMMA.1688.F32.TF32 R12, R232, R158, R244 ;  /* 0x0000009ee80c723c */ /* 0x002fe600000810f4 */
[----:B------:R-:W-:Y:S04]  /*9ed80*/  LDS R232, [R3+0x1c200] ;  /* 0x01c2000003e87984 */ /* 0x000fe80000000800 */
[----:B------:R-:W-:Y:S01]  /*9ed90*/  LDS R234, [R3+0x1e200] ;  /* 0x01e2000003ea7984 */ /* 0x000fe20000000800 */
[C---:B--2---:R-:W-:Y:S03]  /*9eda0*/  HMMA.1688.F32.TF32 R8, R236.reuse, R154, R240 ;  /* 0x0000009aec08723c */ /* 0x044fe600000810f0 */
[----:B------:R1:W-:Y:S04]  /*9edb0*/  STL.64 [R1+0xc00], R16 ;  /* 0x000c001001007387 */ /* 0x0003e80000100a00 */
[----:B------:R2:W-:Y:S04]  /*9edc0*/  STL.64 [R1+0xc08], R18 ;  /* 0x000c081201007387 */ /* 0x0005e80000100a00 */
[----:B------:R-:W3:Y:S04]  /*9edd0*/  LDL.LU R240, [R1+0x2bb0] ;  /* 0x002bb00001f07983 */ /* 0x000ee80000300800 */
[----:B------:R-:W-:Y:S04]  /*9ede0*/  LDS R233, [R4+0x1c200] ;  /* 0x01c2000004e97984 */ /* 0x000fe80000000800 */
        /* <DEDUP_REMOVED lines=79> */
[----:B----4-:R-:W2:Y:S04]  /*9f2e0*/  LDL.LU R12, [R1+0x2d40] ;  /* 0x002d4000010c7983 */ /* 0x010ea80000300800 */
        /* <DEDUP_REMOVED lines=43> */
[----:B------:R-:W1:Y:S01]  /*9f5a0*/  LDS R235, [R4+0x1e200] ;  /* 0x01e2000004eb7984 */ /* 0x000e620000000800 */
[C---:B--2---:R-:W-:Y:S11]  /*9f5b0*/  HMMA.1688.F32.TF32 R144, R236.reuse, R150, R144 ;  /* 0x00000096ec90723c */ /* 0x044ff60000081090 */
[----:B------:R-:W-:Y:S11]  /*9f5c0*/  @!UPT UIADD3 URZ, URZ, URZ, URZ ;  /* 0x0000003f3f3ff290 */ /* 0x000ff6000fffe03f */
[----:B------:R-:W-:Y:S01]  /*9f5d0*/  @!UPT UIADD3 URZ, URZ, URZ, URZ ;  /* 0x0000003f3f3ff290 */ /* 0x000fe2000fffe03f */
[----:B------:R-:W-:Y:S04]  /*9f5e0*/  STL.64 [R1+0xbf0], R144 ;  /* 0x000bf09001007387 */ /* 0x000fe80000100a00 */
[----:B------:R2:W-:Y:S04]  /*9f5f0*/  STL.64 [R1+0xbf8], R146 ;  /* 0x000bf89201007387 */ /* 0x0005e80000100a00 */
[----:B--2---:R-:W2:Y:S04]  /*9f600*/  LDL.LU.64 R146, [R1+0x47e0] ;  /* 0x0047e00001927983 */ /* 0x004ea80000300a00 */
[----:B------:R-:W3:Y:S01]  /*9f610*/  LDL.LU.64 R144, [R1+0x47d8] ;  /* 0x0047d80001907983 */ /* 0x000ee20000300a00 */
[C---:B--2---:R-:W-:Y:S11]  /*9f620*/  HMMA.1688.F32.TF32 R140, R236.reuse, R146, R140 ;  /* 0x00000092ec8c723c */ /* 0x044ff6000008108c */
[----:B------:R-:W-:Y:S11]  /*9f630*/  @!UPT UIADD3 URZ, URZ, URZ, URZ ;  /* 0x0000003f3f3ff290 */ /* 0x000ff6000fffe03f */
[----:B------:R-:W-:Y:S01]  /*9f640*/  @!UPT UIADD3 URZ, URZ, URZ, URZ ;  /* 0x0000003f3f3ff290 */ /* 0x000fe2000fffe03f */
[----:B------:R-:W-:Y:S04]  /*9f650*/  STL.64 [R1+0xbe0], R140 ;  /* 0x000be08c01007387 */ /* 0x000fe80000100a00 */
[----:B------:R2:W-:Y:S04]  /*9f660*/  STL.64 [R1+0xbe8], R142 ;  /* 0x000be88e01007387 */ /* 0x0005e80000100a00 */
[----:B--2---:R-:W3:Y:S04]  /*9f670*/  LDL.LU.64 R142, [R1+0x47d0] ;  /* 0x0047d000018e7983 */ /* 0x004ee80000300a00 */
[----:B------:R-:W2:Y:S01]  /*9f680*/  LDL.LU.64 R140, [R1+0x47c8] ;  /* 0x0047c800018c7983 */ /* 0x000ea20000300a00 */
[C---:B---3--:R-:W-:Y:S11]  /*9f690*/  HMMA.1688.F32.TF32 R136, R236.reuse, R142, R136 ;  /* 0x0000008eec88723c */ /* 0x048ff60000081088 */
[----:B------:R-:W-:Y:S11]  /*9f6a0*/  @!UPT UIADD3 URZ, URZ, URZ, URZ ;  /* 0x0000003f3f3ff290 */ /* 0x000ff6000fffe03f */
[----:B------:R-:W-:Y:S01]  /*9f6b0*/  @!UPT UIADD3 URZ, URZ, URZ, URZ ;  /* 0x0000003f3f3ff290 */ /* 0x000fe2000fffe03f */
[----:B------:R-:W-:Y:S04]  /*9f6c0*/  STL.64 [R1+0xbd0], R136 ;  /* 0x000bd08801007387 */ /* 0x000fe80000100a00 */
[----:B------:R3:W-:Y:S04]  /*9f6d0*/  STL.64 [R1+0xbd8], R138 ;  /* 0x000bd88a01007387 */ /* 0x0007e80000100a00 */
[----:B---3--:R-:W4:Y:S01]  /*9f6e0*/  LDL.LU.64 R138, [R1+0x47c0] ;  /* 0x0047c000018a7983 */ /* 0x008f220000300a00 */
[C---:B------:R-:W-:Y:S03]  /*9f6f0*/  HMMA.1688.F32.TF32 R12, R236.reuse, R134, R12 ;  /* 0x00000086ec0c723c */ /* 0x040fe6000008100c */
[----:B------:R-:W3:Y:S05]  /*9f700*/  LDL.LU.64 R136, [R1+0x47b8] ;  /* 0x0047b80001887983 */ /* 0x000eea0000300a00 */
[C---:B----4-:R-:W-:Y:S11]  /*9f710*/  HMMA.1688.F32.TF32 R8, R236.reuse, R138, R8 ;  /* 0x0000008aec08723c */ /* 0x050ff60000081008 */
[----:B------:R-:W-:Y:S11]  /*9f720*/  @!UPT UIADD3 URZ, URZ, URZ, URZ ;  /* 0x0000003f3f3ff290 */ /* 0x000ff6000fffe03f */
[----:B------:R-:W-:Y:S01]  /*9f730*/  @!UPT UIADD3 URZ, URZ, URZ, URZ ;  /* 0x0000003f3f3ff290 */ /* 0x000fe2000fffe03f */
[----:B------:R-:W-:Y:S04]  /*9f740*/  STL.64 [R1+0xbc0], R8 ;  /* 0x000bc00801007387 */ /* 0x000fe80000100a00 */
[----:B------:R4:W-:Y:S02]  /*9f750*/  STL.64 [R1+0xbc8], R10 ;  /* 0x000bc80a01007387 */ /* 0x0009e40000100a00 */
[C---:B----4-:R-:W-:Y:S02]  /*9f760*/  HMMA.1688.F32.TF32 R8, R236.reuse, R130, R16 ;  /* 0x00000082ec08723c */ /* 0x050fe40000081010 */
[----:B------:R-:W-:Y:S04]  /*9f770*/  STL.64 [R1+0xbb0], R12 ;  /* 0x000bb00c01007387 */ /* 0x000fe80000100a00 */
[----:B------:R4:W-:Y:S02]  /*9f780*/  STL.64 [R1+0xbb8], R14 ;  /* 0x000bb80e01007387 */ /* 0x0009e40000100a00 */
[C---:B------:R-:W-:Y:S08]  /*9f790*/  HMMA.1688.F32.TF32 R16, R236.reuse, R126, R20 ;  /* 0x0000007eec10723c */ /* 0x040ff00000081014 */
[C---:B----4-:R-:W-:Y:S07]  /*9f7a0*/  HMMA.1688.F32.TF32 R12, R236.reuse, R122, R24 ;  /* 0x0000007aec0c723c */ /* 0x050fee0000081018 */
[----:B------:R-:W-:Y:S04]  /*9f7b0*/  STL.64 [R1+0xba0], R8 ;  /* 0x000ba00801007387 */ /* 0x000fe80000100a00 */
[----:B------:R4:W-:Y:S02]  /*9f7c0*/  STL.64 [R1+0xba8], R10 ;  /* 0x000ba80a01007387 */ /* 0x0009e40000100a00 */
[C---:B----4-:R-:W-:Y:S02]  /*9f7d0*/  HMMA.1688.F32.TF32 R8, R236.reuse, R118, R28 ;  /* 0x00000076ec08723c */ /* 0x050fe4000008101c */
[----:B------:R-:W-:Y:S04]  /*9f7e0*/  STL.64 [R1+0xb90], R16 ;  /* 0x000b901001007387 */ /* 0x000fe80000100a00 */
[----:B------:R4:W-:Y:S04]  /*9f7f0*/  STL.64 [R1+0xb98], R18 ;  /* 0x000b981201007387 */ /* 0x0009e80000100a00 */
[----:B------:R-:W-:Y:S04]  /*9f800*/  STL.64 [R1+0xb80], R12 ;  /* 0x000b800c01007387 */ /* 0x000fe80000100a00 */
[----:B------:R1:W-:Y:S01]  /*9f810*/  STL.64 [R1+0xb88], R14 ;  /* 0x000b880e01007387 */ /* 0x0003e20000100a00 */
[C---:B----4-:R-:W-:Y:S08]  /*9f820*/  HMMA.1688.F32.TF32 R16, R236.reuse, R114, R228 ;  /* 0x00000072ec10723c */ /* 0x050ff000000810e4 */
        /* <DEDUP_REMOVED lines=10> */
[C---:B----4-:R-:W-:Y:S01]  /*9f8d0*/  HMMA.1688.F32.TF32 R12, R236.reuse, R98, R212 ;  /* 0x00000062ec0c723c */ /* 0x050fe200000810d4 */
        /* <DEDUP_REMOVED lines=48> */
[----:B------:R-:W-:Y:S04]  /*9fbe0*/  STL.64 [R1+0xa48], R18 ;  /* 0x000a481201007387 */ /* 0x000fe80000100a00 */
[----:B------:R-:W4:Y:S04]  /*9fbf0*/  LDL.LU R244, [R1+0x2a30] ;  /* 0x002a300001f47983 */ /* 0x000f280000300800 */
[----:B------:R1:W-:Y:S04]  /*9fc00*/  STL.64 [R1+0xa30], R12 ;  /* 0x000a300c01007387 */ /* 0x0003e80000100a00 */
[----:B------:R1:W-:Y:S04]  /*9fc10*/  STL.64 [R1+0xa38], R14 ;  /* 0x000a380e01007387 */ /* 0x0003e80000100a00 */
        /* <DEDUP_REMOVED lines=110> */
[C---:B------:R-:W-:Y:S11]  /*a0300*/  HMMA.1688.F32.TF32 R8, R232.reuse, R154, R12 ;  /* 0x0000009ae808723c */ /* 0x040ff6000008100c */
[----:B------:R-:W-:Y:S04]  /*a0310*/  @!UPT UIADD3 URZ, URZ, URZ, URZ ;  /* 0x0000003f3f3ff290 */ /* 0x000fe8000fffe03f */
[----:B------:R-:W-:Y:S04]  /*a0320*/  STL.64 [R1+0x870], R236 ;  /* 0x000870ec01007387 */ /* 0x000fe80000100a00 */
[----:B------:R-:W-:Y:S04]  /*a0330*/  STL.64 [R1+0x878], R238 ;  /* 0x000878ee01007387 */ /* 0x000fe80000100a00 */
[----:B------:R-:W-:Y:S04]  /*a0340*/  STL.64 [R1+0x860], R8 ;  /* 0x0008600801007387 */ /* 0x000fe80000100a00 */
[----:B------:R3:W-:Y:S01]  /*a0350*/  STL.64 [R1+0x868], R10 ;  /* 0x0008680a01007387 */ /* 0x0007e20000100a00 */
[C---:B------:R-:W-:Y:S03]  /*a0360*/  HMMA.1688.F32.TF32 R12, R232.reuse, R142, R24 ;  /* 0x0000008ee80c723c */ /* 0x040fe60000081018 */
[----:B------:R-:W-:Y:S04]  /*a0370*/  LDS R236, [R3+0x1c280] ;  /* 0x01c2800003ec7984 */ /* 0x000fe80000000800 */
[----:B------:R-:W-:Y:S01]  /*a0380*/  LDS R238, [R3+0x1e280] ;  /* 0x01e2800003ee7984 */ /* 0x000fe20000000800 */
[C---:B---3--:R-:W-:Y:S03]  /*a0390*/  HMMA.1688.F32.TF32 R8, R232.reuse, R150, R16 ;  /* 0x00000096e808723c */ /* 0x048fe60000081010 */
[----:B------:R-:W-:Y:S04]  /*a03a0*/  LDS R237, [R4+0x1c280] ;  /* 0x01c2800004ed7984 */ /* 0x000fe80000000800 */
[----:B------:R-:W1:Y:S01]  /*a03b0*/  LDS R239, [R4+0x1e280] ;  /* 0x01e2800004ef7984 */ /* 0x000e620000000800 */
[C---:B------:R-:W-:Y:S11]  /*a03c0*/  HMMA.1688.F32.TF32 R16, R232.reuse, R146, R20 ;  /* 0x00000092e810723c */ /* 0x040ff60000081014 */
[----:B------:R-:W-:Y:S04]  /*a03d0*/  @!UPT UIADD3 URZ, URZ, URZ, URZ ;  /* 0x0000003f3f3ff290 */ /* 0x000fe8000fffe03f */
[----:B------:R-:W-:Y:S04]  /*a03e0*/  STL.64 [R1+0xa10], R8 ;  /* 0x000a100801007387 */ /* 0x000fe80000100a00 */
[----:B------:R2:W-:Y:S02]  /*a03f0*/  STL.64 [R1+0xa18], R10 ;  /* 0x000a180a01007387 */ /* 0x0005e40000100a00 */
[C---:B--2---:R-:W-:Y:S02]  /*a0400*/  HMMA.1688.F32.TF32 R8, R232.reuse, R138, R28 ;  /* 0x0000008ae808723c */ /* 0x044fe4000008101c */
[----:B------:R-:W-:Y:S04]  /*a0410*/  STL.64 [R1+0xa00], R16 ;  /* 0x000a001001007387 */ /* 0x000fe80000100a00 */
[----:B------:R4:W-:Y:S04]  /*a0420*/  STL.64 [R1+0xa08], R18 ;  /* 0x000a081201007387 */ /* 0x0009e80000100a00 */
[----:B------:R-:W-:Y:S04]  /*a0430*/  STL.64 [R1+0x9f0], R12 ;  /* 0x0009f00c01007387 */ /* 0x000fe80000100a00 */
[----:B------:R2:W-:Y:S01]  /*a0440*/  STL.64 [R1+0x9f8], R14 ;  /* 0x0009f80e01007387 */ /* 0x0005e20000100a00 */
[C---:B----4-:R-:W-:Y:S08]  /*a0450*/  HMMA.1688.F32.TF32 R16, R232.reuse, R134, R228 ;  /* 0x00000086e810723c */ /* 0x050ff000000810e4 */
[----:B------:R-:W-:Y:S01]  /*a0460*/  STL.64 [R1+0x9e0], R8 ;  /* 0x0009e00801007387 */ /* 0x000fe20000100a00 */
[C---:B--2---:R-:W-:Y:S03]  /*a0470*/  HMMA.1688.F32.TF32 R12, R232.reuse, R130, R224 ;  /* 0x00000082e80c723c */ /* 0x044fe600000810e0 */
        /* <DEDUP_REMOVED lines=174> */
[----:B------:R3:W-:Y:S02]  /*a0f60*/  STL.64 [R1+0x808], R10 ;  /* 0x0008080a01007387 */ /* 0x0007e40000100a00 */
[C---:B---3--:R-:W-:Y:S08]  /*a0f70*/  HMMA.1688.F32.TF32 R8, R232.reuse, R46, R12 ;  /* 0x0000002ee808723c */ /* 0x048ff0000008100c */
[C---:B--2---:R-:W-:Y:S11]  /*a0f80*/  HMMA.1688.F32.TF32 R12, R232.reuse, R42, R16 ;  /* 0x0000002ae80c723c */ /* 0x044ff60000081010 */
[----:B------:R-:W-:Y:S04]  /*a0f90*/  @!UPT UIADD3 URZ, URZ, URZ, URZ ;  /* 0x0000003f3f3ff290 */ /* 0x000fe8000fffe03f */
[----:B------:R-:W-:Y:S04]  /*a0fa0*/  STL.64 [R1+0x7f0], R8 ;  /* 0x0007f00801007387 */ /* 0x000fe80000100a00 */
[----:B------:R1:W-:Y:S02]  /*a0fb0*/  STL.64 [R1+0x7f8], R10 ;  /* 0x0007f80a01007387 */ /* 0x0003e40000100a00 */
[C---:B-1----:R-:W-:Y:S02]  /*a0fc0*/  HMMA.1688.F32.TF32 R8, R232.reuse, R38, R20 ;  /* 0x00000026e808723c */ /* 0x042fe40000081014 */
[----:B------:R-:W-:Y:S04]  /*a0fd0*/  STL.64 [R1+0x7e0], R12 ;  /* 0x0007e00c01007387 */ /* 0x000fe80000100a00 */
[----:B------:R1:W-:Y:S02]  /*a0fe0*/  STL.64 [R1+0x7e8], R14 ;  /* 0x0007e80e01007387 */ /* 0x0003e40000100a00 */
[C---:B------:R-:W-:Y:S08]  /*a0ff0*/  HMMA.1688.F32.TF32 R16, R232.reuse, R34, R24 ;  /* 0x00000022e810723c */ /* 0x040ff00000081018 */
[----:B-1----:R-:W-:Y:S01]  /*a1000*/  HMMA.1688.F32.TF32 R12, R232, R158, R28 ;  /* 0x0000009ee80c723c */ /* 0x002fe2000008101c */
        /* <DEDUP_REMOVED lines=10> */
[----:B------:R1:W-:Y:S08]  /*a10b0*/  STL.64 [R1+0x7b8], R14 ;  /* 0x0007b80e01007387 */ /* 0x0003f00000100a00 */
[----:B------:R-:W-:Y:S01]  /*a10c0*/  STL.64 [R1+0x7a0], R8 ;  /* 0x0007a00801007387 */ /* 0x000fe20000100a00 */
[C---:B-1----:R-:W-:Y:S03]  /*a10d0*/  HMMA.1688.F32.TF32 R12, R236.reuse, R150, R224 ;  /* 0x00000096ec0c723c */ /* 0x042fe600000810e0 */
[----:B------:R1:W-:Y:S05]  /*a10e0*/  STL.64 [R1+0x7a8], R10 ;  /* 0x0007a80a01007387 */ /* 0x0003ea0000100a00 */
[C---:B-1----:R-:W-:Y:S08]  /*a10f0*/  HMMA.1688.F32.TF32 R8, R236.reuse, R146, R220 ;  /* 0x00000092ec08723c */ /* 0x042ff000000810dc */
[C---:B------:R-:W-:Y:S07]  /*a1100*/  HMMA.1688.F32.TF32 R16, R236.reuse, R142, R216 ;  /* 0x0000008eec10723c */ /* 0x040fee00000810d8 */
[----:B------:R-:W-:Y:S04]  /*a1110*/  STL.64 [R1+0x790], R12 ;  /* 0x0007900c01007387 */ /* 0x000fe80000100a00 */
[----:B------:R1:W-:Y:S04]  /*a1120*/  STL.64 [R1+0x798], R14 ;  /* 0x0007980e01007387 */ /* 0x0003e80000100a00 */
        /* <DEDUP_REMOVED lines=51> */
[----:B------:R-:W3:Y:S04]  /*a1460*/  LDL.LU R244, [R1+0x2710] ;  /* 0x0027100001f47983 */ /* 0x000ee80000300800 */
[----:B------:R1:W-:Y:S04]  /*a1470*/  STL.64 [R1+0x12f0], R12 ;  /* 0x0012f00c01007387 */ /* 0x0003e80000100a00 */
[----:B------:R4:W-:Y:S04]  /*a1480*/  STL.64 [R1+0x12f8], R14 ;  /* 0x0012f80e01007387 */ /* 0x0009e80000100a00 */
        /* <DEDUP_REMOVED lines=110> */
[C---:B--2---:R-:W-:Y:S11]  /*a1b70*/  HMMA.1688.F32.TF32 R12, R236.reuse, R66, R12 ;  /* 0x00000042ec0c723c */ /* 0x044ff6000008100c */
[----:B------:R-:W-:Y:S04]  /*a1b80*/  @!UPT UIADD3 URZ, URZ, URZ, URZ ;  /* 0x0000003f3f3ff290 */ /* 0x000fe8000fffe03f */
[----:B------:R-:W-:Y:S04]  /*a1b90*/  STL.64 [R1+0x1380], R8 ;  /* 0x0013800801007387 */ /* 0x000fe80000100a00 */
[----:B------:R3:W-:Y:S02]  /*a1ba0*/  STL.64 [R1+0x1388], R10 ;  /* 0x0013880a01007387 */ /* 0x0007e40000100a00 */
[C---:B---3--:R-:W-:Y:S02]  /*a1bb0*/  HMMA.1688.F32.TF32 R8, R236.reuse, R62, R16 ;  /* 0x0000003eec08723c */ /* 0x048fe40000081010 */
[----:B------:R-:W-:Y:S04]  /*a1bc0*/  STL.64 [R1+0x1390], R12 ;  /* 0x0013900c01007387 */ /* 0x000fe80000100a00 */
[----:B------:R1:W-:Y:S02]  /*a1bd0*/  STL.64 [R1+0x1398], R14 ;  /* 0x0013980e01007387 */ /* 0x0003e40000100a00 */
[C---:B------:R-:W-:Y:S08]  /*a1be0*/  HMMA.1688.F32.TF32 R16, R236.reuse, R58, R20 ;  /* 0x0000003aec10723c */ /* 0x040ff00000081014 */
[C---:B-1----:R-:W-:Y:S07]  /*a1bf0*/  HMMA.1688.F32.TF32 R12, R236.reuse, R54, R24 ;  /* 0x00000036ec0c723c */ /* 0x042fee0000081018 */
        /* <DEDUP_REMOVED lines=24> */
[----:B------:R1:W-:Y:S04]  /*a1d80*/  STL.64 [R1+0x1438], R18 ;  /* 0x0014381201007387 */ /* 0x0003e80000100a00 */
[----:B------:R-:W-:Y:S04]  /*a1d90*/  STL.64 [R1+0x1420], R12 ;  /* 0x0014200c01007387 */ /* 0x000fe80000100a00 */
[----:B------:R2:W-:Y:S01]  /*a1da0*/  STL.64 [R1+0x1428], R14 ;  /* 0x0014280e01007387 */ /* 0x0005e20000100a00 */
[C---:B-1----:R-:W-:Y:S03]  /*a1db0*/  HMMA.1688.F32.TF32 R16, R232.reuse, R150, R204 ;  /* 0x00000096e810723c */ /* 0x042fe600000810cc */
[----:B------:R-:W-:Y:S04]  /*a1dc0*/  LDS R237, [R4+0x1c380] ;  /* 0x01c3800004ed7984 */ /* 0x000fe80000000800 */
[----:B------:R-:W1:Y:S01]  /*a1dd0*/  LDS R239, [R4+0x1e380] ;  /* 0x01e3800004ef7984 */ /* 0x000e620000000800 */
[C---:B--2---:R-:W-:Y:S03]  /*a1de0*/  HMMA.1688.F32.TF32 R12, R232.reuse, R146, R200 ;  /* 0x00000092e80c723c */ /* 0x044fe600000810c8 */
[----:B------:R-:W-:Y:S04]  /*a1df0*/  STL.64 [R1+0x1440], R8 ;  /* 0x0014400801007387 */ /* 0x000fe80000100a00 */
[----:B------:R2:W-:Y:S02]  /*a1e00*/  STL.64 [R1+0x1448], R10 ;  /* 0x0014480a01007387 */ /* 0x0005e40000100a00 */
[C---:B--2---:R-:W-:Y:S06]  /*a1e10*/  HMMA.1688.F32.TF32 R8, R232.reuse, R142, R196 ;  /* 0x0000008ee808723c */ /* 0x044fec00000810c4 */
[----:B------:R-:W-:Y:S04]  /*a1e20*/  STL.64 [R1+0x1480], R16 ;  /* 0x0014801001007387 */ /* 0x000fe80000100a00 */
[----:B------:R2:W-:Y:S04]  /*a1e30*/  STL.64 [R1+0x1488], R18 ;  /* 0x0014881201007387 */ /* 0x0005e80000100a00 */
[----:B------:R-:W-:Y:S04]  /*a1e40*/  STL.64 [R1+0x1490], R12 ;  /* 0x0014900c01007387 */ /* 0x000fe80000100a00 */
[----:B------:R3:W-:Y:S01]  /*a1e50*/  STL.64 [R1+0x1498], R14 ;  /* 0x0014980e01007387 */ /* 0x0007e20000100a00 */
[C---:B--2---:R-:W-:Y:S04]  /*a1e60*/  HMMA.1688.F32.TF32 R16, R232.reuse, R138, R192 ;  /* 0x0000008ae810723c */ /* 0x044fe800000810c0 */
[----:B------:R-:W-:Y:S04]  /*a1e70*/  STL.64 [R1+0x14a0], R8 ;  /* 0x0014a00801007387 */ /* 0x000fe80000100a00 */
        /* <DEDUP_REMOVED lines=150> */
[C---:B--2---:R-:W-:Y:S08]  /*a27e0*/  HMMA.1688.F32.TF32 R16, R232.reuse, R82, R16 ;  /* 0x00000052e810723c */ /* 0x044ff00000081010 */
        /* <DEDUP_REMOVED lines=697> */
[----:B------:R1:W-:Y:S04]  /*a5380*/  STL.64 [R1+0x23b0], R16 ;  /* 0x0023b01001007387 */ /* 0x0003e80000100a00 */
[----:B------:R3:W-:Y:S04]  /*a5390*/  STL.64 [R1+0x23b8], R18 ;  /* 0x0023b81201007387 */ /* 0x0007e80000100a00 */
        /* <DEDUP_REMOVED lines=108> */
[----:B---3--:R-:W-:Y:S03]  /*a5a60*/  HMMA.1688.F32.TF32 R236, R236, R158, R240 ;  /* 0x0000009eecec723c */ /* 0x008fe600000810f0 */
[----:B------:R-:W3:Y:S04]  /*a5a70*/  LDL.LU.64 R242, [R1+0x4770] ;  /* 0x0047700001f27983 */ /* 0x000ee80000300a00 */
[----:B------:R-:W3:Y:S11]  /*a5a80*/  LDL.LU.64 R240, [R1+0x4768] ;  /* 0x0047680001f07983 */ /* 0x000ef60000300a00 */
[----:B------:R-:W-:Y:S05]  /*a5a90*/  @!UPT UIADD3 URZ, URZ, URZ, URZ ;  /* 0x0000003f3f3ff290 */ /* 0x000fea000fffe03f */
[----:B------:R1:W-:Y:S04]  /*a5aa0*/  STL.64 [R1+0x2060], R236 ;  /* 0x002060ec01007387 */ /* 0x0003e80000100a00 */
[----:B------:R1:W-:Y:S04]  /*a5ab0*/  STL.64 [R1+0x2068], R238 ;  /* 0x002068ee01007387 */ /* 0x0003e80000100a00 */
[----:B-1----:R-:W3:Y:S04]  /*a5ac0*/  LDL.LU R236, [R1+0x1dd0] ;  /* 0x001dd00001ec7983 */ /* 0x002ee80000300800 */
[----:B------:R-:W3:Y:S04]  /*a5ad0*/  LDL.LU R237, [R1+0x1dd4] ;  /* 0x001dd40001ed7983 */ /* 0x000ee80000300800 */
[----:B------:R-:W3:Y:S04]  /*a5ae0*/  LDL.LU R238, [R1+0x1dd8] ;  /* 0x001dd80001ee7983 */ /* 0x000ee80000300800 */
[----:B------:R-:W3:Y:S01]  /*a5af0*/  LDL.LU R239, [R1+0x1ddc] ;  /* 0x001ddc0001ef7983 */ /* 0x000ee20000300800 */
        /* <DEDUP_REMOVED lines=19> */
[----:B------:R2:W-:Y:S02]  /*a5c30*/  STL.64 [R1+0x2368], R14 ;  /* 0x0023680e01007387 */ /* 0x0005e40000100a00 */
        /* <DEDUP_REMOVED lines=189> */
[----:B------:R-:W-:Y:S04]  /*a6810*/  STL.64 [R1+0x2040], R12 ;  /* 0x0020400c01007387 */ /* 0x000fe80000100a00 */
[----:B------:R-:W-:Y:S01]  /*a6820*/  STL.64 [R1+0x2048], R14 ;  /* 0x0020480e01007387 */ /* 0x000fe20000100a00 */
[C---:B-1----:R-:W-:Y:S07]  /*a6830*/  HMMA.1688.F32.TF32 R16, R236.reuse, R150, R224 ;  /* 0x00000096ec10723c */ /* 0x042fee00000810e0 */
[----:B------:R-:W-:Y:S04]  /*a6840*/  STL.64 [R1+0x2030], R8 ;  /* 0x0020300801007387 */ /* 0x000fe80000100a00 */
[----:B------:R1:W-:Y:S02]  /*a6850*/  STL.64 [R1+0x2038], R10 ;  /* 0x0020380a01007387 */ /* 0x0003e40000100a00 */
[C---:B-1----:R-:W-:Y:S10]  /*a6860*/  HMMA.1688.F32.TF32 R8, R236.reuse, R146, R220 ;  /* 0x00000092ec08723c */ /* 0x042ff400000810dc */
[----:B------:R-:W-:Y:S04]  /*a6870*/  STL.64 [R1+0x21a0], R16 ;  /* 0x0021a01001007387 */ /* 0x000fe80000100a00 */
[----:B------:R1:W-:Y:S01]  /*a6880*/  STL.64 [R1+0x21a8], R18 ;  /* 0x0021a81201007387 */ /* 0x0003e20000100a00 */
[C---:B------:R-:W-:Y:S08]  /*a6890*/  HMMA.1688.F32.TF32 R12, R236.reuse, R142, R216 ;  /* 0x0000008eec0c723c */ /* 0x040ff000000810d8 */
[C---:B-1----:R-:W-:Y:S01]  /*a68a0*/  HMMA.1688.F32.TF32 R16, R236.reuse, R138, R212 ;  /* 0x0000008aec10723c */ /* 0x042fe200000810d4 */
[----:B------:R-:W-:Y:S04]  /*a68b0*/  STL.64 [R1+0x2190], R8 ;  /* 0x0021900801007387 */ /* 0x000fe80000100a00 */
[----:B------:R1:W-:Y:S03]  /*a68c0*/  STL.64 [R1+0x2198], R10 ;  /* 0x0021980a01007387 */ /* 0x0003e60000100a00 */
        /* <DEDUP_REMOVED lines=31> */
[----:B------:R-:W-:Y:S01]  /*a6ac0*/  STL.64 [R1+0x20e8], R18 ;  /* 0x0020e81201007387 */ /* 0x000fe20000100a00 */
[C---:B-1----:R-:W-:Y:S03]  /*a6ad0*/  HMMA.1688.F32.TF32 R12, R236.reuse, R94, R168 ;  /* 0x0000005eec0c723c */ /* 0x042fe600000810a8 */
[----:B------:R-:W-:Y:S04]  /*a6ae0*/  STL.64 [R1+0x4730], R94 ;  /* 0x0047305e01007387 */ /* 0x000fe80000100a00 */
[----:B------:R-:W-:Y:S04]  /*a6af0*/  STL.64 [R1+0x20d0], R8 ;  /* 0x0020d00801007387 */ /* 0x000fe80000100a00 */
[----:B------:R1:W-:Y:S02]  /*a6b00*/  STL.64 [R1+0x20d8], R10 ;  /* 0x0020d80a01007387 */ /* 0x0003e40000100a00 */
[C---:B-1----:R-:W-:Y:S10]  /*a6b10*/  HMMA.1688.F32.TF32 R8, R236.reuse, R90, R164 ;  /* 0x0000005aec08723c */ /* 0x042ff400000810a4 */
[----:B------:R-:W-:Y:S04]  /*a6b20*/  STL.64 [R1+0x20c0], R12 ;  /* 0x0020c00c01007387 */ /* 0x000fe80000100a00 */
[----:B------:R1:W-:Y:S04]  /*a6b30*/  STL.64 [R1+0x20c8], R14 ;  /* 0x0020c80e01007387 */ /* 0x0003e80000100a00 */
[----:B------:R-:W-:Y:S01]  /*a6b40*/  STL.64 [R1+0x4728], R90 ;  /* 0x0047285a01007387 */ /* 0x000fe20000100a00 */
[C---:B-1----:R-:W-:Y:S04]  /*a6b50*/  HMMA.1688.F32.TF32 R12, R236.reuse, R86, R160 ;  /* 0x00000056ec0c723c */ /* 0x042fe800000810a0 */
[----:B------:R-:W-:Y:S04]  /*a6b60*/  STL.64 [R1+0x20b0], R8 ;  /* 0x0020b00801007387 */ /* 0x000fe80000100a00 */
[----:B------:R1:W-:Y:S04]  /*a6b70*/  STL.64 [R1+0x20b8], R10 ;  /* 0x0020b80a01007387 */ /* 0x0003e80000100a00 */
[----:B------:R-:W3:Y:S01]  /*a6b80*/  LDL.LU R160, [R1+0x580] ;  /* 0x0005800001a07983 */ /* 0x000ee20000300800 */
[----:B-1----:R-:W-:Y:S10]  /*a6b90*/  HMMA.1688.F32.TF32 R8, R236, R82, R248 ;  /* 0x00000052ec08723c */ /* 0x002ff400000810f8 */
[----:B------:R1:W-:Y:S04]  /*a6ba0*/  STL.64 [R1+0x20a0], R12 ;  /* 0x0020a00c01007387 */ /* 0x0003e80000100a00 */
[----:B------:R4:W-:Y:S01]  /*a6bb0*/  STL.64 [R1+0x20a8], R14 ;  /* 0x0020a80e01007387 */ /* 0x0009e20000100a00 */
[----:B------:R-:W-:Y:S01]  /*a6bc0*/  MOV R164, R243 ;  /* 0x000000f300a47202 */ /* 0x000fe20000000f00 */
[----:B------:R-:W-:-:S02]  /*a6bd0*/  IMAD.MOV.U32 R165, RZ, RZ, R242 ;  /* 0x000000ffffa57224 */ /* 0x000fc400078e00f2 */
[----:B------:R-:W-:Y:S02]  /*a6be0*/  IMAD.MOV.U32 R166, RZ, RZ, R241 ;  /* 0x000000ffffa67224 */ /* 0x000fe400078e00f1 */
[----:B------:R-:W-:-:S03]  /*a6bf0*/  IMAD.MOV.U32 R167, RZ, RZ, R240 ;  /* 0x000000ffffa77224 */ /* 0x000fc600078e00f0 */
        /* <DEDUP_REMOVED lines=63> */
[----:B----4-:R-:W3:Y:S04]  /*a6ff0*/  LDL.LU R14, [R1+0x6d8] ;  /* 0x0006d800010e7983 */ /* 0x010ee80000300800 */
        /* <DEDUP_REMOVED lines=25> */
[----:B--2---:R-:W-:-:S03]  /*a7190*/  IMAD.MOV.U32 R172, RZ, RZ, R240 ;  /* 0x000000ffffac7224 */ /* 0x004fc600078e00f0 */
        /* <DEDUP_REMOVED lines=18> */
[----:B------:R-:W2:Y:S01]  /*a72c0*/  LDL.LU R247, [R1+0x4738] ;  /* 0x0047380001f77983 */ /* 0x000ea20000300800 */
[C---:B----4-:R-:W-:Y:S08]  /*a72d0*/  HMMA.1688.F32.TF32 R88, R236.reuse, R78, R8 ;  /* 0x0000004eec58723c */ /* 0x050ff00000081008 */
[C---:B---3--:R-:W-:Y:S08]  /*a72e0*/  HMMA.1688.F32.TF32 R8, R236.reuse, R74, R12 ;  /* 0x0000004aec08723c */ /* 0x048ff0000008100c */
[C---:B------:R-:W-:Y:S07]  /*a72f0*/  HMMA.1688.F32.TF32 R16, R236.reuse, R66, R16 ;  /* 0x00000042ec10723c */ /* 0x040fee0000081010 */
[----:B------:R-:W-:Y:S01]  /*a7300*/  STL.64 [R1+0x2080], R88 ;  /* 0x0020805801007387 */ /* 0x000fe20000100a00 */
[C---:B------:R-:W-:Y:S03]  /*a7310*/  HMMA.1688.F32.TF32 R12, R236.reuse, R62, R20 ;  /* 0x0000003eec0c723c */ /* 0x040fe60000081014 */
        /* <DEDUP_REMOVED lines=76> */
[----:B------:R-:W4:Y:S04]  /*a77e0*/  LDL.LU R164, [R1+0x10] ;  /* 0x0000100001a47983 */ /* 0x000f280000300800 */
[----:B------:R-:W-:Y:S04]  /*a77f0*/  STL.64 [R1+0x5e0], R12 ;  /* 0x0005e00c01007387 */ /* 0x000fe80000100a00 */
[----:B------:R-:W-:Y:S04]  /*a7800*/  STL.64 [R1+0x5e8], R14 ;  /* 0x0005e80e01007387 */ /* 0x000fe80000100a00 */
        /* <DEDUP_REMOVED lines=65> */
[----:B-1----:R-:W3:Y:S04]  /*a7c20*/  LDL.LU R8, [R1+0x510] ;  /* 0x0005100001087983 */ /* 0x002ee80000300800 */
        /* <DEDUP_REMOVED lines=47> */
[----:B------:R-:W3:Y:S04]  /*a7f20*/  LDL.LU R160, [R1] ;  /* 0x0000000001a07983 */ /* 0x000ee80000300800 */
[----:B------:R-:W3:Y:S04]  /*a7f30*/  LDL.LU R161, [R1+0x4] ;  /* 0x0000040001a17983 */ /* 0x000ee80000300800 */
[----:B------:R-:W3:Y:S04]  /*a7f40*/  LDL.LU R162, [R1+0x8] ;  /* 0x0000080001a27983 */ /* 0x000ee80000300800 */
[----:B------:R-:W3:Y:S01]  /*a7f50*/  LDL.LU R163, [R1+0xc] ;  /* 0x00000c0001a37983 */ /* 0x000ee20000300800 */
[C---:B--2---:R-:W-:Y:S11]  /*a7f60*/  HMMA.1688.F32.TF32 R92, R232.reuse, R98, R92 ;  /* 0x00000062e85c723c */ /* 0x044ff6000008105c */
[----:B------:R-:W-:Y:S11]  /*a7f70*/  @!UPT UIADD3 URZ, URZ, URZ, URZ ;  /* 0x0000003f3f3ff290 */ /* 0x000ff6000fffe03f */
[----:B------:R-:W-:Y:S01]  /*a7f80*/  @!UPT UIADD3 URZ, URZ, URZ, URZ ;  /* 0x0000003f3f3ff290 */ /* 0x000fe2000fffe03f */
[----:B------:R-:W-:Y:S04]  /*a7f90*/  STL.64 [R1+0x5c0], R92 ;  /* 0x0005c05c01007387 */ /* 0x000fe80000100a00 */
[----:B------:R1:W-:Y:S04]  /*a7fa0*/  STL.64 [R1+0x5c8], R94 ;  /* 0x0005c85e01007387 */ /* 0x0003e80000100a00 */
[----:B-1----:R-:W2:Y:S02]  /*a7fb0*/  LDL.LU.64 R94, [R1+0x4730] ;  /* 0x00473000015e7983 */ /* 0x002ea40000300a00 */
[C---:B--2---:R-:W-:Y:S11]  /*a7fc0*/  HMMA.1688.F32.TF32 R88, R232.reuse, R94, R88 ;  /* 0x0000005ee858723c */ /* 0x044ff60000081058 */
[----:B------:R-:W-:Y:S11]  /*a7fd0*/  @!UPT UIADD3 URZ, URZ, URZ, URZ ;  /* 0x0000003f3f3ff290 */ /* 0x000ff6000fffe03f */
[----:B------:R-:W-:Y:S01]  /*a7fe0*/  @!UPT UIADD3 URZ, URZ, URZ, URZ ;  /* 0x0000003f3f3ff290 */ /* 0x000fe2000fffe03f */
[----:B------:R-:W-:Y:S04]  /*a7ff0*/  STL.64 [R1+0x5b0], R88 ;  /* 0x0005b05801007387 */ /* 0x000fe80000100a00 */
[----:B------:R1:W-:Y:S04]  /*a8000*/  STL.64 [R1+0x5b8], R90 ;  /* 0x0005b85a01007387 */ /* 0x0003e80000100a00 */
[----:B-1----:R-:W3:Y:S01]  /*a8010*/  LDL.LU.64 R90, [R1+0x4728] ;  /* 0x00472800015a7983 */ /* 0x002ee20000300a00 */
[C---:B------:R-:W-:Y:S08]  /*a8020*/  HMMA.1688.F32.TF32 R240, R232.reuse, R86, R240 ;  /* 0x00000056e8f0723c */ /* 0x040ff000000810f0 */
[C---:B---3--:R-:W-:Y:S11]  /*a8030*/  HMMA.1688.F32.TF32 R248, R232.reuse, R90, R248 ;  /* 0x0000005ae8f8723c */ /* 0x048ff600000810f8 */
[----:B------:R-:W-:Y:S11]  /*a8040*/  @!UPT UIADD3 URZ, URZ, URZ, URZ ;  /* 0x0000003f3f3ff290 */ /* 0x000ff6000fffe03f */
[----:B------:R-:W-:Y:S01]  /*a8050*/  @!UPT UIADD3 URZ, URZ, URZ, URZ ;  /* 0x0000003f3f3ff290 */ /* 0x000fe2000fffe03f */
        /* <DEDUP_REMOVED lines=14> */
[C---:B----4-:R-:W-:Y:S08]  /*a8140*/  HMMA.1688.F32.TF32 R12, R232.reuse, R66, R20 ;  /* 0x00000042e80c723c */ /* 0x050ff00000081014 */
        /* <DEDUP_REMOVED lines=28> */
[----:B-1----:R-:W-:Y:S03]  /*a8310*/  HMMA.1688.F32.TF32 R12, R232, R158, R204 ;  /* 0x0000009ee80c723c */ /* 0x002fe600000810cc */
[----:B------:R-:W-:Y:S04]  /*a8320*/  LDS R232, [R3+0x1c700] ;  /* 0x01c7000003e87984 */ /* 0x000fe80000000800 */
[----:B------:R-:W-:Y:S01]  /*a8330*/  LDS R234, [R3+0x1e700] ;  /* 0x01e7000003ea7984 */ /* 0x000fe20000000800 */
[C---:B---3--:R-:W-:Y:S03]  /*a8340*/  HMMA.1688.F32.TF32 R16, R236.reuse, R154, R200 ;  /* 0x0000009aec10723c */ /* 0x048fe600000810c8 */
[----:B------:R-:W-:Y:S04]  /*a8350*/  STL.64 [R1+0x4c0], R8 ;  /* 0x0004c00801007387 */ /* 0x000fe80000100a00 */
[----:B------:R1:W-:Y:S04]  /*a8360*/  STL.64 [R1+0x4c8], R10 ;  /* 0x0004c80a01007387 */ /* 0x0003e80000100a00 */
[----:B------:R-:W-:Y:S04]  /*a8370*/  LDS R233, [R4+0x1c700] ;  /* 0x01c7000004e97984 */ /* 0x000fe80000000800 */
[----:B------:R-:W3:Y:S01]  /*a8380*/  LDS R235, [R4+0x1e700] ;  /* 0x01e7000004eb7984 */ /* 0x000ee20000000800 */
[C---:B-1----:R-:W-:Y:S03]  /*a8390*/  HMMA.1688.F32.TF32 R8, R236.reuse, R150, R196 ;  /* 0x00000096ec08723c */ /* 0x042fe600000810c4 */
[----:B------:R-:W-:Y:S04]  /*a83a0*/  STL.64 [R1+0x490], R12 ;  /* 0x0004900c01007387 */ /* 0x000fe80000100a00 */
[----:B------:R1:W-:Y:S04]  /*a83b0*/  STL.64 [R1+0x498], R14 ;  /* 0x0004980e01007387 */ /* 0x0003e80000100a00 */
[----:B------:R-:W-:Y:S04]  /*a83c0*/  STL.64 [R1+0x480], R16 ;  /* 0x0004801001007387 */ /* 0x000fe80000100a00 */
[----:B------:R4:W-:Y:S01]  /*a83d0*/  STL.64 [R1+0x488], R18 ;  /* 0x0004881201007387 */ /* 0x0009e20000100a00 */
[C---:B-1----:R-:W-:Y:S07]  /*a83e0*/  HMMA.1688.F32.TF32 R12, R236.reuse, R146, R192 ;  /* 0x00000092ec0c723c */ /* 0x042fee00000810c0 */
[----:B------:R-:W-:Y:S01]  /*a83f0*/  STL.64 [R1+0x4b0], R8 ;  /* 0x0004b00801007387 */ /* 0x000fe20000100a00 */
[C---:B----4-:R-:W-:Y:S03]  /*a8400*/  HMMA.1688.F32.TF32 R16, R236.reuse, R142, R188 ;  /* 0x0000008eec10723c */ /* 0x050fe600000810bc */
        /* <DEDUP_REMOVED lines=25> */
[----:B------:R2:W-:Y:S02]  /*a85a0*/  STL.64 [R1+0x2a28], R10 ;  /* 0x002a280a01007387 */ /* 0x0005e40000100a00 */
[C---:B--2---:R-:W-:Y:S02]  /*a85b0*/  HMMA.1688.F32.TF32 R8, R236.reuse, R110, R248 ;  /* 0x0000006eec08723c */ /* 0x044fe400000810f8 */
[----:B------:R-:W-:Y:S11]  /*a85c0*/  STL.64 [R1+0x46b8], R114 ;  /* 0x0046b87201007387 */ /* 0x000ff60000100a00 */
[----:B------:R1:W-:Y:S04]  /*a85d0*/  STL.64 [R1+0x2a10], R12 ;  /* 0x002a100c01007387 */ /* 0x0003e80000100a00 */
[----:B------:R2:W-:Y:S04]  /*a85e0*/  STL.64 [R1+0x2a18], R14 ;  /* 0x002a180e01007387 */ /* 0x0005e80000100a00 */
[----:B------:R-:W4:Y:S04]  /*a85f0*/  LDL.LU R160, [R1+0x350] ;  /* 0x0003500001a07983 */ /* 0x000f280000300800 */
[----:B------:R1:W-:Y:S04]  /*a8600*/  STL.64 [R1+0x2a00], R8 ;  /* 0x002a000801007387 */ /* 0x0003e80000100a00 */
[----:B------:R1:W-:Y:S04]  /*a8610*/  STL.64 [R1+0x2a08], R10 ;  /* 0x002a080a01007387 */ /* 0x0003e80000100a00 */
        /* <DEDUP_REMOVED lines=65> */
[----:B--2---:R-:W4:Y:S04]  /*a8a30*/  LDL.LU R14, [R1+0x438] ;  /* 0x00043800010e7983 */ /* 0x004f280000300800 */
        /* <DEDUP_REMOVED lines=43> */
[C---:B------:R-:W-:Y:S08]  /*a8cf0*/  HMMA.1688.F32.TF32 R120, R236.reuse, R102, R240 ;  /* 0x00000066ec78723c */ /* 0x040ff000000810f0 */
[C---:B----4-:R-:W-:Y:S07]  /*a8d00*/  HMMA.1688.F32.TF32 R116, R236.reuse, R98, R244 ;  /* 0x00000062ec74723c */ /* 0x050fee00000810f4 */
[----:B------:R-:W-:Y:S04]  /*a8d10*/  STL.64 [R1+0x29f0], R112 ;  /* 0x0029f07001007387 */ /* 0x000fe80000100a00 */
[----:B------:R1:W-:Y:S02]  /*a8d20*/  STL.64 [R1+0x29f8], R114 ;  /* 0x0029f87201007387 */ /* 0x0003e40000100a00 */
[C---:B-1----:R-:W-:Y:S08]  /*a8d30*/  HMMA.1688.F32.TF32 R112, R236.reuse, R94, R8 ;  /* 0x0000005eec70723c */ /* 0x042ff00000081008 */
[C---:B------:R-:W-:Y:S01]  /*a8d40*/  HMMA.1688.F32.TF32 R8, R236.reuse, R90, R12 ;  /* 0x0000005aec08723c */ /* 0x040fe2000008100c */
        /* <DEDUP_REMOVED lines=45> */
[----:B-1----:R-:W-:Y:S07]  /*a9020*/  HMMA.1688.F32.TF32 R8, R236, R158, R188 ;  /* 0x0000009eec08723c */ /* 0x002fee00000810bc */
[----:B------:R-:W-:Y:S04]  /*a9030*/  STL.64 [R1+0x28e0], R16 ;  /* 0x0028e01001007387 */ /* 0x000fe80000100a00 */
[----:B------:R-:W-:Y:S04]  /*a9040*/  STL.64 [R1+0x28e8], R18 ;  /* 0x0028e81201007387 */ /* 0x000fe80000100a00 */
[----:B------:R-:W-:Y:S04]  /*a9050*/  STL.64 [R1+0x28d0], R12 ;  /* 0x0028d00c01007387 */ /* 0x000fe80000100a00 */
[----:B------:R-:W-:Y:S01]  /*a9060*/  STL.64 [R1+0x28d8], R14 ;  /* 0x0028d80e01007387 */ /* 0x000fe20000100a00 */
[----:B------:R-:W-:Y:S01]  /*a9070*/  IMAD.MOV.U32 R24, RZ, RZ, R152 ;  /* 0x000000ffff187224 */ /* 0x000fe200078e0098 */
[----:B------:R-:W-:Y:S01]  /*a9080*/  MOV R26, R252 ;  /* 0x000000fc001a7202 */ /* 0x000fe20000000f00 */
[----:B------:R-:W-:Y:S01]  /*a9090*/  IMAD.MOV.U32 R25, RZ, RZ, R153 ;  /* 0x000000ffff197224 */ /* 0x000fe200078e0099 */
[----:B------:R-:W-:Y:S01]  /*a90a0*/  LDS R239, [R4+0x1e780] ;  /* 0x01e7800004ef7984 */ /* 0x000fe20000000800 */
[----:B------:R-:W-:-:S02]  /*a90b0*/  IMAD.MOV.U32 R27, RZ, RZ, R7 ;  /* 0x000000ffff1b7224 */ /* 0x000fc400078e0007 */
[----:B------:R-:W-:Y:S01]  /*a90c0*/  IMAD.MOV.U32 R20, RZ, RZ, R5 ;  /* 0x000000ffff147224 */ /* 0x000fe200078e0005 */
[----:B------:R-:W-:Y:S04]  /*a90d0*/  LDS R237, [R4+0x1c780] ;  /* 0x01c7800004ed7984 */ /* 0x000fe80000000800 */
[----:B------:R-:W-:Y:S04]  /*a90e0*/  STL.64 [R1+0x120], R8 ;  /* 0x0001200801007387 */ /* 0x000fe80000100a00 */
[----:B------:R1:W-:Y:S01]  /*a90f0*/  STL.64 [R1+0x128], R10 ;  /* 0x0001280a01007387 */ /* 0x0003e20000100a00 */
[----:B------:R-:W-:-:S03]  /*a9100*/  IMAD.MOV.U32 R21, RZ, RZ, R6 ;  /* 0x000000ffff157224 */ /* 0x000fc600078e0006 */
[----:B------:R-:W-:Y:S04]  /*a9110*/  LDS R236, [R3+0x1c780] ;  /* 0x01c7800003ec7984 */ /* 0x000fe80000000800 */
[----:B------:R-:W2:Y:S01]  /*a9120*/  LDS R238, [R3+0x1e780] ;  /* 0x01e7800003ee7984 */ /* 0x000ea20000000800 */
        /* <DEDUP_REMOVED lines=14> */
[----:B-1----:R-:W-:Y:S06]  /*a9210*/  HMMA.1688.F32.TF32 R8, R232, R130, R160 ;  /* 0x00000082e808723c */ /* 0x002fec00000810a0 */
[----:B------:R1:W-:Y:S04]  /*a9220*/  STL.64 [R1+0x2890], R16 ;  /* 0x0028901001007387 */ /* 0x0003e80000100a00 */
[----:B------:R-:W-:Y:S05]  /*a9230*/  STL.64 [R1+0x2898], R18 ;  /* 0x0028981201007387 */ /* 0x000fea0000100a00 */
[----:B------:R-:W-:Y:S04]  /*a9240*/  STL.64 [R1+0x2880], R12 ;  /* 0x0028800c01007387 */ /* 0x000fe80000100a00 */
[----:B------:R-:W-:Y:S04]  /*a9250*/  STL.64 [R1+0x2888], R14 ;  /* 0x0028880e01007387 */ /* 0x000fe80000100a00 */
[----:B------:R-:W3:Y:S04]  /*a9260*/  LDL.LU R152, [R1+0x4710] ;  /* 0x0047100001987983 */ /* 0x000ee80000300800 */
[----:B------:R4:W-:Y:S04]  /*a9270*/  STL.64 [R1+0x2870], R8 ;  /* 0x0028700801007387 */ /* 0x0009e80000100a00 */
[----:B------:R1:W-:Y:S04]  /*a9280*/  STL.64 [R1+0x2878], R10 ;  /* 0x0028780a01007387 */ /* 0x0003e80000100a00 */
[----:B------:R-:W2:Y:S04]  /*a9290*/  LDL.LU R153, [R1+0x470c] ;  /* 0x00470c0001997983 */ /* 0x000ea80000300800 */
[----:B------:R-:W2:Y:S04]  /*a92a0*/  LDL.LU R252, [R1+0x4708] ;  /* 0x0047080001fc7983 */ /* 0x000ea80000300800 */
[----:B------:R-:W2:Y:S01]  /*a92b0*/  LDL.LU R7, [R1+0x4704] ;  /* 0x0047040001077983 */ /* 0x000ea20000300800 */
[----:B-1----:R-:W-:Y:S01]  /*a92c0*/  IMAD.MOV.U32 R16, RZ, RZ, R0 ;  /* 0x000000ffff107224 */ /* 0x002fe200078e0000 */
[----:B------:R-:W-:-:S02]  /*a92d0*/  MOV R17, R2 ;  /* 0x0000000200117202 */ /* 0x000fc40000000f00 */
[----:B------:R-:W3:Y:S04]  /*a92e0*/  LDL.LU R5, [R1+0x4700] ;  /* 0x0047000001057983 */ /* 0x000ee80000300800 */
[----:B------:R-:W3:Y:S04]  /*a92f0*/  LDL.LU R6, [R1+0x46fc] ;  /* 0x0046fc0001067983 */ /* 0x000ee80000300800 */
[----:B------:R-:W3:Y:S04]  /*a9300*/  LDL.LU R0, [R1+0x46f8] ;  /* 0x0046f80001007983 */ /* 0x000ee80000300800 */
[----:B------:R-:W3:Y:S04]  /*a9310*/  LDL.LU R2, [R1+0x46f4] ;  /* 0x0046f40001027983 */ /* 0x000ee80000300800 */
[----:B----4-:R-:W4:Y:S04]  /*a9320*/  LDL.LU R8, [R1+0x1a0] ;  /* 0x0001a00001087983 */ /* 0x010f280000300800 */
[----:B------:R-:W4:Y:S01]  /*a9330*/  LDL.LU R9, [R1+0x1a4] ;  /* 0x0001a40001097983 */ /* 0x000f220000300800 */
[----:B------:R-:W-:-:S02]  /*a9340*/  IMAD.MOV.U32 R22, RZ, RZ, R141 ;  /* 0x000000ffff167224 */ /* 0x000fc400078e008d */
[----:B------:R-:W-:Y:S02]  /*a9350*/  IMAD.MOV.U32 R23, RZ, RZ, R140 ;  /* 0x000000ffff177224 */ /* 0x000fe400078e008c */
[----:B------:R-:W-:Y:S02]  /*a9360*/  IMAD.MOV.U32 R28, RZ, RZ, R137 ;  /* 0x000000ffff1c7224 */ /* 0x000fe400078e0089 */
[----:B------:R-:W-:Y:S02]  /*a9370*/  IMAD.MOV.U32 R29, RZ, RZ, R136 ;  /* 0x000000ffff1d7224 */ /* 0x000fe400078e0088 */
[----:B------:R-:W-:Y:S02]  /*a9380*/  IMAD.MOV.U32 R30, RZ, RZ, R133 ;  /* 0x000000ffff1e7224 */ /* 0x000fe400078e0085 */
[----:B------:R-:W-:Y:S01]  /*a9390*/  IMAD.MOV.U32 R31, RZ, RZ, R132 ;  /* 0x000000ffff1f7224 */ /* 0x000fe200078e0084 */
[----:B------:R-:W-:Y:S01]  /*a93a0*/  BAR.SYNC.DEFER_BLOCKING 0x0 ;  /* 0x0000000000007b1d */ /* 0x000fe20000010000 */
[----:B--2---:R-:W-:-:S05]  /*a93b0*/  IMAD.MOV.U32 R10, RZ, RZ, R7 ;  /* 0x000000ffff0a7224 */ /* 0x004fca00078e0007 */
[----:B------:R-:W2:Y:S01]  /*a93c0*/  LDL.LU R7, [R1+0x46f0] ;  /* 0x0046f00001077983 */ /* 0x000ea20000300800 */
[----:B------:R-:W-:-:S03]  /*a93d0*/  IMAD.MOV.U32 R11, RZ, RZ, R252 ;  /* 0x000000ffff0b7224 */ /* 0x000fc600078e00fc */
[----:B------:R-:W4:Y:S01]  /*a93e0*/  LDL.LU R252, [R1+0x46ec] ;  /* 0x0046ec0001fc7983 */ /* 0x000f220000300800 */
[----:B---3--:R-:W-:Y:S01]  /*a93f0*/  IMAD.MOV.U32 R247, RZ, RZ, R5 ;  /* 0x000000fffff77224 */ /* 0x008fe200078e0005 */
[----:B------:R-:W-:Y:S01]  /*a9400*/  MOV R246, R6 ;  /* 0x0000000600f67202 */ /* 0x000fe20000000f00 */
[----:B------:R-:W-:Y:S02]  /*a9410*/  IMAD.MOV.U32 R245, RZ, RZ, R0 ;  /* 0x000000fffff57224 */ /* 0x000fe400078e0000 */
[----:B------:R-:W-:Y:S02]  /*a9420*/  IMAD.MOV.U32 R244, RZ, RZ, R2 ;  /* 0x000000fffff47224 */ /* 0x000fe400078e0002 */
[----:B------:R-:W3:Y:S04]  /*a9430*/  LDL.LU R2, [R1+0x46e8] ;  /* 0x0046e80001027983 */ /* 0x000ee80000300800 */
[----:B------:R-:W3:Y:S04]  /*a9440*/  LDL.LU R0, [R1+0x46e4] ;  /* 0x0046e40001007983 */ /* 0x000ee80000300800 */
[----:B------:R-:W3:Y:S04]  /*a9450*/  LDL.LU R6, [R1+0x46e0] ;  /* 0x0046e00001067983 */ /* 0x000ee80000300800 */
[----:B------:R-:W3:Y:S01]  /*a9460*/  LDL.LU R5, [R1+0x46dc] ;  /* 0x0046dc0001057983 */ /* 0x000ee20000300800 */
        /* <DEDUP_REMOVED lines=106> */
[----:B-1----:R-:W4:Y:S02]  /*a9b10*/  LDL.LU.64 R118, [R1+0x46c0] ;  /* 0x0046c00001767983 */ /* 0x002f240000300a00 */
[C---:B----4-:R-:W-:Y:S11]  /*a9b20*/  HMMA.1688.F32.TF32 R112, R232.reuse, R118, R112 ;  /* 0x00000076e870723c */ /* 0x050ff60000081070 */
[----:B------:R-:W-:Y:S11]  /*a9b30*/  @!UPT UIADD3 URZ, URZ, URZ, URZ ;  /* 0x0000003f3f3ff290 */ /* 0x000ff6000fffe03f */
[----:B------:R-:W-:Y:S01]  /*a9b40*/  @!UPT UIADD3 URZ, URZ, URZ, URZ ;  /* 0x0000003f3f3ff290 */ /* 0x000fe2000fffe03f */
[----:B------:R-:W-:Y:S04]  /*a9b50*/  STL.64 [R1+0x2840], R112 ;  /* 0x0028407001007387 */ /* 0x000fe80000100a00 */
[----:B------:R1:W-:Y:S04]  /*a9b60*/  STL.64 [R1+0x2848], R114 ;  /* 0x0028487201007387 */ /* 0x0003e80000100a00 */
[----:B-1----:R-:W2:Y:S01]  /*a9b70*/  LDL.LU.64 R114, [R1+0x46b8] ;  /* 0x0046b80001727983 */ /* 0x002ea20000300a00 */
        /* <DEDUP_REMOVED lines=14> */
[C---:B---3--:R-:W-:Y:S08]  /*a9c60*/  HMMA.1688.F32.TF32 R168, R232.reuse, R54, R168 ;  /* 0x00000036e8a8723c */ /* 0x048ff000000810a8 */
[C---:B------:R-:W-:Y:S08]  /*a9c70*/  HMMA.1688.F32.TF32 R164, R232.reuse, R50, R164 ;  /* 0x00000032e8a4723c */ /* 0x040ff000000810a4 */
[C---:B------:R-:W-:Y:S08]  /*a9c80*/  HMMA.1688.F32.TF32 R160, R232.reuse, R46, R160 ;  /* 0x0000002ee8a0723c */ /* 0x040ff000000810a0 */
[C---:B--2---:R-:W-:Y:S11]  /*a9c90*/  HMMA.1688.F32.TF32 R228, R232.reuse, R114, R228 ;  /* 0x00000072e8e4723c */ /* 0x044ff600000810e4 */
[----:B------:R-:W-:Y:S11]  /*a9ca0*/  @!UPT UIADD3 URZ, URZ, URZ, URZ ;  /* 0x0000003f3f3ff290 */ /* 0x000ff6000fffe03f */
[----:B------:R-:W-:Y:S01]  /*a9cb0*/  @!UPT UIADD3 URZ, URZ, URZ, URZ ;  /* 0x0000003f3f3ff290 */ /* 0x000fe2000fffe03f */
        /* <DEDUP_REMOVED lines=70> */
[----:B-1----:R-:W4:Y:S04]  /*aa120*/  LDL.LU.64 R162, [R1+0x45a0] ;  /* 0x0045a00001a27983 */ /* 0x002f280000300a00 */
[----:B------:R-:W4:Y:S01]  /*aa130*/  LDL.LU.64 R160, [R1+0x4598] ;  /* 0x0045980001a07983 */ /* 0x000f220000300a00 */
[----:B------:R-:W-:Y:S01]  /*aa140*/  HMMA.1688.F32.TF32 R4, R232, R42, R4 ;  /* 0x0000002ae804723c */ /* 0x000fe20000081004 */
[----:B------:R-:W-:Y:S01]  /*aa150*/  IMAD.MOV.U32 R251, RZ, RZ, R252 ;  /* 0x000000fffffb7224 */ /* 0x000fe200078e00fc */
[----:B------:R-:W-:Y:S01]  /*aa160*/  MOV R13, R152 ;  /* 0x00000098000d7202 */ /* 0x000fe20000000f00 */
[----:B------:R-:W-:-:S02]  /*aa170*/  IMAD.MOV.U32 R12, RZ, RZ, R153 ;  /* 0x000000ffff0c7224 */ /* 0x000fc400078e0099 */
[----:B------:R-:W-:-:S03]  /*aa180*/  IMAD.MOV.U32 R14, RZ, RZ, R149 ;  /* 0x000000ffff0e7224 */ /* 0x000fc600078e0095 */
[----:B------:R-:W-:Y:S01]  /*aa190*/  HMMA.1688.F32.TF32 R248, R232, R38, R248 ;  /* 0x00000026e8f8723c */ /* 0x000fe200000810f8 */
[----:B------:R-:W-:-:S07]  /*aa1a0*/  IMAD.MOV.U32 R15, RZ, RZ, R148 ;  /* 0x000000ffff0f7224 */ /* 0x000fce00078e0094 */
[----:B------:R-:W-:Y:S07]  /*aa1b0*/  HMMA.1688.F32.TF32 R240, R232, R34, R240 ;  /* 0x00000022e8f0723c */ /* 0x000fee00000810f0 */
[----:B------:R-:W-:Y:S04]  /*aa1c0*/  STL.64 [R1+0x2720], R4 ;  /* 0x0027200401007387 */ /* 0x000fe80000100a00 */
[----:B------:R1:W-:Y:S01]  /*aa1d0*/  STL.64 [R1+0x2728], R6 ;  /* 0x0027280601007387 */ /* 0x0003e20000100a00 */
[----:B------:R-:W-:Y:S08]  /*aa1e0*/  HMMA.1688.F32.TF32 R152, R236, R154, R8 ;  /* 0x0000009aec98723c */ /* 0x000ff00000081008 */
[----:B-1----:R-:W-:Y:S08]  /*aa1f0*/  HMMA.1688.F32.TF32 R4, R232, R158, R244 ;  /* 0x0000009ee804723c */ /* 0x002ff000000810f4 */
[----:B------:R-:W-:Y:S01]  /*aa200*/  HMMA.1688.F32.TF32 R8, R236, R150, R12 ;  /* 0x00000096ec08723c */ /* 0x000fe2000008100c */
[----:B------:R-:W-:Y:S01]  /*aa210*/  IMAD.MOV.U32 R18, RZ, RZ, R145 ;  /* 0x000000ffff127224 */ /* 0x000fe200078e0091 */
[----:B------:R-:W-:Y:S01]  /*aa220*/  STL.64 [R1+0x2710], R248 ;  /* 0x002710f801007387 */ /* 0x000fe20000100a00 */
[----:B------:R-:W-:-:S03]  /*aa230*/  IMAD.MOV.U32 R19, RZ, RZ, R144 ;  /* 0x000000ffff137224 */ /* 0x000fc600078e0090 */
[----:B------:R-:W-:Y:S04]  /*aa240*/  STL.64 [R1+0x2718], R250 ;  /* 0x002718fa01007387 */ /* 0x000fe80000100a00 */
[----:B------:R-:W-:Y:S04]  /*aa250*/  STL.64 [R1+0x2700], R240 ;  /* 0x002700f001007387 */ /* 0x000fe80000100a00 */
[----:B------:R-:W-:Y:S04]  /*aa260*/  STL.64 [R1+0x2708], R242 ;  /* 0x002708f201007387 */ /* 0x000fe80000100a00 */
[----:B------:R-:W-:Y:S01]  /*aa270*/  STL.64 [R1+0x2070], R4 ;  /* 0x0020700401007387 */ /* 0x000fe20000100a00 */
[C---:B------:R-:W-:Y:S03]  /*aa280*/  HMMA.1688.F32.TF32 R12, R236.reuse, R142, R20 ;  /* 0x0000008eec0c723c */ /* 0x040fe60000081014 */
[----:B------:R1:W-:Y:S04]  /*aa290*/  STL.64 [R1+0x2078], R6 ;  /* 0x0020780601007387 */ /* 0x0003e80000100a00 */
[----:B------:R-:W-:Y:S04]  /*aa2a0*/  STL.64 [R1+0x2020], R152 ;  /* 0x0020209801007387 */ /* 0x000fe80000100a00 */
[----:B------:R-:W-:Y:S01]  /*aa2b0*/  STL.64 [R1+0x2028], R154 ;  /* 0x0020289a01007387 */ /* 0x000fe20000100a00 */
[C---:B-1----:R-:W-:Y:S03]  /*aa2c0*/  HMMA.1688.F32.TF32 R4, R236.reuse, R146, R16 ;  /* 0x00000092ec04723c */ /* 0x042fe60000081010 */
[----:B------:R-:W-:Y:S04]  /*aa2d0*/  STL.64 [R1+0x2010], R8 ;  /* 0x0020100801007387 */ /* 0x000fe80000100a00 */
[----:B------:R1:W-:Y:S02]  /*aa2e0*/  STL.64 [R1+0x2018], R10 ;  /* 0x0020180a01007387 */ /* 0x0003e40000100a00 */
[C---:B-1----:R-:W-:Y:S11]  /*aa2f0*/  HMMA.1688.F32.TF32 R8, R236.reuse, R138, R24 ;  /* 0x0000008aec08723c */ /* 0x042ff60000081018 */
[----:B------:R-:W-:Y:S03]  /*aa300*/  @!UPT UIADD3 URZ, URZ, URZ, URZ ;  /* 0x0000003f3f3ff290 */ /* 0x000fe6000fffe03f */
[----:B------:R-:W-:Y:S04]  /*aa310*/  STL.64 [R1+0x2000], R4 ;  /* 0x0020000401007387 */ /* 0x000fe80000100a00 */
[----:B------:R1:W-:Y:S04]  /*aa320*/  STL.64 [R1+0x2008], R6 ;  /* 0x0020080601007387 */ /* 0x0003e80000100a00 */
[----:B------:R-:W-:Y:S04]  /*aa330*/  STL.64 [R1+0x1ff0], R12 ;  /* 0x001ff00c01007387 */ /* 0x000fe80000100a00 */
[----:B------:R-:W-:Y:S01]  /*aa340*/  STL.64 [R1+0x1ff8], R14 ;  /* 0x001ff80e01007387 */ /* 0x000fe20000100a00 */
[C---:B-1----:R-:W-:Y:S03]  /*aa350*/  HMMA.1688.F32.TF32 R4, R236.reuse, R134, R28 ;  /* 0x00000086ec04723c */ /* 0x042fe6000008101c */
[----:B------:R-:W-:Y:S04]  /*aa360*/  STL.64 [R1+0x1fe0], R8 ;  /* 0x001fe00801007387 */ /* 0x000fe80000100a00 */
[----:B------:R-:W-:Y:S11]  /*aa370*/  STL.64 [R1+0x1fe8], R10 ;  /* 0x001fe80a01007387 */ /* 0x000ff60000100a00 */
[----:B------:R-:W-:Y:S05]  /*aa380*/  @!UPT UIADD3 URZ, URZ, URZ, URZ ;  /* 0x0000003f3f3ff290 */ /* 0x000fea000fffe03f */
[----:B------:R-:W-:Y:S04]  /*aa390*/  STL.64 [R1+0x1fd0], R4 ;  /* 0x001fd00401007387 */ /* 0x000fe80000100a00 */
[----:B------:R3:W-:Y:S01]  /*aa3a0*/  STL.64 [R1+0x1fd8], R6 ;  /* 0x001fd80601007387 */ /* 0x0007e20000100a00 */
[C---:B--2---:R-:W-:Y:S08]  /*aa3b0*/  HMMA.1688.F32.TF32 R16, R236.reuse, R110, R180 ;  /* 0x0000006eec10723c */ /* 0x044ff000000810b4 */
[C---:B---3--:R-:W-:Y:S08]  /*aa3c0*/  HMMA.1688.F32.TF32 R4, R236.reuse, R122, R168 ;  /* 0x0000007aec04723c */ /* 0x048ff000000810a8 */
[C---:B----4-:R-:W-:Y:S08]  /*aa3d0*/  HMMA.1688.F32.TF32 R8, R236.reuse, R126, R164 ;  /* 0x0000007eec08723c */ /* 0x050ff000000810a4 */
[C---:B------:R-:W-:Y:S11]  /*aa3e0*/  HMMA.1688.F32.TF32 R12, R236.reuse, R130, R160 ;  /* 0x00000082ec0c723c */ /* 0x040ff600000810a0 */
[----:B------:R-:W-:Y:S11]  /*aa3f0*/  @!UPT UIADD3 URZ, URZ, URZ, URZ ;  /* 0x0000003f3f3ff290 */ /* 0x000ff6000fffe03f */
[----:B------:R-:W-:Y:S01]  /*aa400*/  @!UPT UIADD3 URZ, URZ, URZ, URZ ;  /* 0x0000003f3f3ff290 */ /* 0x000fe2000fffe03f */
[----:B------:R-:W-:Y:S04]  /*aa410*/  STL.64 [R1+0x1fc0], R12 ;  /* 0x001fc00c01007387 */ /* 0x000fe80000100a00 */
[----:B------:R1:W-:Y:S04]  /*aa420*/  STL.64 [R1+0x1fc8], R14 ;  /* 0x001fc80e01007387 */ /* 0x0003e80000100a00 */
[----:B------:R-:W2:Y:S04]  /*aa430*/  LDL.LU R252, [R1+0x3444] ;  /* 0x0034440001fc7983 */ /* 0x000ea80000300800 */
[----:B------:R-:W-:Y:S01]  /*aa440*/  STL.64 [R1+0x1230], R8 ;  /* 0x0012300801007387 */ /* 0x000fe20000100a00 */
[C---:B-1----:R-:W-:Y:S03]  /*aa450*/  HMMA.1688.F32.TF32 R12, R236.reuse, R118, R172 ;  /* 0x00000076ec0c723c */ /* 0x042fe600000810ac */
[----:B------:R1:W-:Y:S05]  /*aa460*/  STL.64 [R1+0x1238], R10 ;  /* 0x0012380a01007387 */ /* 0x0003ea0000100a00 */
[C---:B-1----:R-:W-:Y:S01]  /*aa470*/  HMMA.1688.F32.TF32 R8, R236.reuse, R114, R176 ;  /* 0x00000072ec08723c */ /* 0x042fe200000810b0 */
[----:B------:R1:W-:Y:S04]  /*aa480*/  STL.64 [R1+0x1fb0], R4 ;  /* 0x001fb00401007387 */ /* 0x0003e80000100a00 */
[----:B------:R-:W-:Y:S04]  /*aa490*/  STL.64 [R1+0x1fb8], R6 ;  /* 0x001fb80601007387 */ /* 0x000fe80000100a00 */
[----:B-1----:R-:W3:Y:S06]  /*aa4a0*/  LDL.LU R4, [R1+0x3430] ;  /* 0x0034300001047983 */ /* 0x002eec0000300800 */
[----:B------:R-:W-:Y:S04]  /*aa4b0*/  STL.64 [R1+0x1fa0], R12 ;  /* 0x001fa00c01007387 */ /* 0x000fe80000100a00 */
[----:B------:R1:W-:Y:S04]  /*aa4c0*/  STL.64 [R1+0x1fa8], R14 ;  /* 0x001fa80e01007387 */ /* 0x0003e80000100a00 */
[----:B------:R-:W-:Y:S04]  /*aa4d0*/  STL.64 [R1+0x1f90], R8 ;  /* 0x001f900801007387 */ /* 0x000fe80000100a00 */
[----:B------:R4:W-:Y:S01]  /*aa4e0*/  STL.64 [R1+0x1f98], R10 ;  /* 0x001f980a01007387 */ /* 0x0009e20000100a00 */
[C---:B-1----:R-:W-:Y:S03]  /*aa4f0*/  HMMA.1688.F32.TF32 R12, R236.reuse, R106, R184 ;  /* 0x0000006aec0c723c */ /* 0x042fe600000810b8 */
[----:B------:R-:W-:Y:S04]  /*aa500*/  STL.64 [R1+0x1f80], R16 ;  /* 0x001f801001007387 */ /* 0x000fe80000100a00 */
[----:B------:R1:W-:Y:S01]  /*aa510*/  STL.64 [R1+0x1f88], R18 ;  /* 0x001f881201007387 */ /* 0x0003e20000100a00 */
[C---:B----4-:R-:W-:Y:S08]  /*aa520*/  HMMA.1688.F32.TF32 R8, R236.reuse, R102, R188 ;  /* 0x00000066ec08723c */ /* 0x050ff000000810bc */
        /* <DEDUP_REMOVED lines=8> */
[C---:B----4-:R-:W-:Y:S03]  /*aa5b0*/  HMMA.1688.F32.TF32 R8, R236.reuse, R90, R200 ;  /* 0x0000005aec08723c */ /* 0x050fe600000810c8 */
[----:B------:R-:W3:Y:S05]  /*aa5c0*/  LDL.LU R6, [R1+0x4240] ;  /* 0x0042400001067983 */ /* 0x000eea0000300800 */
[C---:B-1----:R-:W-:Y:S07]  /*aa5d0*/  HMMA.1688.F32.TF32 R16, R236.reuse, R86, R204 ;  /* 0x00000056ec10723c */ /* 0x042fee00000810cc */
[----:B------:R-:W-:Y:S04]  /*aa5e0*/  STL.64 [R1+0x1f40], R12 ;  /* 0x001f400c01007387 */ /* 0x000fe80000100a00 */
[----:B------:R-:W-:Y:S04]  /*aa5f0*/  STL.64 [R1+0x1f48], R14 ;  /* 0x001f480e01007387 */ /* 0x000fe80000100a00 */
[----:B------:R-:W-:Y:S04]  /*aa600*/  STL.64 [R1+0x1f30], R8 ;  /* 0x001f300801007387 */ /* 0x000fe80000100a00 */
[----:B------:R1:W-:Y:S04]  /*aa610*/  STL.64 [R1+0x1f38], R10 ;  /* 0x001f380a01007387 */ /* 0x0003e80000100a00 */
[----:B------:R-:W-:Y:S04]  /*aa620*/  STL.64 [R1+0x1f20], R16 ;  /* 0x001f201001007387 */ /* 0x000fe80000100a00 */
[----:B------:R-:W-:Y:S04]  /*aa630*/  STL.64 [R1+0x1f28], R18 ;  /* 0x001f281201007387 */ /* 0x000fe80000100a00 */
[----:B------:R-:W3:Y:S01]  /*aa640*/  LDL.LU R7, [R1+0x4238] ;  /* 0x0042380001077983 */ /* 0x000ee20000300800 */
[C---:B-1----:R-:W-:Y:S08]  /*aa650*/  HMMA.1688.F32.TF32 R8, R236.reuse, R82, R208 ;  /* 0x00000052ec08723c */ /* 0x042ff000000810d0 */
[C---:B------:R-:W-:Y:S11]  /*aa660*/  HMMA.1688.F32.TF32 R12, R236.reuse, R78, R212 ;  /* 0x0000004eec0c723c */ /* 0x040ff600000810d4 */
[----:B------:R-:W-:Y:S04]  /*aa670*/  @!UPT UIADD3 URZ, URZ, URZ, URZ ;  /* 0x0000003f3f3ff290 */ /* 0x000fe8000fffe03f */
        /* <DEDUP_REMOVED lines=8> */
[----:B------:R1:W-:Y:S02]  /*aa700*/  STL.64 [R1+0x1ef8], R10 ;  /* 0x001ef80a01007387 */ /* 0x0003e40000100a00 */
[C---:B-1----:R-:W-:Y:S02]  /*aa710*/  HMMA.1688.F32.TF32 R8, R236.reuse, R66, R224 ;  /* 0x00000042ec08723c */ /* 0x042fe400000810e0 */
[----:B------:R-:W-:Y:S04]  /*aa720*/  STL.64 [R1+0x1ee0], R12 ;  /* 0x001ee00c01007387 */ /* 0x000fe80000100a00 */
[----:B------:R-:W-:Y:S11]  /*aa730*/  STL.64 [R1+0x1ee8], R14 ;  /* 0x001ee80e01007387 */ /* 0x000ff60000100a00 */
[----:B------:R-:W-:Y:S06]  /*aa740*/  @!UPT UIADD3 URZ, URZ, URZ, URZ ;  /* 0x0000003f3f3ff290 */ /* 0x000fec000fffe03f */
[----:B------:R-:W-:Y:S04]  /*aa750*/  STL.64 [R1+0x1ed0], R8 ;  /* 0x001ed00801007387 */ /* 0x000fe80000100a00 */
[----:B------:R1:W-:Y:S02]  /*aa760*/  STL.64 [R1+0x1ed8], R10 ;  /* 0x001ed80a01007387 */ /* 0x0003e40000100a00 */
[----:B-1----:R-:W-:Y:S11]  /*aa770*/  HMMA.1688.F32.TF32 R8, R236, R62, R228 ;  /* 0x0000003eec08723c */ /* 0x002ff600000810e4 */
[----:B------:R-:W-:Y:S11]  /*aa780*/  @!UPT UIADD3 URZ, URZ, URZ, URZ ;  /* 0x0000003f3f3ff290 */ /* 0x000ff6000fffe03f */
[----:B------:R-:W-:Y:S01]  /*aa790*/  @!UPT UIADD3 URZ, URZ, URZ, URZ ;  /* 0x0000003f3f3ff290 */ /* 0x000fe2000fffe03f */
[----:B------:R-:W-:Y:S04]  /*aa7a0*/  STL.64 [R1+0x1ec0], R8 ;  /* 0x001ec00801007387 */ /* 0x000fe80000100a00 */
[----:B------:R1:W-:Y:S04]  /*aa7b0*/  STL.64 [R1+0x1ec8], R10 ;  /* 0x001ec80a01007387 */ /* 0x0003e80000100a00 */
[----:B------:R-:W4:Y:S04]  /*aa7c0*/  LDL.LU R20, [R1+0x4230] ;  /* 0x0042300001147983 */ /* 0x000f280000300800 */
[----:B------:R-:W4:Y:S04]  /*aa7d0*/  LDL.LU R13, [R1+0x423c] ;  /* 0x00423c00010d7983 */ /* 0x000f280000300800 */
[----:B-1----:R-:W4:Y:S04]  /*aa7e0*/  LDL.LU R11, [R1+0x4228] ;  /* 0x00422800010b7983 */ /* 0x002f280000300800 */
[----:B------:R-:W4:Y:S04]  /*aa7f0*/  LDL.LU R9, [R1+0x4234] ;  /* 0x0042340001097983 */ /* 0x000f280000300800 */
[----:B--2---:R-:W-:Y:S04]  /*aa800*/  STL [R1+0x44e4], R252 ;  /* 0x0044e4fc01007387 */ /* 0x004fe80000100800 */
[----:B------:R-:W3:Y:S04]  /*aa810*/  LDL.LU R19, [R1+0x4220] ;  /* 0x0042200001137983 */ /* 0x000ee80000300800 */
[----:B------:R-:W3:Y:S04]  /*aa820*/  LDL.LU R18, [R1+0x422c] ;  /* 0x00422c0001127983 */ /* 0x000ee80000300800 */
[----:B------:R-:W3:Y:S04]  /*aa830*/  LDL.LU R17, [R1+0x4218] ;  /* 0x0042180001117983 */ /* 0x000ee80000300800 */
[----:B------:R-:W3:Y:S01]  /*aa840*/  LDL.LU R12, [R1+0x4224] ;  /* 0x00422400010c7983 */ /* 0x000ee20000300800 */
[----:B------:R-:W-:-:S04]  /*aa850*/  IMAD.MOV.U32 R16, RZ, RZ, c[0x0][0x188] ;  /* 0x00006200ff107624 */ /* 0x000fc800078e00ff */
[----:B------:R-:W-:-:S04]  /*aa860*/  IMAD.SHL.U32 R16, R16, 0x40, RZ ;  /* 0x0000004010107824 */ /* 0x000fc800078e00ff */
[----:B------:R-:W-:Y:S01]  /*aa870*/  IMAD.SHL.U32 R16, R16, 0x4, RZ ;  /* 0x0000000410107824 */ /* 0x000fe200078e00ff */
[----:B---3--:R-:W-:-:S04]  /*aa880*/  IADD3 R4, R4, 0x1, RZ ;  /* 0x0000000104047810 */ /* 0x008fc80007ffe0ff */
[----:B------:R-:W-:-:S04]  /*aa890*/  ISETP.GT.AND P1, PT, R4, 0x1, PT ;  /* 0x000000010400780c */ /* 0x000fc80003f24270 */
[----:B------:R-:W-:Y:S02]  /*aa8a0*/  SEL R10, R4, RZ, !P1 ;  /* 0x000000ff040a7207 */ /* 0x000fe40004800000 */
[----:B------:R-:W-:-:S05]  /*aa8b0*/  IADD3 R6, P3, R6, R16, RZ ;  /* 0x0000001006067210 */ /* 0x000fca0007f7e0ff */
[----:B------:R1:W-:Y:S04]  /*aa8c0*/  STL [R1+0x4240], R6 ;  /* 0x0042400601007387 */ /* 0x0003e80000100800 */
[----:B------:R-:W-:Y:S01]  /*aa8d0*/  STL [R1+0x3430], R10 ;  /* 0x0034300a01007387 */ /* 0x000fe20000100800 */
[----:B------:R-:W-:-:S05]  /*aa8e0*/  IMAD.X R7, R7, 0x1, R0, P3 ;  /* 0x0000000107077824 */ /* 0x000fca00018e0600 */
[----:B------:R3:W-:Y:S04]  /*aa8f0*/  STL [R1+0x4238], R7 ;  /* 0x0042380701007387 */ /* 0x0007e80000100800 */
[----:B------:R-:W2:Y:S04]  /*aa900*/  LDL.LU R22, [R1+0x4020] ;  /* 0x0040200001167983 */ /* 0x000ea80000300800 */
[----:B------:R-:W2:Y:S04]  /*aa910*/  LDL.LU R21, [R1+0x4028] ;  /* 0x0040280001157983 */ /* 0x000ea80000300800 */
[----:B------:R-:W2:Y:S04]  /*aa920*/  LDL.LU R15, [R1+0x4018] ;  /* 0x00401800010f7983 */ /* 0x000ea80000300800 */
[----:B------:R-:W2:Y:S01]  /*aa930*/  LDL.LU R8, [R1+0x4024] ;  /* 0x0040240001087983 */ /* 0x000ea20000300800 */
[----:B------:R-:W-:-:S04]  /*aa940*/  MOV R152, 0x3f ;  /* 0x0000003f00987802 */ /* 0x000fc80000000f00 */
[----:B------:R-:W-:-:S04]  /*aa950*/  IADD3 R152, R152, c[0x0][0x180], RZ ;  /* 0x0000600098987a10 */ /* 0x000fc80007ffe0ff */
[----:B------:R-:W-:Y:S01]  /*aa960*/  SHF.R.S32.HI R5, RZ, 0x1f, R152 ;  /* 0x0000001fff057819 */ /* 0x000fe20000011498 */
[----:B------:R-:W-:-:S03]  /*aa970*/  IMAD.MOV.U32 R153, RZ, RZ, c[0x0][0x180] ;  /* 0x00006000ff997624 */ /* 0x000fc600078e00ff */
[----:B------:R-:W-:Y:S02]  /*aa980*/  LEA.HI R5, R5, R152, RZ, 0x6 ;  /* 0x0000009805057211 */ /* 0x000fe400078f30ff */
[----:B------:R-:W1:Y:S01]  /*aa990*/  S2R R152, SR_TID.X ;  /* 0x0000000000987919 */ /* 0x000e620000002100 */
[----:B------:R-:W-:Y:S02]  /*aa9a0*/  IADD3 R3, R153, -0x80, RZ ;  /* 0xffffff8099037810 */ /* 0x000fe40007ffe0ff */
[----:B------:R-:W-:-:S03]  /*aa9b0*/  SHF.R.S32.HI R5, RZ, 0x6, R5 ;  /* 0x00000006ff057819 */ /* 0x000fc60000011405 */
[----:B------:R-:W-:Y:S01]  /*aa9c0*/  IMAD R3, R252, -0x40, R3 ;  /* 0xffffffc0fc037824 */ /* 0x000fe200078e0203 */
[----:B------:R-:W-:-:S04]  /*aa9d0*/  IADD3 R5, R5, -0x2, RZ ;  /* 0xfffffffe05057810 */ /* 0x000fc80007ffe0ff */
[----:B------:R-:W-:Y:S02]  /*aa9e0*/  ISETP.GT.AND P0, PT, R3, RZ, PT ;  /* 0x000000ff0300720c */ /* 0x000fe40003f04270 */
[----:B------:R-:W-:Y:S02]  /*aa9f0*/  ISETP.GE.AND P2, PT, R252, R5, PT ;  /* 0x00000005fc00720c */ /* 0x000fe40003f46270 */
[----:B------:R-:W-:-:S04]  /*aaa00*/  SEL R5, RZ, 0x4, !P0 ;  /* 0x00000004ff057807 */ /* 0x000fc80004000000 */
[----:B------:R-:W-:Y:S02]  /*aaa10*/  SEL R5, R5, RZ, !P2 ;  /* 0x000000ff05057207 */ /* 0x000fe40005000000 */
[----:B-1----:R-:W-:Y:S02]  /*aaa20*/  LOP3.LUT R153, R152, 0x7f, RZ, 0xc0, !PT ;  /* 0x0000007f98997812 */ /* 0x002fe400078ec0ff */
[----:B------:R-:W-:-:S03]  /*aaa30*/  ISETP.NE.U32.AND P0, PT, R5, RZ, PT ;  /* 0x000000ff0500720c */ /* 0x000fc60003f05070 */
[----:B------:R-:W-:-:S05]  /*aaa40*/  IMAD.SHL.U32 R14, R153, 0x4, RZ ;  /* 0x00000004990e7824 */ /* 0x000fca00078e00ff */
[----:B------:R-:W-:-:S05]  /*aaa50*/  LEA R4, R10, R14, 0x11 ;  /* 0x0000000e0a047211 */ /* 0x000fca00078e88ff */
[----:B------:R-:W-:Y:S01]  /*aaa60*/  @!PT LDS RZ, [RZ] ;  /* 0x00000000fffff984 */ /* 0x000fe20000000800 */
[----:B------:R-:W-:Y:S01]  /*aaa70*/  @!PT LDS RZ, [RZ] ;  /* 0x00000000fffff984 */ /* 0x000fe20000000800 */
[----:B------:R-:W-:Y:S01]  /*aaa80*/  @!PT LDS RZ, [RZ] ;  /* 0x00000000fffff984 */ /* 0x000fe20000000800 */
[----:B------:R1:W-:Y:S01]  /*aaa90*/  LDGSTS.E [R4], [R6.64], P0 ;  /* 0x0000000006047fae */ /* 0x0003e20008121844 */
[----:B----4-:R-:W-:-:S05]  /*aaaa0*/  IADD3 R13, P1, R13, R16, RZ ;  /* 0x000000100d0d7210 */ /* 0x010fca0007f3e0ff */
[----:B------:R-:W-:Y:S01]  /*aaab0*/  IMAD.X R20, R20, 0x1, R0, P1 ;  /* 0x0000000114147824 */ /* 0x000fe200008e0600 */
[----:B------:R-:W-:Y:S01]  /*aaac0*/  IADD3 R9, P3, R9, R16, RZ ;  /* 0x0000001009097210 */ /* 0x000fe20007f7e0ff */
[----:B------:R-:W-:Y:S01]  /*aaad0*/  STL [R1+0x423c], R13 ;  /* 0x00423c0d01007387 */ /* 0x000fe20000100800 */
[----:B-1----:R-:W-:-:S03]  /*aaae0*/  IMAD.MOV.U32 R6, RZ, RZ, R13 ;  /* 0x000000ffff067224 */ /* 0x002fc600078e000d */
[----:B------:R-:W-:Y:S01]  /*aaaf0*/  IMAD.X R11, R11, 0x1, R0, P3 ;  /* 0x000000010b0b7824 */ /* 0x000fe200018e0600 */
[----:B------:R1:W-:Y:S01]  /*aab00*/  STL [R1+0x4230], R20 ;  /* 0x0042301401007387 */ /* 0x0003e20000100800 */
[----:B---3--:R-:W-:-:S03]  /*aab10*/  IMAD.MOV.U32 R7, RZ, RZ, R20 ;  /* 0x000000ffff077224 */ /* 0x008fc600078e0014 */
[----:B------:R-:W-:Y:S04]  /*aab20*/  STL [R1+0x4234], R9 ;  /* 0x0042340901007387 */ /* 0x000fe80000100800 */
[----:B------:R3:W-:Y:S04]  /*aab30*/  STL [R1+0x4228], R11 ;  /* 0x0042280b01007387 */ /* 0x0007e80000100800 */
[----:B-1----:R-:W4:Y:S04]  /*aab40*/  LDL.LU R20, [R1+0x4010] ;  /* 0x0040100001147983 */ /* 0x002f280000300800 */
[----:B------:R1:W-:Y:S04]  /*aab50*/  LDGSTS.E [R4+0x200], [R6.64], P0 ;  /* 0x0020000006047fae */ /* 0x0003e80008121844 */
[----:B------:R-:W4:Y:S01]  /*aab60*/  LDL.LU R13, [R1+0x401c] ;  /* 0x00401c00010d7983 */ /* 0x000f220000300800 */
[----:B------:R-:W-:Y:S01]  /*aab70*/  IADD3 R18, P3, R18, R16, RZ ;  /* 0x0000001012127210 */ /* 0x000fe20007f7e0ff */
[----:B-1----:R-:W-:-:S02]  /*aab80*/  IMAD.MOV.U32 R7, RZ, RZ, R11 ;  /* 0x000000ffff077224 */ /* 0x002fc400078e000b */
[----:B------:R-:W-:Y:S01]  /*aab90*/  IMAD.MOV.U32 R6, RZ, RZ, R9 ;  /* 0x000000ffff067224 */ /* 0x000fe200078e0009 */
[----:B---3--:R-:W3:Y:S04]  /*aaba0*/  LDL.LU R11, [R1+0x4210] ;  /* 0x00421000010b7983 */ /* 0x008ee80000300800 */
[----:B------:R-:W3:Y:S01]  /*aabb0*/  LDL.LU R9, [R1+0x421c] ;  /* 0x00421c0001097983 */ /* 0x000ee20000300800 */
[----:B------:R-:W-:Y:S02]  /*aabc0*/  IADD3 R12, P4, R12, R16, RZ ;  /* 0x000000100c0c7210 */ /* 0x000fe40007f9e0ff */
[----:B------:R-:W-:Y:S01]  /*aabd0*/  IADD3.X R19, R19, R0, RZ, P3, !PT ;  /* 0x0000000013137210 */ /* 0x000fe20001ffe4ff */
[----:B------:R1:W-:Y:S02]  /*aabe0*/  LDGSTS.E [R4+0x400], [R6.64], P0 ;  /* 0x0040000006047fae */ /* 0x0003e40008121844 */
[----:B------:R-:W-:-:S02]  /*aabf0*/  IMAD.X R17, R17, 0x1, R0, P4 ;  /* 0x0000000111117824 */ /* 0x000fc400020e0600 */
[----:B------:R-:W-:Y:S04]  /*aac00*/  STL [R1+0x422c], R18 ;  /* 0x00422c1201007387 */ /* 0x000fe80000100800 */
[----:B------:R1:W-:Y:S02]  /*aac10*/  STL [R1+0x4220], R19 ;  /* 0x0042201301007387 */ /* 0x0003e40000100800 */
[----:B-1----:R-:W-:Y:S02]  /*aac20*/  IMAD.MOV.U32 R6, RZ, RZ, R18 ;  /* 0x000000ffff067224 */ /* 0x002fe400078e0012 */
[----:B------:R-:W-:Y:S01]  /*aac30*/  STL [R1+0x4224], R12 ;  /* 0x0042240c01007387 */ /* 0x000fe20000100800 */
[----:B------:R-:W-:-:S03]  /*aac40*/  IMAD.MOV.U32 R7, RZ, RZ, R19 ;  /* 0x000000ffff077224 */ /* 0x000fc600078e0013 */
[----:B------:R1:W-:Y:S04]  /*aac50*/  STL [R1+0x4218], R17 ;  /* 0x0042181101007387 */ /* 0x0003e80000100800 */
[----:B------:R-:W3:Y:S04]  /*aac60*/  LDL.LU R19, [R1+0x4008] ;  /* 0x0040080001137983 */ /* 0x000ee80000300800 */
[----:B------:R-:W3:Y:S04]  /*aac70*/  LDL.LU R18, [R1+0x4014] ;  /* 0x0040140001127983 */ /* 0x000ee80000300800 */
[----:B------:R1:W-:Y:S01]  /*aac80*/  LDGSTS.E [R4+0x600], [R6.64], P0 ;  /* 0x0060000006047fae */ /* 0x0003e20008121844 */
[----:B------:R-:W-:Y:S01]  /*aac90*/  ISETP.GT.AND P1, PT, R3, 0x4, PT ;  /* 0x000000040300780c */ /* 0x000fe20003f24270 */
[----:B-1----:R-:W-:-:S02]  /*aaca0*/  IMAD.MOV.U32 R7, RZ, RZ, R17 ;  /* 0x000000ffff077224 */ /* 0x002fc400078e0011 */
[----:B------:R-:W-:Y:S01]  /*aacb0*/  IMAD.MOV.U32 R6, RZ, RZ, R12 ;  /* 0x000000ffff067224 */ /* 0x000fe200078e000c */
[----:B------:R-:W3:Y:S04]  /*aacc0*/  LDL.LU R17, [R1+0x4000] ;  /* 0x0040000001117983 */ /* 0x000ee80000300800 */
[----:B------:R-:W3:Y:S01]  /*aacd0*/  LDL.LU R12, [R1+0x400c] ;  /* 0x00400c00010c7983 */ /* 0x000ee20000300800 */
[----:B------:R-:W-:-:S04]  /*aace0*/  SEL R5, RZ, 0x4, !P1 ;  /* 0x00000004ff057807 */ /* 0x000fc80004800000 */
[----:B------:R-:W-:-:S04]  /*aacf0*/  SEL R5, R5, RZ, !P2 ;  /* 0x000000ff05057207 */ /* 0x000fc80005000000 */
[----:B------:R-:W-:Y:S11]  /*aad00*/  ISETP.NE.U32.AND P1, PT, R5, RZ, PT ;  /* 0x000000ff0500720c */ /* 0x000ff60003f25070 */
[----:B------:R-:W-:Y:S02]  /*aad10*/  @!UPT UIADD3 URZ, URZ, URZ, URZ ;  /* 0x0000003f3f3ff290 */ /* 0x000fe4000fffe03f */
[----:B------:R1:W-:Y:S01]  /*aad20*/  LDGSTS.E [R4+0x2000], [R6.64], P1 ;  /* 0x0200000006047fae */ /* 0x0003e20008921844 */
[----:B--2---:R-:W-:-:S05]  /*aad30*/  IADD3 R21, P0, R21, R16, RZ ;  /* 0x0000001015157210 */ /* 0x004fca0007f1e0ff */
[----:B------:R-:W-:Y:S01]  /*aad40*/  IMAD.X R22, R22, 0x1, R0, P0 ;  /* 0x0000000116167824 */ /* 0x000fe200000e0600 */
[----:B------:R-:W-:Y:S01]  /*aad50*/  IADD3 R8, P3, R8, R16, RZ ;  /* 0x0000001008087210 */ /* 0x000fe20007f7e0ff */
[----:B------:R-:W-:Y:S01]  /*aad60*/  STL [R1+0x4028], R21 ;  /* 0x0040281501007387 */ /* 0x000fe20000100800 */
[----:B-1----:R-:W-:Y:S02]  /*aad70*/  IMAD.MOV.U32 R6, RZ, RZ, R21 ;  /* 0x000000ffff067224 */ /* 0x002fe400078e0015 */
[----:B------:R-:W-:Y:S01]  /*aad80*/  IADD3.X R15, R15, R0, RZ, P3, !PT ;  /* 0x000000000f0f7210 */ /* 0x000fe20001ffe4ff */
[----:B------:R-:W-:Y:S01]  /*aad90*/  IMAD.MOV.U32 R7, RZ, RZ, R22 ;  /* 0x000000ffff077224 */ /* 0x000fe200078e0016 */
[----:B------:R1:W-:Y:S04]  /*aada0*/  STL [R1+0x4020], R22 ;  /* 0x0040201601007387 */ /* 0x0003e80000100800 */
[----:B------:R-:W-:Y:S04]  /*aadb0*/  STL [R1+0x4024], R8 ;  /* 0x0040240801007387 */ /* 0x000fe80000100800 */
[----:B------:R2:W-:Y:S04]  /*aadc0*/  STL [R1+0x4018], R15 ;  /* 0x0040180f01007387 */ /* 0x0005e80000100800 */
[----:B-1----:R-:W3:Y:S04]  /*aadd0*/  LDL.LU R22, [R1+0x3ff8] ;  /* 0x003ff80001167983 */ /* 0x002ee80000300800 */
[----:B------:R1:W-:Y:S04]  /*aade0*/  LDGSTS.E [R4+0x2200], [R6.64], P1 ;  /* 0x0220000006047fae */ /* 0x0003e80008921844 */
[----:B------:R-:W3:Y:S01]  /*aadf0*/  LDL.LU R21, [R1+0x4004] ;  /* 0x0040040001157983 */ /* 0x000ee20000300800 */
[----:B-1----:R-:W-:-:S02]  /*aae00*/  IMAD.MOV.U32 R7, RZ, RZ, R15 ;  /* 0x000000ffff077224 */ /* 0x002fc400078e000f */
[----:B------:R-:W-:Y:S01]  /*aae10*/  IMAD.MOV.U32 R6, RZ, RZ, R8 ;  /* 0x000000ffff067224 */ /* 0x000fe200078e0008 */
[----:B--2---:R-:W3:Y:S04]  /*aae20*/  LDL.LU R15, [R1+0x4208] ;  /* 0x00420800010f7983 */ /* 0x004ee80000300800 */
[----:B------:R-:W3:Y:S01]  /*aae30*/  LDL.LU R8, [R1+0x4214] ;  /* 0x0042140001087983 */ /* 0x000ee20000300800 */
[----:B------:R-:W-:-:S03]  /*aae40*/  ISETP.GT.AND P0, PT, R3, 0x8, PT ;  /* 0x000000080300780c */ /* 0x000fc60003f04270 */
[----:B------:R1:W-:Y:S01]  /*aae50*/  LDGSTS.E [R4+0x2400], [R6.64], P1 ;  /* 0x0240000006047fae */ /* 0x0003e20008921844 */
[----:B------:R-:W-:-:S04]  /*aae60*/  SEL R5, RZ, 0x4, !P0 ;  /* 0x00000004ff057807 */ /* 0x000fc80004000000 */
[----:B------:R-:W-:-:S04]  /*aae70*/  SEL R5, R5, RZ, !P2 ;  /* 0x000000ff05057207 */ /* 0x000fc80005000000 */
[----:B------:R-:W-:Y:S02]  /*aae80*/  ISETP.NE.U32.AND P0, PT, R5, RZ, PT ;  /* 0x000000ff0500720c */ /* 0x000fe40003f05070 */
[----:B----4-:R-:W-:-:S05]  /*aae90*/  IADD3 R13, P3, R13, R16, RZ ;  /* 0x000000100d0d7210 */ /* 0x010fca0007f7e0ff */
[----:B------:R-:W-:Y:S01]  /*aaea0*/  IMAD.X R20, R20, 0x1, R0, P3 ;  /* 0x0000000114147824 */ /* 0x000fe200018e0600 */
[----:B-1----:R-:W-:Y:S01]  /*aaeb0*/  MOV R6, R13 ;  /* 0x0000000d00067202 */ /* 0x002fe20000000f00 */
[----:B------:R-:W-:Y:S02]  /*aaec0*/  STL [R1+0x401c], R13 ;  /* 0x00401c0d01007387 */ /* 0x000fe40000100800 */
[----:B------:R-:W-:Y:S01]  /*aaed0*/  IMAD.MOV.U32 R7, RZ, RZ, R20 ;  /* 0x000000ffff077224 */ /* 0x000fe200078e0014 */
[----:B---3--:R-:W-:Y:S01]  /*aaee0*/  IADD3 R9, P4, R9, R16, RZ ;  /* 0x0000001009097210 */ /* 0x008fe20007f9e0ff */
[----:B------:R1:W-:Y:S04]  /*aaef0*/  STL [R1+0x4010], R20 ;  /* 0x0040101401007387 */ /* 0x0003e80000100800 */
[----:B------:R-:W-:Y:S01]  /*aaf00*/  IMAD.X R11, R11, 0x1, R0, P4 ;  /* 0x000000010b0b7824 */ /* 0x000fe200020e0600 */
[----:B------:R-:W-:Y:S04]  /*aaf10*/  STL [R1+0x421c], R9 ;  /* 0x00421c0901007387 */ /* 0x000fe80000100800 */
[----:B------:R3:W-:Y:S04]  /*aaf20*/  STL [R1+0x4210], R11 ;  /* 0x0042100b01007387 */ /* 0x0007e80000100800 */
[----:B------:R4:W-:Y:S04]  /*aaf30*/  LDGSTS.E [R4+0x2600], [R6.64], P1 ;  /* 0x0260000006047fae */ /* 0x0009e80008921844 */
[----:B-1----:R-:W2:Y:S04]  /*aaf40*/  LDL.LU R20, [R1+0x3ff0] ;  /* 0x003ff00001147983 */ /* 0x002ea80000300800 */
[----:B------:R-:W2:Y:S01]  /*aaf50*/  LDL.LU R13, [R1+0x3ffc] ;  /* 0x003ffc00010d7983 */ /* 0x000ea20000300800 */
[----:B----4-:R-:W-:-:S02]  /*aaf60*/  IMAD.MOV.U32 R7, RZ, RZ, R11 ;  /* 0x000000ffff077224 */ /* 0x010fc400078e000b */
[----:B------:R-:W-:Y:S01]  /*aaf70*/  IMAD.MOV.U32 R6, RZ, RZ, R9 ;  /* 0x000000ffff067224 */ /* 0x000fe200078e0009 */
[----:B---3--:R-:W3:Y:S01]  /*aaf80*/  LDL.LU R11, [R1+0x3fe8] ;  /* 0x003fe800010b7983 */ /* 0x008ee20000300800 */
[----:B------:R-:W-:-:S03]  /*aaf90*/  IADD3 R18, P1, R18, R16, RZ ;  /* 0x0000001012127210 */ /* 0x000fc60007f3e0ff */
[----:B------:R-:W4:Y:S02]  /*aafa0*/  LDL.LU R9, [R1+0x3ff4] ;  /* 0x003ff40001097983 */ /* 0x000f240000300800 */
[----:B------:R-:W-:Y:S02]  /*aafb0*/  IMAD.X R19, R19, 0x1, R0, P1 ;  /* 0x0000000113137824 */ /* 0x000fe400008e0600 */
[----:B------:R1:W-:Y:S04]  /*aafc0*/  LDGSTS.E [R4+0x4000], [R6.64], P0 ;  /* 0x0400000006047fae */ /* 0x0003e80008121844 */
[----:B------:R-:W-:Y:S01]  /*aafd0*/  STL [R1+0x4014], R18 ;  /* 0x0040141201007387 */ /* 0x000fe20000100800 */
[----:B------:R-:W-:Y:S01]  /*aafe0*/  IADD3 R12, P3, R12, R16, RZ ;  /* 0x000000100c0c7210 */ /* 0x000fe20007f7e0ff */
[----:B-1----:R-:W-:Y:S01]  /*aaff0*/  IMAD.MOV.U32 R6, RZ, RZ, R18 ;  /* 0x000000ffff067224 */ /* 0x002fe200078e0012 */
[----:B------:R-:W-:-:S03]  /*ab000*/  MOV R7, R19 ;  /* 0x0000001300077202 */ /* 0x000fc60000000f00 */
[----:B------:R-:W-:Y:S01]  /*ab010*/  IMAD.X R17, R17, 0x1, R0, P3 ;  /* 0x0000000111117824 */ /* 0x000fe200018e0600 */
[----:B------:R1:W-:Y:S04]  /*ab020*/  STL [R1+0x4008], R19 ;  /* 0x0040081301007387 */ /* 0x0003e80000100800 */
[----:B------:R-:W-:Y:S04]  /*ab030*/  STL [R1+0x400c], R12 ;  /* 0x00400c0c01007387 */ /* 0x000fe80000100800 */
[----:B------:R1:W-:Y:S04]  /*ab040*/  STL [R1+0x4000], R17 ;  /* 0x0040001101007387 */ /* 0x0003e80000100800 */
[----:B------:R1:W-:Y:S04]  /*ab050*/  LDGSTS.E [R4+0x4200], [R6.64], P0 ;  /* 0x0420000006047fae */ /* 0x0003e80008121844 */
[----:B-1----:R-:W3:Y:S04]  /*ab060*/  LDL.LU R19, [R1+0x3fe0] ;  /* 0x003fe00001137983 */ /* 0x002ee80000300800 */
[----:B------:R-:W3:Y:S01]  /*ab070*/  LDL.LU R18, [R1+0x3fec] ;  /* 0x003fec0001127983 */ /* 0x000ee20000300800 */
[----:B------:R-:W-:-:S02]  /*ab080*/  IMAD.MOV.U32 R7, RZ, RZ, R17 ;  /* 0x000000ffff077224 */ /* 0x000fc400078e0011 */
[----:B------:R-:W-:Y:S01]  /*ab090*/  IMAD.MOV.U32 R6, RZ, RZ, R12 ;  /* 0x000000ffff067224 */ /* 0x000fe200078e000c */
[----:B------:R-:W3:Y:S04]  /*ab0a0*/  LDL.LU R17, [R1+0x4200] ;  /* 0x0042000001117983 */ /* 0x000ee80000300800 */
[----:B------:R-:W3:Y:S04]  /*ab0b0*/  LDL.LU R12, [R1+0x420c] ;  /* 0x00420c00010c7983 */ /* 0x000ee80000300800 */
[----:B------:R1:W-:Y:S01]  /*ab0c0*/  LDGSTS.E [R4+0x4400], [R6.64], P0 ;  /* 0x0440000006047fae */ /* 0x0003e20008121844 */
[----:B------:R-:W-:-:S05]  /*ab0d0*/  IADD3 R21, P3, R21, R16, RZ ;  /* 0x0000001015157210 */ /* 0x000fca0007f7e0ff */
[----:B------:R-:W-:Y:S01]  /*ab0e0*/  IMAD.X R22, R22, 0x1, R0, P3 ;  /* 0x0000000116167824 */ /* 0x000fe200018e0600 */
[----:B------:R-:W-:Y:S01]  /*ab0f0*/  STL [R1+0x4004], R21 ;  /* 0x0040041501007387 */ /* 0x000fe20000100800 */
[----:B-1----:R-:W-:Y:S02]  /*ab100*/  IMAD.MOV.U32 R6, RZ, RZ, R21 ;  /* 0x000000ffff067224 */ /* 0x002fe400078e0015 */
[----:B------:R-:W-:Y:S01]  /*ab110*/  IMAD.MOV.U32 R7, RZ, RZ, R22 ;  /* 0x000000ffff077224 */ /* 0x000fe200078e0016 */
[----:B------:R-:W-:Y:S01]  /*ab120*/  IADD3 R8, P4, R8, R16, RZ ;  /* 0x0000001008087210 */ /* 0x000fe20007f9e0ff */
[----:B------:R1:W-:Y:S04]  /*ab130*/  STL [R1+0x3ff8], R22 ;  /* 0x003ff81601007387 */ /* 0x0003e80000100800 */
[----:B------:R-:W-:Y:S01]  /*ab140*/  IMAD.X R15, R15, 0x1, R0, P4 ;  /* 0x000000010f0f7824 */ /* 0x000fe200020e0600 */
[----:B------:R-:W-:Y:S04]  /*ab150*/  STL [R1+0x4214], R8 ;  /* 0x0042140801007387 */ /* 0x000fe80000100800 */
[----:B------:R1:W-:Y:S04]  /*ab160*/  STL [R1+0x4208], R15 ;  /* 0x0042080f01007387 */ /* 0x0003e80000100800 */
[----:B------:R1:W-:Y:S04]  /*ab170*/  LDGSTS.E [R4+0x4600], [R6.64], P0 ;  /* 0x0460000006047fae */ /* 0x0003e80008121844 */
[----:B-1----:R-:W3:Y:S04]  /*ab180*/  LDL.LU R22, [R1+0x3fd8] ;  /* 0x003fd80001167983 */ /* 0x002ee80000300800 */
[----:B------:R-:W3:Y:S01]  /*ab190*/  LDL.LU R21, [R1+0x3fe4] ;  /* 0x003fe40001157983 */ /* 0x000ee20000300800 */
[----:B------:R-:W-:Y:S01]  /*ab1a0*/  IMAD.MOV.U32 R7, RZ, RZ, R15 ;  /* 0x000000ffff077224 */ /* 0x000fe200078e000f */
[----:B------:R-:W-:-:S02]  /*ab1b0*/  MOV R6, R8 ;  /* 0x0000000800067202 */ /* 0x000fc40000000f00 */
[----:B------:R-:W3:Y:S04]  /*ab1c0*/  LDL.LU R15, [R1+0x3fd0] ;  /* 0x003fd000010f7983 */ /* 0x000ee80000300800 */
[----:B------:R-:W3:Y:S01]  /*ab1d0*/  LDL.LU R8, [R1+0x3fdc] ;  /* 0x003fdc0001087983 */ /* 0x000ee20000300800 */
[----:B------:R-:W-:-:S04]  /*ab1e0*/  ISETP.GT.AND P1, PT, R3, 0xc, PT ;  /* 0x0000000c0300780c */ /* 0x000fc80003f24270 */
[----:B------:R-:W-:-:S04]  /*ab1f0*/  SEL R5, RZ, 0x4, !P1 ;  /* 0x00000004ff057807 */ /* 0x000fc80004800000 */
[----:B------:R-:W-:-:S04]  /*ab200*/  SEL R5, R5, RZ, !P2 ;  /* 0x000000ff05057207 */ /* 0x000fc80005000000 */
[----:B------:R-:W-:Y:S11]  /*ab210*/  ISETP.NE.U32.AND P1, PT, R5, RZ, PT ;  /* 0x000000ff0500720c */ /* 0x000ff60003f25070 */
[----:B------:R-:W-:Y:S02]  /*ab220*/  @!UPT UIADD3 URZ, URZ, URZ, URZ ;  /* 0x0000003f3f3ff290 */ /* 0x000fe4000fffe03f */
[----:B------:R1:W-:Y:S01]  /*ab230*/  LDGSTS.E [R4+0x6000], [R6.64], P1 ;  /* 0x0600000006047fae */ /* 0x0003e20008921844 */
[----:B--2---:R-:W-:-:S05]  /*ab240*/  IADD3 R13, P0, R13, R16, RZ ;  /* 0x000000100d0d7210 */ /* 0x004fca0007f1e0ff */
[----:B------:R-:W-:Y:S01]  /*ab250*/  IMAD.X R20, R20, 0x1, R0, P0 ;  /* 0x0000000114147824 */ /* 0x000fe200000e0600 */
[----:B----4-:R-:W-:Y:S01]  /*ab260*/  IADD3 R9, P3, R9, R16, RZ ;  /* 0x0000001009097210 */ /* 0x010fe20007f7e0ff */
[----:B------:R-:W-:Y:S01]  /*ab270*/  STL [R1+0x3ffc], R13 ;  /* 0x003ffc0d01007387 */ /* 0x000fe20000100800 */
[----:B-1----:R-:W-:-:S03]  /*ab280*/  IMAD.MOV.U32 R6, RZ, RZ, R13 ;  /* 0x000000ffff067224 */ /* 0x002fc600078e000d */
[----:B---3--:R-:W-:Y:S01]  /*ab290*/  IMAD.X R11, R11, 0x1, R0, P3 ;  /* 0x000000010b0b7824 */ /* 0x008fe200018e0600 */
[----:B------:R1:W-:Y:S01]  /*ab2a0*/  STL [R1+0x3ff0], R20 ;  /* 0x003ff01401007387 */ /* 0x0003e20000100800 */
[----:B------:R-:W-:-:S03]  /*ab2b0*/  IMAD.MOV.U32 R7, RZ, RZ, R20 ;  /* 0x000000ffff077224 */ /* 0x000fc600078e0014 */
[----:B------:R-:W-:Y:S04]  /*ab2c0*/  STL [R1+0x3ff4], R9 ;  /* 0x003ff40901007387 */ /* 0x000fe80000100800 */
[----:B------:R2:W-:Y:S04]  /*ab2d0*/  STL [R1+0x3fe8], R11 ;  /* 0x003fe80b01007387 */ /* 0x0005e80000100800 */
[----:B-1----:R-:W3:Y:S04]  /*ab2e0*/  LDL.LU R20, [R1+0x3fc8] ;  /* 0x003fc80001147983 */ /* 0x002ee80000300800 */
[----:B------:R1:W-:Y:S04]  /*ab2f0*/  LDGSTS.E [R4+0x6200], [R6.64], P1 ;  /* 0x0620000006047fae */ /* 0x0003e80008921844 */
[----:B------:R-:W4:Y:S01]  /*ab300*/  LDL.LU R13, [R1+0x3fd4] ;  /* 0x003fd400010d7983 */ /* 0x000f220000300800 */
[----:B-1----:R-:W-:Y:S01]  /*ab310*/  MOV R7, R11 ;  /* 0x0000000b00077202 */ /* 0x002fe20000000f00 */
[----:B------:R-:W-:-:S02]  /*ab320*/  IMAD.MOV.U32 R6, RZ, RZ, R9 ;  /* 0x000000ffff067224 */ /* 0x000fc400078e0009 */
[----:B--2---:R-:W2:Y:S04]  /*ab330*/  LDL.LU R11, [R1+0x41f8] ;  /* 0x0041f800010b7983 */ /* 0x004ea80000300800 */
[----:B------:R-:W2:Y:S04]  /*ab340*/  LDL.LU R9, [R1+0x4204] ;  /* 0x0042040001097983 */ /* 0x000ea80000300800 */
[----:B------:R1:W-:Y:S01]  /*ab350*/  LDGSTS.E [R4+0x6400], [R6.64], P1 ;  /* 0x0640000006047fae */ /* 0x0003e20008921844 */
[----:B------:R-:W-:-:S05]  /*ab360*/  IADD3 R18, P3, R18, R16, RZ ;  /* 0x0000001012127210 */ /* 0x000fca0007f7e0ff */
[----:B------:R-:W-:Y:S01]  /*ab370*/  IMAD.X R19, R19, 0x1, R0, P3 ;  /* 0x0000000113137824 */ /* 0x000fe200018e0600 */
[----:B------:R-:W-:Y:S01]  /*ab380*/  IADD3 R12, P4, R12, R16, RZ ;  /* 0x000000100c0c7210 */ /* 0x000fe20007f9e0ff */
[----:B------:R-:W-:Y:S01]  /*ab390*/  STL [R1+0x3fec], R18 ;  /* 0x003fec1201007387 */ /* 0x000fe20000100800 */
[----:B-1----:R-:W-:-:S03]  /*ab3a0*/  IMAD.MOV.U32 R6, RZ, RZ, R18 ;  /* 0x000000ffff067224 */ /* 0x002fc600078e0012 */
[----:B------:R-:W-:Y:S01]  /*ab3b0*/  IMAD.X R17, R17, 0x1, R0, P4 ;  /* 0x0000000111117824 */ /* 0x000fe200020e0600 */
[----:B------:R1:W-:Y:S01]  /*ab3c0*/  STL [R1+0x3fe0], R19 ;  /* 0x003fe01301007387 */ /* 0x0003e20000100800 */
[----:B------:R-:W-:-:S03]  /*ab3d0*/  IMAD.MOV.U32 R7, RZ, RZ, R19 ;  /* 0x000000ffff077224 */ /* 0x000fc600078e0013 */
[----:B------:R-:W-:Y:S04]  /*ab3e0*/  STL [R1+0x420c], R12 ;  /* 0x00420c0c01007387 */ /* 0x000fe80000100800 */
[----:B------:R1:W-:Y:S04]  /*ab3f0*/  STL [R1+0x4200], R17 ;  /* 0x0042001101007387 */ /* 0x0003e80000100800 */
[----:B-1----:R-:W2:Y:S04]  /*ab400*/  LDL.LU R19, [R1+0x3fc0] ;  /* 0x003fc00001137983 */ /* 0x002ea80000300800 */
[----:B------:R1:W-:Y:S04]  /*ab410*/  LDGSTS.E [R4+0x6600], [R6.64], P1 ;  /* 0x0660000006047fae */ /* 0x0003e80008921844 */
[----:B------:R-:W2:Y:S01]  /*ab420*/  LDL.LU R18, [R1+0x3fcc] ;  /* 0x003fcc0001127983 */ /* 0x000ea20000300800 */
[----:B------:R-:W-:Y:S01]  /*ab430*/  ISETP.GT.AND P0, PT, R3, 0x10, PT ;  /* 0x000000100300780c */ /* 0x000fe20003f04270 */
[----:B-1----:R-:W-:-:S02]  /*ab440*/  IMAD.MOV.U32 R7, RZ, RZ, R17 ;  /* 0x000000ffff077224 */ /* 0x002fc400078e0011 */
[----:B------:R-:W-:Y:S01]  /*ab450*/  IMAD.MOV.U32 R6, RZ, RZ, R12 ;  /* 0x000000ffff067224 */ /* 0x000fe200078e000c */
[----:B------:R-:W2:Y:S04]  /*ab460*/  LDL.LU R17, [R1+0x3fb8] ;  /* 0x003fb80001117983 */ /* 0x000ea80000300800 */
[----:B------:R-:W2:Y:S01]  /*ab470*/  LDL.LU R12, [R1+0x3fc4] ;  /* 0x003fc400010c7983 */ /* 0x000ea20000300800 */
[----:B------:R-:W-:-:S04]  /*ab480*/  SEL R5, RZ, 0x4, !P0 ;  /* 0x00000004ff057807 */ /* 0x000fc80004000000 */
[----:B------:R-:W-:-:S04]  /*ab490*/  SEL R5, R5, RZ, !P2 ;  /* 0x000000ff05057207 */ /* 0x000fc80005000000 */
[----:B------:R-:W-:Y:S11]  /*ab4a0*/  ISETP.NE.U32.AND P0, PT, R5, RZ, PT ;  /* 0x000000ff0500720c */ /* 0x000ff60003f05070 */
[----:B------:R-:W-:Y:S02]  /*ab4b0*/  @!UPT UIADD3 URZ, URZ, URZ, URZ ;  /* 0x0000003f3f3ff290 */ /* 0x000fe4000fffe03f */
[----:B------:R1:W-:Y:S01]  /*ab4c0*/  LDGSTS.E [R4+0x8000], [R6.64], P0 ;  /* 0x0800000006047fae */ /* 0x0003e20008121844 */
[----:B------:R-:W-:-:S04]  /*ab4d0*/  IADD3 R21, P1, R21, R16, RZ ;  /* 0x0000001015157210 */ /* 0x000fc80007f3e0ff */
[----:B------:R-:W-:Y:S02]  /*ab4e0*/  IADD3.X R22, R22, R0, RZ, P1, !PT ;  /* 0x0000000016167210 */ /* 0x000fe40000ffe4ff */
        /* <DEDUP_REMOVED lines=9> */
[----:B------:R-:W2:Y:S04]  /*ab580*/  LDL.LU R21, [R1+0x3fbc] ;  /* 0x003fbc0001157983 */ /* 0x000ea80000300800 */
[----:B------:R1:W-:Y:S02]  /*ab590*/  LDGSTS.E [R4+0x8200], [R6.64], P0 ;  /* 0x0820000006047fae */ /* 0x0003e40008121844 */
[----:B-1----:R-:W-:-:S02]  /*ab5a0*/  IMAD.MOV.U32 R7, RZ, RZ, R15 ;  /* 0x000000ffff077224 */ /* 0x002fc400078e000f */
[----:B------:R-:W-:Y:S01]  /*ab5b0*/  IMAD.MOV.U32 R6, RZ, RZ, R8 ;  /* 0x000000ffff067224 */ /* 0x000fe200078e0008 */
[----:B------:R-:W2:Y:S04]  /*ab5c0*/  LDL.LU R15, [R1+0x41f0] ;  /* 0x0041f000010f7983 */ /* 0x000ea80000300800 */
[----:B------:R-:W2:Y:S01]  /*ab5d0*/  LDL.LU R8, [R1+0x41fc] ;  /* 0x0041fc0001087983 */ /* 0x000ea20000300800 */
[----:B------:R-:W-:-:S03]  /*ab5e0*/  ISETP.GT.AND P1, PT, R3, 0x14, PT ;  /* 0x000000140300780c */ /* 0x000fc60003f24270 */
[----:B------:R1:W-:Y:S01]  /*ab5f0*/  LDGSTS.E [R4+0x8400], [R6.64], P0 ;  /* 0x0840000006047fae */ /* 0x0003e20008121844 */
[----:B------:R-:W-:-:S04]  /*ab600*/  SEL R5, RZ, 0x4, !P1 ;  /* 0x00000004ff057807 */ /* 0x000fc80004800000 */
[----:B------:R-:W-:-:S04]  /*ab610*/  SEL R5, R5, RZ, !P2 ;  /* 0x000000ff05057207 */ /* 0x000fc80005000000 */
[----:B------:R-:W-:Y:S02]  /*ab620*/  ISETP.NE.U32.AND P1, PT, R5, RZ, PT ;  /* 0x000000ff0500720c */ /* 0x000fe40003f25070 */
[----:B----4-:R-:W-:-:S05]  /*ab630*/  IADD3 R13, P3, R13, R16, RZ ;  /* 0x000000100d0d7210 */ /* 0x010fca0007f7e0ff */
[----:B---3--:R-:W-:Y:S01]  /*ab640*/  IMAD.X R20, R20, 0x1, R0, P3 ;  /* 0x0000000114147824 */ /* 0x008fe200018e0600 */
[----:B------:R-:W-:Y:S01]  /*ab650*/  STL [R1+0x3fd4], R13 ;  /* 0x003fd40d01007387 */ /* 0x000fe20000100800 */
[----:B-1----:R-:W-:Y:S01]  /*ab660*/  IMAD.MOV.U32 R6, RZ, RZ, R13 ;  /* 0x000000ffff067224 */ /* 0x002fe200078e000d */
[----:B--2---:R-:W-:Y:S01]  /*ab670*/  IADD3 R9, P4, R9, R16, RZ ;  /* 0x0000001009097210 */ /* 0x004fe20007f9e0ff */
[----:B------:R-:W-:-:S03]  /*ab680*/  IMAD.MOV.U32 R7, RZ, RZ, R20 ;  /* 0x000000ffff077224 */ /* 0x000fc600078e0014 */
[----:B------:R-:W-:Y:S01]  /*ab690*/  IADD3.X R11, R11, R0, RZ, P4, !PT ;  /* 0x000000000b0b7210 */ /* 0x000fe200027fe4ff */
[----:B------:R1:W-:Y:S04]  /*ab6a0*/  STL [R1+0x3fc8], R20 ;  /* 0x003fc81401007387 */ /* 0x0003e80000100800 */
[----:B------:R-:W-:Y:S04]  /*ab6b0*/  STL [R1+0x4204], R9 ;  /* 0x0042040901007387 */ /* 0x000fe80000100800 */
[----:B------:R2:W-:Y:S04]  /*ab6c0*/  STL [R1+0x41f8], R11 ;  /* 0x0041f80b01007387 */ /* 0x0005e80000100800 */
[----:B-1----:R-:W3:Y:S04]  /*ab6d0*/  LDL.LU R20, [R1+0x3fa8] ;  /* 0x003fa80001147983 */ /* 0x002ee80000300800 */
[----:B------:R1:W-:Y:S04]  /*ab6e0*/  LDGSTS.E [R4+0x8600], [R6.64], P0 ;  /* 0x0860000006047fae */ /* 0x0003e80008121844 */
[----:B------:R-:W4:Y:S01]  /*ab6f0*/  LDL.LU R13, [R1+0x3fb4] ;  /* 0x003fb400010d7983 */ /* 0x000f220000300800 */
[----:B-1----:R-:W-:-:S02]  /*ab700*/  IMAD.MOV.U32 R7, RZ, RZ, R11 ;  /* 0x000000ffff077224 */ /* 0x002fc400078e000b */
[----:B------:R-:W-:Y:S01]  /*ab710*/  IMAD.MOV.U32 R6, RZ, RZ, R9 ;  /* 0x000000ffff067224 */ /* 0x000fe200078e0009 */
[----:B--2---:R-:W2:Y:S04]  /*ab720*/  LDL.LU R11, [R1+0x3fa0] ;  /* 0x003fa000010b7983 */ /* 0x004ea80000300800 */
[----:B------:R-:W2:Y:S01]  /*ab730*/  LDL.LU R9, [R1+0x3fac] ;  /* 0x003fac0001097983 */ /* 0x000ea20000300800 */
[----:B------:R-:W-:-:S03]  /*ab740*/  IADD3 R18, P0, R18, R16, RZ ;  /* 0x0000001012127210 */ /* 0x000fc60007f1e0ff */
[----:B------:R1:W-:Y:S02]  /*ab750*/  LDGSTS.E [R4+0xa000], [R6.64], P1 ;  /* 0x0a00000006047fae */ /* 0x0003e40008921844 */
[----:B------:R-:W-:Y:S02]  /*ab760*/  IMAD.X R19, R19, 0x1, R0, P0 ;  /* 0x0000000113137824 */ /* 0x000fe400000e0600 */
        /* <DEDUP_REMOVED lines=9> */
[----:B-1----:R-:W2:Y:S04]  /*ab800*/  LDL.LU R19, [R1+0x3f98] ;  /* 0x003f980001137983 */ /* 0x002ea80000300800 */
[----:B------:R-:W2:Y:S01]  /*ab810*/  LDL.LU R18, [R1+0x3fa4] ;  /* 0x003fa40001127983 */ /* 0x000ea20000300800 */
[----:B------:R-:W-:-:S02]  /*ab820*/  IMAD.MOV.U32 R7, RZ, RZ, R17 ;  /* 0x000000ffff077224 */ /* 0x000fc400078e0011 */
[----:B------:R-:W-:Y:S01]  /*ab830*/  IMAD.MOV.U32 R6, RZ, RZ, R12 ;  /* 0x000000ffff067224 */ /* 0x000fe200078e000c */
[----:B------:R-:W2:Y:S04]  /*ab840*/  LDL.LU R17, [R1+0x41e8] ;  /* 0x0041e80001117983 */ /* 0x000ea80000300800 */
[----:B------:R-:W2:Y:S04]  /*ab850*/  LDL.LU R12, [R1+0x41f4] ;  /* 0x0041f400010c7983 */ /* 0x000ea80000300800 */
[----:B------:R1:W-:Y:S01]  /*ab860*/  LDGSTS.E [R4+0xa400], [R6.64], P1 ;  /* 0x0a40000006047fae */ /* 0x0003e20008921844 */
[----:B------:R-:W-:-:S05]  /*ab870*/  IADD3 R21, P3, R21, R16, RZ ;  /* 0x0000001015157210 */ /* 0x000fca0007f7e0ff */
[----:B------:R-:W-:Y:S01]  /*ab880*/  IMAD.X R22, R22, 0x1, R0, P3 ;  /* 0x0000000116167824 */ /* 0x000fe200018e0600 */
[----:B------:R-:W-:Y:S01]  /*ab890*/  STL [R1+0x3fbc], R21 ;  /* 0x003fbc1501007387 */ /* 0x000fe20000100800 */
[----:B-1----:R-:W-:-:S03]  /*ab8a0*/  IMAD.MOV.U32 R6, RZ, RZ, R21 ;  /* 0x000000ffff067224 */ /* 0x002fc600078e0015 */
[----:B------:R-:W-:Y:S01]  /*ab8b0*/  MOV R7, R22 ;  /* 0x0000001600077202 */ /* 0x000fe20000000f00 */
[----:B------:R1:W-:Y:S04]  /*ab8c0*/  STL [R1+0x3fb0], R22 ;  /* 0x003fb01601007387 */ /* 0x0003e80000100800 */
[----:B------:R1:W-:Y:S01]  /*ab8d0*/  LDGSTS.E [R4+0xa600], [R6.64], P1 ;  /* 0x0a60000006047fae */ /* 0x0003e20008921844 */
[----:B------:R-:W-:-:S05]  /*ab8e0*/  IADD3 R8, P4, R8, R16, RZ ;  /* 0x0000001008087210 */ /* 0x000fca0007f9e0ff */
[----:B------:R-:W-:Y:S01]  /*ab8f0*/  IMAD.X R15, R15, 0x1, R0, P4 ;  /* 0x000000010f0f7824 */ /* 0x000fe200020e0600 */
[----:B------:R-:W-:Y:S01]  /*ab900*/  STL [R1+0x41fc], R8 ;  /* 0x0041fc0801007387 */ /* 0x000fe20000100800 */
[----:B-1----:R-:W-:-:S03]  /*ab910*/  IMAD.MOV.U32 R6, RZ, RZ, R8 ;  /* 0x000000ffff067224 */ /* 0x002fc600078e0008 */
[----:B------:R1:W-:Y:S01]  /*ab920*/  STL [R1+0x41f0], R15 ;  /* 0x0041f00f01007387 */ /* 0x0003e20000100800 */
[----:B------:R-:W-:-:S03]  /*ab930*/  IMAD.MOV.U32 R7, RZ, RZ, R15 ;  /* 0x000000ffff077224 */ /* 0x000fc600078e000f */
[----:B------:R-:W2:Y:S04]  /*ab940*/  LDL.LU R22, [R1+0x3f90] ;  /* 0x003f900001167983 */ /* 0x000ea80000300800 */
[----:B------:R-:W2:Y:S04]  /*ab950*/  LDL.LU R21, [R1+0x3f9c] ;  /* 0x003f9c0001157983 */ /* 0x000ea80000300800 */
[----:B-1----:R-:W2:Y:S04]  /*ab960*/  LDL.LU R15, [R1+0x3f88] ;  /* 0x003f8800010f7983 */ /* 0x002ea80000300800 */
[----:B------:R-:W2:Y:S01]  /*ab970*/  LDL.LU R8, [R1+0x3f94] ;  /* 0x003f940001087983 */ /* 0x000ea20000300800 */
[----:B------:R-:W-:-:S04]  /*ab980*/  ISETP.GT.AND P0, PT, R3, 0x18, PT ;  /* 0x000000180300780c */ /* 0x000fc80003f04270 */
[----:B------:R-:W-:-:S04]  /*ab990*/  SEL R5, RZ, 0x4, !P0 ;  /* 0x00000004ff057807 */ /* 0x000fc80004000000 */
[----:B------:R-:W-:-:S04]  /*ab9a0*/  SEL R5, R5, RZ, !P2 ;  /* 0x000000ff05057207 */ /* 0x000fc80005000000 */
[----:B------:R-:W-:Y:S11]  /*ab9b0*/  ISETP.NE.U32.AND P0, PT, R5, RZ, PT ;  /* 0x000000ff0500720c */ /* 0x000ff60003f05070 */
[----:B------:R-:W-:Y:S02]  /*ab9c0*/  @!UPT UIADD3 URZ, URZ, URZ, URZ ;  /* 0x0000003f3f3ff290 */ /* 0x000fe4000fffe03f */
[----:B------:R1:W-:Y:S01]  /*ab9d0*/  LDGSTS.E [R4+0xc000], [R6.64], P0 ;  /* 0x0c00000006047fae */ /* 0x0003e20008121844 */
[----:B----4-:R-:W-:-:S05]  /*ab9e0*/  IADD3 R13, P1, R13, R16, RZ ;  /* 0x000000100d0d7210 */ /* 0x010fca0007f3e0ff */
[----:B---3--:R-:W-:Y:S01]  /*ab9f0*/  IMAD.X R20, R20, 0x1, R0, P1 ;  /* 0x0000000114147824 */ /* 0x008fe200008e0600 */
[----:B------:R-:W-:Y:S01]  /*aba00*/  STL [R1+0x3fb4], R13 ;  /* 0x003fb40d01007387 */ /* 0x000fe20000100800 */
[----:B-1----:R-:W-:Y:S02]  /*aba10*/  IMAD.MOV.U32 R6, RZ, RZ, R13 ;  /* 0x000000ffff067224 */ /* 0x002fe400078e000d */
[----:B------:R-:W-:Y:S01]  /*aba20*/  IMAD.MOV.U32 R7, RZ, RZ, R20 ;  /* 0x000000ffff077224 */ /* 0x000fe200078e0014 */
[----:B--2---:R-:W-:Y:S01]  /*aba30*/  IADD3 R9, P3, R9, R16, RZ ;  /* 0x0000001009097210 */ /* 0x004fe20007f7e0ff */
[----:B------:R1:W-:Y:S04]  /*aba40*/  STL [R1+0x3fa8], R20 ;  /* 0x003fa81401007387 */ /* 0x0003e80000100800 */
[----:B------:R-:W-:Y:S01]  /*aba50*/  IMAD.X R11, R11, 0x1, R0, P3 ;  /* 0x000000010b0b7824 */ /* 0x000fe200018e0600 */
[----:B------:R-:W-:Y:S04]  /*aba60*/  STL [R1+0x3fac], R9 ;  /* 0x003fac0901007387 */ /* 0x000fe80000100800 */
[----:B------:R2:W-:Y:S04]  /*aba70*/  STL [R1+0x3fa0], R11 ;  /* 0x003fa00b01007387 */ /* 0x0005e80000100800 */
[----:B------:R3:W-:Y:S04]  /*aba80*/  LDGSTS.E [R4+0xc200], [R6.64], P0 ;  /* 0x0c20000006047fae */ /* 0x0007e80008121844 */
[----:B-1----:R-:W4:Y:S04]  /*aba90*/  LDL.LU R20, [R1+0x3f80] ;  /* 0x003f800001147983 */ /* 0x002f280000300800 */
[----:B------:R-:W4:Y:S01]  /*abaa0*/  LDL.LU R13, [R1+0x3f8c] ;  /* 0x003f8c00010d7983 */ /* 0x000f220000300800 */
[----:B---3--:R-:W-:Y:S01]  /*abab0*/  IMAD.MOV.U32 R7, RZ, RZ, R11 ;  /* 0x000000ffff077224 */ /* 0x008fe200078e000b */
[----:B------:R-:W-:-:S02]  /*abac0*/  MOV R6, R9 ;  /* 0x0000000900067202 */ /* 0x000fc40000000f00 */
[----:B--2---:R-:W2:Y:S04]  /*abad0*/  LDL.LU R11, [R1+0x41e0] ;  /* 0x0041e000010b7983 */ /* 0x004ea80000300800 */
[----:B------:R-:W3:Y:S04]  /*abae0*/  LDL.LU R9, [R1+0x41ec] ;  /* 0x0041ec0001097983 */ /* 0x000ee80000300800 */
        /* <DEDUP_REMOVED lines=13> */
[----:B------:R1:W-:Y:S01]  /*abbc0*/  LDGSTS.E [R4+0xc600], [R6.64], P0 ;  /* 0x0c60000006047fae */ /* 0x0003e20008121844 */
[----:B------:R-:W-:-:S02]  /*abbd0*/  ISETP.GT.AND P1, PT, R3, 0x1c, PT ;  /* 0x0000001c0300780c */ /* 0x000fc40003f24270 */
[----:B-1----:R-:W-:Y:S01]  /*abbe0*/  MOV R7, R17 ;  /* 0x0000001100077202 */ /* 0x002fe20000000f00 */
        /* <DEDUP_REMOVED lines=30> */
[----:B----4-:R-:W-:-:S04]  /*abdd0*/  IADD3 R13, P3, R13, R16, RZ ;  /* 0x000000100d0d7210 */ /* 0x010fc80007f7e0ff */
[----:B------:R-:W-:Y:S02]  /*abde0*/  IADD3.X R20, R20, R0, RZ, P3, !PT ;  /* 0x0000000014147210 */ /* 0x000fe40001ffe4ff */
[----:B---3--:R-:W-:Y:S01]  /*abdf0*/  IADD3 R9, P4, R9, R16, RZ ;  /* 0x0000001009097210 */ /* 0x008fe20007f9e0ff */
[----:B------:R-:W-:Y:S01]  /*abe00*/  STL [R1+0x3f8c], R13 ;  /* 0x003f8c0d01007387 */ /* 0x000fe20000100800 */
[----:B-1----:R-:W-:-:S03]  /*abe10*/  IMAD.MOV.U32 R6, RZ, RZ, R13 ;  /* 0x000000ffff067224 */ /* 0x002fc600078e000d */
[----:B--2---:R-:W-:Y:S01]  /*abe20*/  IMAD.X R11, R11, 0x1, R0, P4 ;  /* 0x000000010b0b7824 */ /* 0x004fe200020e0600 */
[----:B------:R1:W-:Y:S01]  /*abe30*/  STL [R1+0x3f80], R20 ;  /* 0x003f801401007387 */ /* 0x0003e20000100800 */
[----:B------:R-:W-:-:S03]  /*abe40*/  IMAD.MOV.U32 R7, RZ, RZ, R20 ;  /* 0x000000ffff077224 */ /* 0x000fc600078e0014 */
[----:B------:R-:W-:Y:S04]  /*abe50*/  STL [R1+0x41ec], R9 ;  /* 0x0041ec0901007387 */ /* 0x000fe80000100800 */
[----:B------:R2:W-:Y:S04]  /*abe60*/  STL [R1+0x41e0], R11 ;  /* 0x0041e00b01007387 */ /* 0x0005e80000100800 */
[----:B-1----:R-:W3:Y:S04]  /*abe70*/  LDL.LU R20, [R1+0x3f60] ;  /* 0x003f600001147983 */ /* 0x002ee80000300800 */
[----:B------:R-:W4:Y:S04]  /*abe80*/  LDL.LU R13, [R1+0x3f6c] ;  /* 0x003f6c00010d7983 */ /* 0x000f280000300800 */
[----:B------:R1:W-:Y:S02]  /*abe90*/  LDGSTS.E [R4+0xe600], [R6.64], P1 ;  /* 0x0e60000006047fae */ /* 0x0003e40008921844 */
[----:B-1----:R-:W-:-:S02]  /*abea0*/  IMAD.MOV.U32 R7, RZ, RZ, R11 ;  /* 0x000000ffff077224 */ /* 0x002fc400078e000b */
[----:B------:R-:W-:Y:S01]  /*abeb0*/  IMAD.MOV.U32 R6, RZ, RZ, R9 ;  /* 0x000000ffff067224 */ /* 0x000fe200078e0009 */
[----:B--2---:R-:W2:Y:S04]  /*abec0*/  LDL.LU R11, [R1+0x3f58] ;  /* 0x003f5800010b7983 */ /* 0x004ea80000300800 */
[----:B------:R-:W2:Y:S01]  /*abed0*/  LDL.LU R9, [R1+0x3f64] ;  /* 0x003f640001097983 */ /* 0x000ea20000300800 */
[----:B------:R-:W-:-:S03]  /*abee0*/  IADD3 R18, P1, R18, R16, RZ ;  /* 0x0000001012127210 */ /* 0x000fc60007f3e0ff */
[----:B------:R1:W-:Y:S02]  /*abef0*/  LDGSTS.E [R4+0x10000], [R6.64], P0 ;  /* 0x1000000006047fae */ /* 0x0003e40008121844 */
[----:B------:R-:W-:Y:S02]  /*abf00*/  IMAD.X R19, R19, 0x1, R0, P1 ;  /* 0x0000000113137824 */ /* 0x000fe400008e0600 */
[----:B------:R-:W-:Y:S04]  /*abf10*/  STL [R1+0x3f84], R18 ;  /* 0x003f841201007387 */ /* 0x000fe80000100800 */
[----:B------:R1:W-:Y:S02]  /*abf20*/  STL [R1+0x3f78], R19 ;  /* 0x003f781301007387 */ /* 0x0003e40000100800 */
[----:B-1----:R-:W-:Y:S01]  /*abf30*/  IMAD.MOV.U32 R6, RZ, RZ, R18 ;  /* 0x000000ffff067224 */ /* 0x002fe200078e0012 */
[----:B------:R-:W-:Y:S01]  /*abf40*/  IADD3 R12, P3, R12, R16, RZ ;  /* 0x000000100c0c7210 */ /* 0x000fe20007f7e0ff */
[----:B------:R-:W-:-:S03]  /*abf50*/  IMAD.MOV.U32 R7, RZ, RZ, R19 ;  /* 0x000000ffff077224 */ /* 0x000fc600078e0013 */
[----:B------:R-:W-:Y:S01]  /*abf60*/  IADD3.X R17, R17, R0, RZ, P3, !PT ;  /* 0x0000000011117210 */ /* 0x000fe20001ffe4ff */
[----:B------:R-:W-:Y:S04]  /*abf70*/  STL [R1+0x3f7c], R12 ;  /* 0x003f7c0c01007387 */ /* 0x000fe80000100800 */
[----:B------:R1:W-:Y:S04]  /*abf80*/  STL [R1+0x3f70], R17 ;  /* 0x003f701101007387 */ /* 0x0003e80000100800 */
[----:B------:R1:W-:Y:S04]  /*abf90*/  LDGSTS.E [R4+0x10200], [R6.64], P0 ;  /* 0x1020000006047fae */ /* 0x0003e80008121844 */
[----:B------:R-:W2:Y:S04]  /*abfa0*/  LDL.LU R19, [R1+0x3f50] ;  /* 0x003f500001137983 */ /* 0x000ea80000300800 */
[----:B------:R-:W2:Y:S01]  /*abfb0*/  LDL.LU R18, [R1+0x3f5c] ;  /* 0x003f5c0001127983 */ /* 0x000ea20000300800 */
[----:B-1----:R-:W-:-:S02]  /*abfc0*/  IMAD.MOV.U32 R7, RZ, RZ, R17 ;  /* 0x000000ffff077224 */ /* 0x002fc400078e0011 */
[----:B------:R-:W-:Y:S01]  /*abfd0*/  IMAD.MOV.U32 R6, RZ, RZ, R12 ;  /* 0x000000ffff067224 */ /* 0x000fe200078e000c */
[----:B------:R-:W2:Y:S04]  /*abfe0*/  LDL.LU R17, [R1+0x41d0] ;  /* 0x0041d00001117983 */ /* 0x000ea80000300800 */
[----:B------:R-:W2:Y:S04]  /*abff0*/  LDL.LU R12, [R1+0x41dc] ;  /* 0x0041dc00010c7983 */ /* 0x000ea80000300800 */
[----:B------:R1:W-:Y:S01]  /*ac000*/  LDGSTS.E [R4+0x10400], [R6.64], P0 ;  /* 0x1040000006047fae */ /* 0x0003e20008121844 */
[----:B------:R-:W-:-:S05]  /*ac010*/  IADD3 R21, P3, R21, R16, RZ ;  /* 0x0000001015157210 */ /* 0x000fca0007f7e0ff */
[----:B------:R-:W-:Y:S01]  /*ac020*/  IMAD.X R22, R22, 0x1, R0, P3 ;  /* 0x0000000116167824 */ /* 0x000fe200018e0600 */
[----:B-1----:R-:W-:Y:S01]  /*ac030*/  MOV R6, R21 ;  /* 0x0000001500067202 */ /* 0x002fe20000000f00 */
[----:B------:R-:W-:Y:S02]  /*ac040*/  STL [R1+0x3f74], R21 ;  /* 0x003f741501007387 */ /* 0x000fe40000100800 */
[----:B------:R-:W-:Y:S01]  /*ac050*/  IMAD.MOV.U32 R7, RZ, RZ, R22 ;  /* 0x000000ffff077224 */ /* 0x000fe200078e0016 */
[----:B------:R-:W-:Y:S01]  /*ac060*/  IADD3 R8, P4, R8, R16, RZ ;  /* 0x0000001008087210 */ /* 0x000fe20007f9e0ff */
[----:B------:R1:W-:Y:S04]  /*ac070*/  STL [R1+0x3f68], R22 ;  /* 0x003f681601007387 */ /* 0x0003e80000100800 */
[----:B------:R-:W-:Y:S01]  /*ac080*/  IMAD.X R15, R15, 0x1, R0, P4 ;  /* 0x000000010f0f7824 */ /* 0x000fe200020e0600 */
        /* <DEDUP_REMOVED lines=18> */
[----:B-1----:R-:W-:-:S03]  /*ac1b0*/  IMAD.MOV.U32 R6, RZ, RZ, R13 ;  /* 0x000000ffff067224 */ /* 0x002fc600078e000d */
[----:B------:R-:W-:Y:S01]  /*ac1c0*/  MOV R7, R20 ;  /* 0x0000001400077202 */ /* 0x000fe20000000f00 */
[----:B------:R1:W-:Y:S04]  /*ac1d0*/  STL [R1+0x3f60], R20 ;  /* 0x003f601401007387 */ /* 0x0003e80000100800 */
[----:B------:R3:W-:Y:S01]  /*ac1e0*/  LDGSTS.E [R4+0x12200], [R6.64], P1 ;  /* 0x1220000006047fae */ /* 0x0007e20008921844 */
[----:B--2---:R-:W-:-:S05]  /*ac1f0*/  IADD3 R9, P3, R9, R16, RZ ;  /* 0x0000001009097210 */ /* 0x004fca0007f7e0ff */
[----:B------:R-:W-:Y:S01]  /*ac200*/  IMAD.X R11, R11, 0x1, R0, P3 ;  /* 0x000000010b0b7824 */ /* 0x000fe200018e0600 */
[----:B------:R-:W-:Y:S01]  /*ac210*/  STL [R1+0x3f64], R9 ;  /* 0x003f640901007387 */ /* 0x000fe20000100800 */
[----:B---3--:R-:W-:-:S03]  /*ac220*/  IMAD.MOV.U32 R6, RZ, RZ, R9 ;  /* 0x000000ffff067224 */ /* 0x008fc600078e0009 */
[----:B------:R2:W-:Y:S01]  /*ac230*/  STL [R1+0x3f58], R11 ;  /* 0x003f580b01007387 */ /* 0x0005e20000100800 */
[----:B------:R-:W-:-:S03]  /*ac240*/  IMAD.MOV.U32 R7, RZ, RZ, R11 ;  /* 0x000000ffff077224 */ /* 0x000fc600078e000b */
[----:B-1----:R-:W3:Y:S04]  /*ac250*/  LDL.LU R20, [R1+0x3f38] ;  /* 0x003f380001147983 */ /* 0x002ee80000300800 */
[----:B------:R-:W4:Y:S04]  /*ac260*/  LDL.LU R13, [R1+0x3f44] ;  /* 0x003f4400010d7983 */ /* 0x000f280000300800 */
        /* <DEDUP_REMOVED lines=16> */
[----:B------:R-:W-:Y:S01]  /*ac370*/  ISETP.GT.AND P0, PT, R3, 0x28, PT ;  /* 0x000000280300780c */ /* 0x000fe20003f04270 */
[----:B-1----:R-:W-:Y:S01]  /*ac380*/  IMAD.MOV.U32 R7, RZ, RZ, R17 ;  /* 0x000000ffff077224 */ /* 0x002fe200078e0011 */
[----:B------:R-:W-:Y:S01]  /*ac390*/  MOV R6, R12 ;  /* 0x0000000c00067202 */ /* 0x000fe20000000f00 */
        /* <DEDUP_REMOVED lines=20> */
[----:B-1----:R-:W-:Y:S01]  /*ac4e0*/  MOV R7, R15 ;  /* 0x0000000f00077202 */ /* 0x002fe20000000f00 */
[----:B------:R-:W-:-:S02]  /*ac4f0*/  IMAD.MOV.U32 R6, RZ, RZ, R8 ;  /* 0x000000ffff067224 */ /* 0x000fc400078e0008 */
        /* <DEDUP_REMOVED lines=9> */
[----:B--2---:R-:W-:Y:S01]  /*ac590*/  IADD3 R9, P4, R9, R16, RZ ;  /* 0x0000001009097210 */ /* 0x004fe20007f9e0ff */
[----:B------:R-:W-:Y:S01]  /*ac5a0*/  STL [R1+0x3f44], R13 ;  /* 0x003f440d01007387 */ /* 0x000fe20000100800 */
[----:B-1----:R-:W-:-:S03]  /*ac5b0*/  IMAD.MOV.U32 R6, RZ, RZ, R13 ;  /* 0x000000ffff067224 */ /* 0x002fc600078e000d */
[----:B------:R-:W-:Y:S01]  /*ac5c0*/  IMAD.X R11, R11, 0x1, R0, P4 ;  /* 0x000000010b0b7824 */ /* 0x000fe200020e0600 */
[----:B------:R1:W-:Y:S01]  /*ac5d0*/  STL [R1+0x3f38], R20 ;  /* 0x003f381401007387 */ /* 0x0003e20000100800 */
[----:B------:R-:W-:-:S03]  /*ac5e0*/  IMAD.MOV.U32 R7, RZ, RZ, R20 ;  /* 0x000000ffff077224 */ /* 0x000fc600078e0014 */
        /* <DEDUP_REMOVED lines=8> */
[----:B------:R-:W2:Y:S04]  /*ac670*/  LDL.LU R9, [R1+0x3f1c] ;  /* 0x003f1c0001097983 */ /* 0x000ea80000300800 */
[----:B------:R1:W-:Y:S01]  /*ac680*/  LDGSTS.E [R4+0x16000], [R6.64], P1 ;  /* 0x1600000006047fae */ /* 0x0003e20008921844 */
[----:B------:R-:W-:-:S04]  /*ac690*/  IADD3 R18, P0, R18, R16, RZ ;  /* 0x0000001012127210 */ /* 0x000fc80007f1e0ff */
[----:B------:R-:W-:Y:S01]  /*ac6a0*/  IADD3.X R19, R19, R0, RZ, P0, !PT ;  /* 0x0000000013137210 */ /* 0x000fe200007fe4ff */
[----:B------:R1:W-:Y:S02]  /*ac6b0*/  STL [R1+0x3f3c], R18 ;  /* 0x003f3c1201007387 */ /* 0x0003e40000100800 */
[----:B-1----:R-:W-:Y:S02]  /*ac6c0*/  IMAD.MOV.U32 R6, RZ, RZ, R18 ;  /* 0x000000ffff067224 */ /* 0x002fe400078e0012 */
[----:B------:R-:W-:Y:S01]  /*ac6d0*/  IMAD.MOV.U32 R7, RZ, RZ, R19 ;  /* 0x000000ffff077224 */ /* 0x000fe200078e0013 */
[----:B------:R-:W-:Y:S04]  /*ac6e0*/  STL [R1+0x3f30], R19 ;  /* 0x003f301301007387 */ /* 0x000fe80000100800 */
[----:B------:R1:W-:Y:S01]  /*ac6f0*/  LDGSTS.E [R4+0x16200], [R6.64], P1 ;  /* 0x1620000006047fae */ /* 0x0003e20008921844 */
[----:B------:R-:W-:-:S05]  /*ac700*/  IADD3 R12, P3, R12, R16, RZ ;  /* 0x000000100c0c7210 */ /* 0x000fca0007f7e0ff */
[----:B------:R-:W-:Y:S01]  /*ac710*/  IMAD.X R17, R17, 0x1, R0, P3 ;  /* 0x0000000111117824 */ /* 0x000fe200018e0600 */
[----:B------:R1:W-:Y:S02]  /*ac720*/  STL [R1+0x3f34], R12 ;  /* 0x003f340c01007387 */ /* 0x0003e40000100800 */
[----:B-1----:R-:W-:Y:S02]  /*ac730*/  IMAD.MOV.U32 R6, RZ, RZ, R12 ;  /* 0x000000ffff067224 */ /* 0x002fe400078e000c */
[----:B------:R1:W-:Y:S04]  /*ac740*/  STL [R1+0x3f28], R17 ;  /* 0x003f281101007387 */ /* 0x0003e80000100800 */
[----:B------:R-:W2:Y:S01]  /*ac750*/  LDL.LU R18, [R1+0x3f08] ;  /* 0x003f080001127983 */ /* 0x000ea20000300800 */
[----:B------:R-:W-:-:S03]  /*ac760*/  IMAD.MOV.U32 R7, RZ, RZ, R17 ;  /* 0x000000ffff077224 */ /* 0x000fc600078e0011 */
[----:B------:R-:W2:Y:S04]  /*ac770*/  LDL.LU R12, [R1+0x3f14] ;  /* 0x003f1400010c7983 */ /* 0x000ea80000300800 */
[----:B------:R-:W2:Y:S04]  /*ac780*/  LDL.LU R19, [R1+0x41b8] ;  /* 0x0041b80001137983 */ /* 0x000ea80000300800 */
[----:B-1----:R-:W2:Y:S04]  /*ac790*/  LDL.LU R17, [R1+0x41c4] ;  /* 0x0041c40001117983 */ /* 0x002ea80000300800 */
[----:B------:R1:W-:Y:S01]  /*ac7a0*/  LDGSTS.E [R4+0x16400], [R6.64], P1 ;  /* 0x1640000006047fae */ /* 0x0003e20008921844 */
[----:B------:R-:W-:-:S05]  /*ac7b0*/  IADD3 R21, P3, R21, R16, RZ ;  /* 0x0000001015157210 */ /* 0x000fca0007f7e0ff */
[----:B------:R-:W-:Y:S01]  /*ac7c0*/  IMAD.X R22, R22, 0x1, R0, P3 ;  /* 0x0000000116167824 */ /* 0x000fe200018e0600 */
[----:B------:R-:W-:Y:S01]  /*ac7d0*/  STL [R1+0x3f2c], R21 ;  /* 0x003f2c1501007387 */ /* 0x000fe20000100800 */
[----:B------:R-:W-:-:S03]  /*ac7e0*/  IADD3 R8, P4, R8, R16, RZ ;  /* 0x0000001008087210 */ /* 0x000fc60007f9e0ff */
[----:B------:R1:W-:Y:S01]  /*ac7f0*/  STL [R1+0x3f20], R22 ;  /* 0x003f201601007387 */ /* 0x0003e20000100800 */
[----:B------:R-:W-:Y:S01]  /*ac800*/  IADD3.X R15, R15, R0, RZ, P4, !PT ;  /* 0x000000000f0f7210 */ /* 0x000fe200027fe4ff */
[----:B-1----:R-:W-:Y:S02]  /*ac810*/  IMAD.MOV.U32 R6, RZ, RZ, R21 ;  /* 0x000000ffff067224 */ /* 0x002fe400078e0015 */
[----:B------:R-:W-:Y:S01]  /*ac820*/  STL [R1+0x41cc], R8 ;  /* 0x0041cc0801007387 */ /* 0x000fe20000100800 */
[----:B------:R-:W-:-:S03]  /*ac830*/  IMAD.MOV.U32 R7, RZ, RZ, R22 ;  /* 0x000000ffff077224 */ /* 0x000fc600078e0016 */
[----:B------:R1:W-:Y:S04]  /*ac840*/  STL [R1+0x41c0], R15 ;  /* 0x0041c00f01007387 */ /* 0x0003e80000100800 */
[----:B------:R-:W2:Y:S04]  /*ac850*/  LDL.LU R22, [R1+0x3f00] ;  /* 0x003f000001167983 */ /* 0x000ea80000300800 */
[----:B------:R-:W2:Y:S04]  /*ac860*/  LDL.LU R21, [R1+0x3f0c] ;  /* 0x003f0c0001157983 */ /* 0x000ea80000300800 */
[----:B------:R1:W-:Y:S02]  /*ac870*/  LDGSTS.E [R4+0x16600], [R6.64], P1 ;  /* 0x1660000006047fae */ /* 0x0003e40008921844 */
[----:B-1----:R-:W-:-:S02]  /*ac880*/  IMAD.MOV.U32 R7, RZ, RZ, R15 ;  /* 0x000000ffff077224 */ /* 0x002fc400078e000f */
        /* <DEDUP_REMOVED lines=11> */
[----:B-1----:R-:W-:Y:S01]  /*ac940*/  MOV R6, R13 ;  /* 0x0000000d00067202 */ /* 0x002fe20000000f00 */
[----:B------:R-:W-:Y:S02]  /*ac950*/  STL [R1+0x3f24], R13 ;  /* 0x003f240d01007387 */ /* 0x000fe40000100800 */
        /* <DEDUP_REMOVED lines=9> */
[----:B---3--:R-:W-:-:S02]  /*ac9f0*/  IMAD.MOV.U32 R7, RZ, RZ, R11 ;  /* 0x000000ffff077224 */ /* 0x008fc400078e000b */
[----:B------:R-:W-:Y:S01]  /*aca00*/  IMAD.MOV.U32 R6, RZ, RZ, R9 ;  /* 0x000000ffff067224 */ /* 0x000fe200078e0009 */
[----:B--2---:R-:W2:Y:S04]  /*aca10*/  LDL.LU R11, [R1+0x41b0] ;  /* 0x0041b000010b7983 */ /* 0x004ea80000300800 */
[----:B------:R-:W3:Y:S04]  /*aca20*/  LDL.LU R9, [R1+0x41bc] ;  /* 0x0041bc0001097983 */ /* 0x000ee80000300800 */
[----:B------:R1:W-:Y:S01]  /*aca30*/  LDGSTS.E [R4+0x18400], [R6.64], P0 ;  /* 0x1840000006047fae */ /* 0x0003e20008121844 */
[----:B------:R-:W-:-:S05]  /*aca40*/  IADD3 R12, P3, R12, R16, RZ ;  /* 0x000000100c0c7210 */ /* 0x000fca0007f7e0ff */
[----:B------:R-:W-:Y:S01]  /*aca50*/  IMAD.X R18, R18, 0x1, R0, P3 ;  /* 0x0000000112127824 */ /* 0x000fe200018e0600 */
[----:B------:R-:W-:Y:S01]  /*aca60*/  IADD3 R17, P4, R17, R16, RZ ;  /* 0x0000001011117210 */ /* 0x000fe20007f9e0ff */
[----:B------:R-:W-:Y:S01]  /*aca70*/  STL [R1+0x3f14], R12 ;  /* 0x003f140c01007387 */ /* 0x000fe20000100800 */
[----:B-1----:R-:W-:Y:S02]  /*aca80*/  IMAD.MOV.U32 R6, RZ, RZ, R12 ;  /* 0x000000ffff067224 */ /* 0x002fe400078e000c */
[----:B------:R-:W-:Y:S01]  /*aca90*/  MOV R7, R18 ;  /* 0x0000001200077202 */ /* 0x000fe20000000f00 */
[----:B------:R-:W-:Y:S01]  /*acaa0*/  IMAD.X R19, R19, 0x1, R0, P4 ;  /* 0x0000000113137824 */ /* 0x000fe200020e0600 */
[----:B------:R1:W-:Y:S04]  /*acab0*/  STL [R1+0x3f08], R18 ;  /* 0x003f081201007387 */ /* 0x0003e80000100800 */
[----:B------:R-:W-:Y:S04]  /*acac0*/  STL [R1+0x41c4], R17 ;  /* 0x0041c41101007387 */ /* 0x000fe80000100800 */
[----:B------:R1:W-:Y:S04]  /*acad0*/  LDGSTS.E [R4+0x18600], [R6.64], P0 ;  /* 0x1860000006047fae */ /* 0x0003e80008121844 */
[----:B-1----:R-:W2:Y:S04]  /*acae0*/  LDL.LU R18, [R1+0x3ef4] ;  /* 0x003ef40001127983 */ /* 0x002ea80000300800 */
[----:B------:R1:W-:Y:S04]  /*acaf0*/  STL [R1+0x41b8], R19 ;  /* 0x0041b81301007387 */ /* 0x0003e80000100800 */
[----:B------:R-:W2:Y:S01]  /*acb00*/  LDL.LU R12, [R1+0x3eec] ;  /* 0x003eec00010c7983 */ /* 0x000ea20000300800 */
[----:B------:R-:W-:Y:S01]  /*acb10*/  IMAD.MOV.U32 R7, RZ, RZ, R19 ;  /* 0x000000ffff077224 */ /* 0x000fe200078e0013 */
[----:B------:R-:W-:Y:S01]  /*acb20*/  ISETP.GT.AND P1, PT, R3, 0x34, PT ;  /* 0x000000340300780c */ /* 0x000fe20003f24270 */
[----:B------:R-:W-:Y:S01]  /*acb30*/  IMAD.MOV.U32 R6, RZ, RZ, R17 ;  /* 0x000000ffff067224 */ /* 0x000fe200078e0011 */
[----:B-1----:R-:W2:Y:S04]  /*acb40*/  LDL.LU R19, [R1+0x3ee8] ;  /* 0x003ee80001137983 */ /* 0x002ea80000300800 */
[----:B------:R-:W2:Y:S01]  /*acb50*/  LDL.LU R17, [R1+0x3ee0] ;  /* 0x003ee00001117983 */ /* 0x000ea20000300800 */
[----:B------:R-:W-:-:S04]  /*acb60*/  SEL R5, RZ, 0x4, !P1 ;  /* 0x00000004ff057807 */ /* 0x000fc80004800000 */
[----:B------:R-:W-:-:S04]  /*acb70*/  SEL R5, R5, RZ, !P2 ;  /* 0x000000ff05057207 */ /* 0x000fc80005000000 */
[----:B------:R-:W-:Y:S11]  /*acb80*/  ISETP.NE.U32.AND P1, PT, R5, RZ, PT ;  /* 0x000000ff0500720c */ /* 0x000ff60003f25070 */
[----:B------:R-:W-:Y:S02]  /*acb90*/  @!UPT UIADD3 URZ, URZ, URZ, URZ ;  /* 0x0000003f3f3ff290 */ /* 0x000fe4000fffe03f */
[----:B------:R1:W-:Y:S01]  /*acba0*/  LDGSTS.E [R4+0x1a000], [R6.64], P1 ;  /* 0x1a00000006047fae */ /* 0x0003e20008921844 */
[----:B------:R-:W-:-:S05]  /*acbb0*/  IADD3 R21, P0, R21, R16, RZ ;  /* 0x0000001015157210 */ /* 0x000fca0007f1e0ff */
[----:B------:R-:W-:Y:S02]  /*acbc0*/  IMAD.X R22, R22, 0x1, R0, P0 ;  /* 0x0000000116167824 */ /* 0x000fe400000e0600 */
[----:B-1----:R-:W-:Y:S02]  /*acbd0*/  IMAD.MOV.U32 R6, RZ, RZ, R21 ;  /* 0x000000ffff067224 */ /* 0x002fe400078e0015 */
[----:B------:R-:W-:Y:S01]  /*acbe0*/  IMAD.MOV.U32 R7, RZ, RZ, R22 ;  /* 0x000000ffff077224 */ /* 0x000fe200078e0016 */
[----:B------:R-:W-:Y:S04]  /*acbf0*/  STL [R1+0x3f0c], R21 ;  /* 0x003f0c1501007387 */ /* 0x000fe80000100800 */
[----:B------:R-:W-:Y:S04]  /*acc00*/  STL [R1+0x3f00], R22 ;  /* 0x003f001601007387 */ /* 0x000fe80000100800 */
[----:B------:R1:W-:Y:S01]  /*acc10*/  LDGSTS.E [R4+0x1a200], [R6.64], P1 ;  /* 0x1a20000006047fae */ /* 0x0003e20008921844 */
[----:B------:R-:W-:-:S05]  /*acc20*/  IADD3 R8, P3, R8, R16, RZ ;  /* 0x0000001008087210 */ /* 0x000fca0007f7e0ff */
[----:B------:R-:W-:Y:S01]  /*acc30*/  IMAD.X R15, R15, 0x1, R0, P3 ;  /* 0x000000010f0f7824 */ /* 0x000fe200018e0600 */
[----:B------:R-:W-:Y:S01]  /*acc40*/  STL [R1+0x3f04], R8 ;  /* 0x003f040801007387 */ /* 0x000fe20000100800 */
[----:B-1----:R-:W-:Y:S02]  /*acc50*/  MOV R6, R8 ;  /* 0x0000000800067202 */ /* 0x002fe40000000f00 */
[----:B------:R-:W-:Y:S01]  /*acc60*/  IMAD.MOV.U32 R7, RZ, RZ, R15 ;  /* 0x000000ffff077224 */ /* 0x000fe200078e000f */
[----:B------:R1:W-:Y:S01]  /*acc70*/  STL [R1+0x3ef8], R15 ;  /* 0x003ef80f01007387 */ /* 0x0003e20000100800 */
[----:B------:R-:W-:-:S03]  /*acc80*/  ISETP.GT.AND P0, PT, R3, 0x38, PT ;  /* 0x000000380300780c */ /* 0x000fc60003f04270 */
[----:B------:R2:W-:Y:S04]  /*acc90*/  LDGSTS.E [R4+0x1a400], [R6.64], P1 ;  /* 0x1a40000006047fae */ /* 0x0005e80008921844 */
[----:B-1----:R-:W2:Y:S04]  /*acca0*/  LDL.LU R15, [R1+0x3ed8] ;  /* 0x003ed800010f7983 */ /* 0x002ea80000300800 */
[----:B------:R-:W2:Y:S01]  /*accb0*/  LDL.LU R8, [R1+0x3ee4] ;  /* 0x003ee40001087983 */ /* 0x000ea20000300800 */
[----:B------:R-:W-:-:S04]  /*accc0*/  SEL R5, RZ, 0x4, !P0 ;  /* 0x00000004ff057807 */ /* 0x000fc80004000000 */
[----:B------:R-:W-:-:S04]  /*accd0*/  SEL R5, R5, RZ, !P2 ;  /* 0x000000ff05057207 */ /* 0x000fc80005000000 */
[----:B------:R-:W-:Y:S02]  /*acce0*/  ISETP.NE.U32.AND P0, PT, R5, RZ, PT ;  /* 0x000000ff0500720c */ /* 0x000fe40003f05070 */
[----:B----4-:R-:W-:-:S05]  /*accf0*/  IADD3 R13, P3, R13, R16, RZ ;  /* 0x000000100d0d7210 */ /* 0x010fca0007f7e0ff */
[--C-:B------:R-:W-:Y:S01]  /*acd00*/  IMAD.X R20, R20, 0x1, R0.reuse, P3 ;  /* 0x0000000114147824 */ /* 0x100fe200018e0600 */
[-C--:B---3--:R-:W-:Y:S01]  /*acd10*/  IADD3 R9, P4, R9, R16.reuse, RZ ;  /* 0x0000001009097210 */ /* 0x088fe20007f9e0ff */
[----:B------:R-:W-:Y:S04]  /*acd20*/  STL [R1+0x3efc], R13 ;  /* 0x003efc0d01007387 */ /* 0x000fe80000100800 */
[----:B--2---:R-:W-:Y:S01]  /*acd30*/  IMAD.X R11, R11, 0x1, R0, P4 ;  /* 0x000000010b0b7824 */ /* 0x004fe200020e0600 */
[----:B------:R1:W-:Y:S01]  /*acd40*/  STL [R1+0x3ef0], R20 ;  /* 0x003ef01401007387 */ /* 0x0003e20000100800 */
[----:B------:R-:W-:Y:S02]  /*acd50*/  IMAD.MOV.U32 R6, RZ, RZ, R13 ;  /* 0x000000ffff067224 */ /* 0x000fe400078e000d */
[----:B------:R-:W-:Y:S01]  /*acd60*/  IMAD.MOV.U32 R7, RZ, RZ, R20 ;  /* 0x000000ffff077224 */ /* 0x000fe200078e0014 */
[----:B------:R-:W-:Y:S04]  /*acd70*/  STL [R1+0x41bc], R9 ;  /* 0x0041bc0901007387 */ /* 0x000fe80000100800 */
[----:B------:R2:W-:Y:S04]  /*acd80*/  STL [R1+0x41b0], R11 ;  /* 0x0041b00b01007387 */ /* 0x0005e80000100800 */
[----:B-1----:R-:W3:Y:S04]  /*acd90*/  LDL.LU R20, [R1+0x41ac] ;  /* 0x0041ac0001147983 */ /* 0x002ee80000300800 */
[----:B------:R-:W4:Y:S04]  /*acda0*/  LDL.LU R13, [R1+0x41b4] ;  /* 0x0041b400010d7983 */ /* 0x000f280000300800 */
[----:B------:R1:W-:Y:S02]  /*acdb0*/  LDGSTS.E [R4+0x1a600], [R6.64], P1 ;  /* 0x1a60000006047fae */ /* 0x0003e40008921844 */
[----:B-1----:R-:W-:Y:S01]  /*acdc0*/  MOV R7, R11 ;  /* 0x0000000b00077202 */ /* 0x002fe20000000f00 */
[----:B------:R-:W-:Y:S01]  /*acdd0*/  IMAD.MOV.U32 R6, RZ, RZ, R9 ;  /* 0x000000ffff067224 */ /* 0x000fe200078e0009 */
[----:B--2---:R-:W2:Y:S01]  /*acde0*/  LDL.LU R11, [R1+0x3ed0] ;  /* 0x003ed000010b7983 */ /* 0x004ea20000300800 */
[----:B------:R-:W-:-:S03]  /*acdf0*/  IADD3 R18, P1, R18, R16, RZ ;  /* 0x0000001012127210 */ /* 0x000fc60007f3e0ff */
[----:B------:R-:W2:Y:S04]  /*ace00*/  LDL.LU R9, [R1+0x3edc] ;  /* 0x003edc0001097983 */ /* 0x000ea80000300800 */
[----:B------:R1:W-:Y:S01]  /*ace10*/  LDGSTS.E [R4+0x1c000], [R6.64], P0 ;  /* 0x1c00000006047fae */ /* 0x0003e20008121844 */
[----:B------:R-:W-:Y:S01]  /*ace20*/  IADD3 R12, P3, R12, R16, RZ ;  /* 0x000000100c0c7210 */ /* 0x000fe20007f7e0ff */
[--C-:B------:R-:W-:Y:S02]  /*ace30*/  IMAD.X R19, R19, 0x1, R0.reuse, P1 ;  /* 0x0000000113137824 */ /* 0x100fe400008e0600 */
[----:B------:R1:W-:Y:S02]  /*ace40*/  STL [R1+0x3ef4], R18 ;  /* 0x003ef41201007387 */ /* 0x0003e40000100800 */
[----:B------:R-:W-:-:S02]  /*ace50*/  IMAD.X R17, R17, 0x1, R0, P3 ;  /* 0x0000000111117824 */ /* 0x000fc400018e0600 */
[----:B-1----:R-:W-:Y:S02]  /*ace60*/  IMAD.MOV.U32 R6, RZ, RZ, R18 ;  /* 0x000000ffff067224 */ /* 0x002fe400078e0012 */
[----:B------:R-:W-:Y:S01]  /*ace70*/  IMAD.MOV.U32 R7, RZ, RZ, R19 ;  /* 0x000000ffff077224 */ /* 0x000fe200078e0013 */
[----:B------:R-:W-:Y:S04]  /*ace80*/  STL [R1+0x3ee8], R19 ;  /* 0x003ee81301007387 */ /* 0x000fe80000100800 */
[----:B------:R1:W-:Y:S04]  /*ace90*/  STL [R1+0x3eec], R12 ;  /* 0x003eec0c01007387 */ /* 0x0003e80000100800 */
[----:B------:R1:W-:Y:S04]  /*acea0*/  STL [R1+0x3ee0], R17 ;  /* 0x003ee01101007387 */ /* 0x0003e80000100800 */
[----:B------:R1:W-:Y:S04]  /*aceb0*/  LDGSTS.E [R4+0x1c200], [R6.64], P0 ;  /* 0x1c20000006047fae */ /* 0x0003e80008121844 */
[----:B------:R-:W2:Y:S01]  /*acec0*/  LDL.LU R18, [R1+0x3ed4] ;  /* 0x003ed40001127983 */ /* 0x000ea20000300800 */
[----:B-1----:R-:W-:-:S03]  /*aced0*/  IMAD.MOV.U32 R6, RZ, RZ, R12 ;  /* 0x000000ffff067224 */ /* 0x002fc600078e000c */
[----:B------:R-:W2:Y:S01]  /*acee0*/  LDL.LU R12, [R1+0x3ecc] ;  /* 0x003ecc00010c7983 */ /* 0x000ea20000300800 */
[----:B------:R-:W-:-:S03]  /*acef0*/  IMAD.MOV.U32 R7, RZ, RZ, R17 ;  /* 0x000000ffff077224 */ /* 0x000fc600078e0011 */
[----:B------:R-:W2:Y:S04]  /*acf00*/  LDL.LU R19, [R1+0x3ec8] ;  /* 0x003ec80001137983 */ /* 0x000ea80000300800 */
[----:B------:R-:W2:Y:S04]  /*acf10*/  LDL.LU R17, [R1+0x3ec4] ;  /* 0x003ec40001117983 */ /* 0x000ea80000300800 */
[----:B------:R1:W-:Y:S01]  /*acf20*/  LDGSTS.E [R4+0x1c400], [R6.64], P0 ;  /* 0x1c40000006047fae */ /* 0x0003e20008121844 */
[----:B------:R-:W-:-:S05]  /*acf30*/  IADD3 R8, P3, R8, R16, RZ ;  /* 0x0000001008087210 */ /* 0x000fca0007f7e0ff */
[----:B------:R-:W-:Y:S01]  /*acf40*/  IMAD.X R15, R15, 0x1, R0, P3 ;  /* 0x000000010f0f7824 */ /* 0x000fe200018e0600 */
[----:B------:R-:W-:Y:S01]  /*acf50*/  STL [R1+0x3ee4], R8 ;  /* 0x003ee40801007387 */ /* 0x000fe20000100800 */
[----:B-1----:R-:W-:Y:S02]  /*acf60*/  IMAD.MOV.U32 R6, RZ, RZ, R8 ;  /* 0x000000ffff067224 */ /* 0x002fe400078e0008 */
[----:B------:R-:W-:Y:S01]  /*acf70*/  IMAD.MOV.U32 R7, RZ, RZ, R15 ;  /* 0x000000ffff077224 */ /* 0x000fe200078e000f */
[----:B------:R1:W-:Y:S01]  /*acf80*/  STL [R1+0x3ed8], R15 ;  /* 0x003ed80f01007387 */ /* 0x0003e20000100800 */
[----:B------:R-:W-:-:S03]  /*acf90*/  ISETP.GT.AND P1, PT, R3, 0x3c, PT ;  /* 0x0000003c0300780c */ /* 0x000fc60003f24270 */
[----:B------:R3:W-:Y:S04]  /*acfa0*/  LDGSTS.E [R4+0x1c600], [R6.64], P0 ;  /* 0x1c60000006047fae */ /* 0x0007e80008121844 */
[----:B-1----:R-:W2:Y:S04]  /*acfb0*/  LDL.LU R15, [R1+0x41a0] ;  /* 0x0041a000010f7983 */ /* 0x002ea80000300800 */
[----:B------:R-:W2:Y:S01]  /*acfc0*/  LDL.LU R8, [R1+0x41a8] ;  /* 0x0041a80001087983 */ /* 0x000ea20000300800 */
[----:B------:R-:W-:-:S04]  /*acfd0*/  SEL R5, RZ, 0x4, !P1 ;  /* 0x00000004ff057807 */ /* 0x000fc80004800000 */
[----:B------:R-:W-:Y:S01]  /*acfe0*/  SEL R5, R5, RZ, !P2 ;  /* 0x000000ff05057207 */ /* 0x000fe20005000000 */
[----:B------:R-:W-:Y:S01]  /*acff0*/  IMAD.MOV.U32 R25, RZ, RZ, R80 ;  /* 0x000000ffff197224 */ /* 0x000fe200078e0050 */
[----:B------:R-:W-:Y:S02]  /*ad000*/  MOV R24, R81 ;  /* 0x0000005100187202 */ /* 0x000fe40000000f00 */
[----:B------:R-:W-:Y:S01]  /*ad010*/  ISETP.NE.U32.AND P1, PT, R5, RZ, PT ;  /* 0x000000ff0500720c */ /* 0x000fe20003f25070 */
[----:B------:R-:W-:Y:S02]  /*ad020*/  IMAD.MOV.U32 R26, RZ, RZ, R77 ;  /* 0x000000ffff1a7224 */ /* 0x000fe400078e004d */
[----:B------:R-:W-:Y:S01]  /*ad030*/  IMAD.MOV.U32 R27, RZ, RZ, R76 ;  /* 0x000000ffff1b7224 */ /* 0x000fe200078e004c */
[----:B------:R-:W-:Y:S01]  /*ad040*/  MOV R28, R73 ;  /* 0x00000049001c7202 */ /* 0x000fe20000000f00 */
[----:B------:R-:W-:Y:S02]  /*ad050*/  IMAD.MOV.U32 R29, RZ, RZ, R72 ;  /* 0x000000ffff1d7224 */ /* 0x000fe400078e0048 */
[----:B------:R-:W-:-:S02]  /*ad060*/  IMAD.MOV.U32 R30, RZ, RZ, R69 ;  /* 0x000000ffff1e7224 */ /* 0x000fc400078e0045 */
[----:B------:R-:W-:Y:S01]  /*ad070*/  IMAD.MOV.U32 R31, RZ, RZ, R68 ;  /* 0x000000ffff1f7224 */ /* 0x000fe200078e0044 */
[----:B----4-:R-:W-:-:S05]  /*ad080*/  IADD3 R13, P0, R13, R16, RZ ;  /* 0x000000100d0d7210 */ /* 0x010fca0007f1e0ff */
[----:B---3--:R-:W-:Y:S01]  /*ad090*/  IMAD.X R20, R20, 0x1, R0, P0 ;  /* 0x0000000114147824 */ /* 0x008fe200000e0600 */
[----:B------:R-:W-:Y:S01]  /*ad0a0*/  STL [R1+0x41b4], R13 ;  /* 0x0041b40d01007387 */ /* 0x000fe20000100800 */
[----:B------:R-:W-:-:S03]  /*ad0b0*/  IMAD.MOV.U32 R6, RZ, RZ, R13 ;  /* 0x000000ffff067224 */ /* 0x000fc600078e000d */
[----:B------:R1:W-:Y:S01]  /*ad0c0*/  STL [R1+0x41ac], R20 ;  /* 0x0041ac1401007387 */ /* 0x0003e20000100800 */
[----:B------:R-:W-:-:S05]  /*ad0d0*/  MOV R7, R20 ;  /* 0x0000001400077202 */ /* 0x000fca0000000f00 */
[----:B------:R3:W-:Y:S01]  /*ad0e0*/  LDGSTS.E [R4+0x1e000], [R6.64], P1 ;  /* 0x1e00000006047fae */ /* 0x0007e20008921844 */
[-C--:B--2---:R-:W-:Y:S01]  /*ad0f0*/  IADD3 R9, P3, R9, R16.reuse, RZ ;  /* 0x0000001009097210 */ /* 0x084fe20007f7e0ff */
[----:B-1----:R-:W-:Y:S04]  /*ad100*/  HMMA.1688.F32.TF32 R20, R236, R58, R24 ;  /* 0x0000003aec14723c */ /* 0x002fe80000081018 */
[----:B------:R-:W-:Y:S01]  /*ad110*/  IMAD.X R11, R11, 0x1, R0, P3 ;  /* 0x000000010b0b7824 */ /* 0x000fe200018e0600 */
[----:B------:R-:W-:Y:S01]  /*ad120*/  STL [R1+0x3edc], R9 ;  /* 0x003edc0901007387 */ /* 0x000fe20000100800 */
[----:B---3--:R-:W-:Y:S02]  /*ad130*/  IMAD.MOV.U32 R6, RZ, RZ, R9 ;  /* 0x000000ffff067224 */ /* 0x008fe400078e0009 */
[----:B------:R-:W-:Y:S01]  /*ad140*/  IMAD.MOV.U32 R7, RZ, RZ, R11 ;  /* 0x000000ffff077224 */ /* 0x000fe200078e000b */
[----:B------:R1:W-:Y:S04]  /*ad150*/  STL [R1+0x3ed0], R11 ;  /* 0x003ed00b01007387 */ /* 0x0003e80000100800 */
[----:B------:R-:W2:Y:S04]  /*ad160*/  LDL.LU R13, [R1+0x3eb8] ;  /* 0x003eb800010d7983 */ /* 0x000ea80000300800 */
[----:B------:R3:W-:Y:S04]  /*ad170*/  LDGSTS.E [R4+0x1e200], [R6.64], P1 ;  /* 0x1e20000006047fae */ /* 0x0007e80008921844 */
[----:B-1----:R-:W4:Y:S04]  /*ad180*/  LDL.LU R11, [R1+0x3ec0] ;  /* 0x003ec000010b7983 */ /* 0x002f280000300800 */
[----:B------:R-:W2:Y:S04]  /*ad190*/  LDL.LU R9, [R1+0x3eb0] ;  /* 0x003eb00001097983 */ /* 0x000ea80000300800 */
[----:B------:R-:W2:Y:S01]  /*ad1a0*/  LDL.LU R5, [R1+0x3ebc] ;  /* 0x003ebc0001057983 */ /* 0x000ea20000300800 */
[----:B------:R-:W-:-:S02]  /*ad1b0*/  IADD3 R18, P0, R18, R16, RZ ;  /* 0x0000001012127210 */ /* 0x000fc40007f1e0ff */
[----:B------:R-:W-:-:S03]  /*ad1c0*/  IADD3 R12, P3, R12, R16, RZ ;  /* 0x000000100c0c7210 */ /* 0x000fc60007f7e0ff */
[--C-:B------:R-:W-:Y:S01]  /*ad1d0*/  IMAD.X R19, R19, 0x1, R0.reuse, P0 ;  /* 0x0000000113137824 */ /* 0x100fe200000e0600 */
[----:B------:R-:W-:Y:S01]  /*ad1e0*/  STL [R1+0x3ed4], R18 ;  /* 0x003ed41201007387 */ /* 0x000fe20000100800 */
[----:B------:R-:W-:-:S03]  /*ad1f0*/  IMAD.X R17, R17, 0x1, R0, P3 ;  /* 0x0000000111117824 */ /* 0x000fc600018e0600 */
[----:B------:R1:W-:Y:S01]  /*ad200*/  STL [R1+0x3ec8], R19 ;  /* 0x003ec81301007387 */ /* 0x0003e20000100800 */
[----:B---3--:R-:W-:Y:S02]  /*ad210*/  IMAD.MOV.U32 R6, RZ, RZ, R18 ;  /* 0x000000ffff067224 */ /* 0x008fe400078e0012 */
[----:B------:R-:W-:Y:S01]  /*ad220*/  IMAD.MOV.U32 R7, RZ, RZ, R19 ;  /* 0x000000ffff077224 */ /* 0x000fe200078e0013 */
[----:B------:R-:W-:Y:S04]  /*ad230*/  STL [R1+0x3ecc], R12 ;  /* 0x003ecc0c01007387 */ /* 0x000fe80000100800 */
[----:B------:R3:W-:Y:S04]  /*ad240*/  STL [R1+0x3ec4], R17 ;  /* 0x003ec41101007387 */ /* 0x0007e80000100800 */
[----:B-1----:R-:W2:Y:S04]  /*ad250*/  LDL.LU R19, [R1+0x3ea8] ;  /* 0x003ea80001137983 */ /* 0x002ea80000300800 */
[----:B------:R-:W2:Y:S04]  /*ad260*/  LDL.LU R18, [R1+0x3eb4] ;  /* 0x003eb40001127983 */ /* 0x000ea80000300800 */
[----:B------:R1:W-:Y:S04]  /*ad270*/  LDGSTS.E [R4+0x1e400], [R6.64], P1 ;  /* 0x1e40000006047fae */ /* 0x0003e80008921844 */
[----:B------:R-:W-:Y:S04]  /*ad280*/  STL.64 [R1+0x1eb0], R20 ;  /* 0x001eb01401007387 */ /* 0x000fe80000100a00 */
[----:B------:R3:W-:Y:S01]  /*ad290*/  STL.64 [R1+0x1eb8], R22 ;  /* 0x001eb81601007387 */ /* 0x0007e20000100a00 */
[----:B-1----:R-:W-:Y:S01]  /*ad2a0*/  IMAD.MOV.U32 R7, RZ, RZ, R17 ;  /* 0x000000ffff077224 */ /* 0x002fe200078e0011 */
[----:B------:R-:W-:-:S02]  /*ad2b0*/  MOV R6, R12 ;  /* 0x0000000c00067202 */ /* 0x000fc40000000f00 */
[----:B---3--:R-:W3:Y:S04]  /*ad2c0*/  LDL.LU R17, [R1+0x4198] ;  /* 0x0041980001117983 */ /* 0x008ee80000300800 */
[----:B------:R-:W3:Y:S01]  /*ad2d0*/  LDL.LU R12, [R1+0x41a4] ;  /* 0x0041a400010c7983 */ /* 0x000ee20000300800 */
[----:B------:R-:W-:Y:S03]  /*ad2e0*/  HMMA.1688.F32.TF32 R24, R236, R54, R28 ;  /* 0x00000036ec18723c */ /* 0x000fe6000008101c */
[----:B------:R1:W-:Y:S11]  /*ad2f0*/  LDGSTS.E [R4+0x1e600], [R6.64], P1 ;  /* 0x1e60000006047fae */ /* 0x0003f60008921844 */
[----:B------:R-:W-:Y:S09]  /*ad300*/  @!UPT UIADD3 URZ, URZ, URZ, URZ ;  /* 0x0000003f3f3ff290 */ /* 0x000ff2000fffe03f */
[----:B------:R-:W-:Y:S04]  /*ad310*/  STL.64 [R1+0x1ea0], R24 ;  /* 0x001ea01801007387 */ /* 0x000fe80000100a00 */
[----:B------:R-:W-:Y:S01]  /*ad320*/  STL.64 [R1+0x1ea8], R26 ;  /* 0x001ea81a01007387 */ /* 0x000fe20000100a00 */
[----:B------:R-:W-:-:S05]  /*ad330*/  IADD3 R8, P1, R8, R16, RZ ;  /* 0x0000001008087210 */ /* 0x000fca0007f3e0ff */
[----:B------:R-:W-:Y:S01]  /*ad340*/  IMAD.X R15, R15, 0x1, R0, P1 ;  /* 0x000000010f0f7824 */ /* 0x000fe200008e0600 */
[----:B------:R-:W-:Y:S04]  /*ad350*/  STL [R1+0x41a8], R8 ;  /* 0x0041a80801007387 */ /* 0x000fe80000100800 */
[----:B------:R1:W-:Y:S02]  /*ad360*/  STL [R1+0x41a0], R15 ;  /* 0x0041a00f01007387 */ /* 0x0003e40000100800 */
[----:B-1----:R-:W-:Y:S02]  /*ad370*/  IMAD.MOV.U32 R7, RZ, RZ, R15 ;  /* 0x000000ffff077224 */ /* 0x002fe400078e000f */
[----:B------:R-:W3:Y:S01]  /*ad380*/  LDL.LU R22, [R1+0x3ea0] ;  /* 0x003ea00001167983 */ /* 0x000ee20000300800 */
[----:B------:R-:W-:-:S03]  /*ad390*/  IMAD.MOV.U32 R6, RZ, RZ, R8 ;  /* 0x000000ffff067224 */ /* 0x000fc600078e0008 */
[----:B------:R-:W3:Y:S04]  /*ad3a0*/  LDL.LU R21, [R1+0x3eac] ;  /* 0x003eac0001157983 */ /* 0x000ee80000300800 */
[----:B------:R-:W3:Y:S04]  /*ad3b0*/  LDL.LU R15, [R1+0x3e98] ;  /* 0x003e9800010f7983 */ /* 0x000ee80000300800 */
[----:B------:R-:W3:Y:S01]  /*ad3c0*/  LDL.LU R8, [R1+0x3ea4] ;  /* 0x003ea40001087983 */ /* 0x000ee20000300800 */
[----:B------:R-:W-:Y:S02]  /*ad3d0*/  ISETP.GT.AND P0, PT, R3, 0x1, PT ;  /* 0x000000010300780c */ /* 0x000fe40003f04270 */
[----:B------:R-:W-:-:S02]  /*ad3e0*/  LOP3.LUT R152, R152, 0x7f, RZ, 0xc0, !PT ;  /* 0x0000007f98987812 */ /* 0x000fc400078ec0ff */
[----:B------:R-:W-:-:S04]  /*ad3f0*/  SEL R4, RZ, 0x4, !P0 ;  /* 0x00000004ff047807 */ /* 0x000fc80004000000 */
[----:B------:R-:W-:Y:S01]  /*ad400*/  SEL R4, R4, RZ, !P2 ;  /* 0x000000ff04047207 */ /* 0x000fe20005000000 */
[----:B------:R-:W-:-:S03]  /*ad410*/  IMAD.SHL.U32 R152, R152, 0x4, RZ ;  /* 0x0000000498987824 */ /* 0x000fc600078e00ff */
[----:B------:R-:W-:Y:S02]  /*ad420*/  ISETP.NE.U32.AND P0, PT, R4, RZ, PT ;  /* 0x000000ff0400720c */ /* 0x000fe40003f05070 */
[----:B------:R-:W-:-:S05]  /*ad430*/  LOP3.LUT R20, R152, 0x20, RZ, 0x3c, !PT ;  /* 0x0000002098147812 */ /* 0x000fca00078e3cff */
[----:B------:R-:W-:-:S06]  /*ad440*/  IMAD R4, R10, 0x20000, R20 ;  /* 0x000200000a047824 */ /* 0x000fcc00078e0214 */
[----:B------:R1:W-:Y:S01]  /*ad450*/  LDGSTS.E [R4+0x800], [R6.64], P0 ;  /* 0x0080000006047fae */ /* 0x0003e20008121844 */
[----:B----4-:R-:W-:-:S04]  /*ad460*/  IADD3 R11, P1, R11, R16, RZ ;  /* 0x000000100b0b7210 */ /* 0x010fc80007f3e0ff */
[----:B--2---:R-:W-:Y:S02]  /*ad470*/  IADD3.X R13, R13, R0, RZ, P1, !PT ;  /* 0x000000000d0d7210 */ /* 0x004fe40000ffe4ff */
[----:B------:R-:W-:Y:S01]  /*ad480*/  IADD3 R5, P3, R5, R16, RZ ;  /* 0x0000001005057210 */ /* 0x000fe20007f7e0ff */
[----:B------:R-:W-:Y:S04]  /*ad490*/  STL [R1+0x3ec0], R11 ;  /* 0x003ec00b01007387 */ /* 0x000fe80000100800 */
[----:B------:R-:W-:Y:S01]  /*ad4a0*/  IMAD.X R9, R9, 0x1, R0, P3 ;  /* 0x0000000109097824 */ /* 0x000fe200018e0600 */
[----:B------:R2:W-:Y:S01]  /*ad4b0*/  STL [R1+0x3eb8], R13 ;  /* 0x003eb80d01007387 */ /* 0x0005e20000100800 */
[----:B-1----:R-:W-:Y:S02]  /*ad4c0*/  IMAD.MOV.U32 R6, RZ, RZ, R11 ;  /* 0x000000ffff067224 */ /* 0x002fe400078e000b */
[----:B------:R-:W-:Y:S01]  /*ad4d0*/  IMAD.MOV.U32 R7, RZ, RZ, R13 ;  /* 0x000000ffff077224 */ /* 0x000fe200078e000d */
[----:B------:R-:W-:Y:S04]  /*ad4e0*/  STL [R1+0x3ebc], R5 ;  /* 0x003ebc0501007387 */ /* 0x000fe80000100800 */
[----:B------:R1:W-:Y:S04]  /*ad4f0*/  STL [R1+0x3eb0], R9 ;  /* 0x003eb00901007387 */ /* 0x0003e80000100800 */
[----:B------:R-:W4:Y:S04]  /*ad500*/  LDL.LU R20, [R1+0x3e90] ;  /* 0x003e900001147983 */ /* 0x000f280000300800 */
[----:B--2---:R-:W2:Y:S04]  /*ad510*/  LDL.LU R13, [R1+0x3e9c] ;  /* 0x003e9c00010d7983 */ /* 0x004ea80000300800 */
[----:B------:R1:W-:Y:S04]  /*ad520*/  LDGSTS.E [R4+0xa00], [R6.64], P0 ;  /* 0x00a0000006047fae */ /* 0x0003e80008121844 */
[----:B------:R-:W4:Y:S01]  /*ad530*/  LDL.LU R11, [R1+0x4190] ;  /* 0x00419000010b7983 */ /* 0x000f220000300800 */
[----:B-1----:R-:W-:-:S03]  /*ad540*/  IMAD.MOV.U32 R7, RZ, RZ, R9 ;  /* 0x000000ffff077224 */ /* 0x002fc600078e0009 */
[----:B------:R-:W4:Y:S01]  /*ad550*/  LDL.LU R9, [R1+0x419c] ;  /* 0x00419c0001097983 */ /* 0x000f220000300800 */
[----:B------:R-:W-:Y:S01]  /*ad560*/  IADD3 R18, P3, R18, R16, RZ ;  /* 0x0000001012127210 */ /* 0x000fe20007f7e0ff */
[----:B------:R-:W-:-:S04]  /*ad570*/  IMAD.MOV.U32 R6, RZ, RZ, R5 ;  /* 0x000000ffff067224 */ /* 0x000fc800078e0005 */
[----:B------:R-:W-:Y:S01]  /*ad580*/  IMAD.X R19, R19, 0x1, R0, P3 ;  /* 0x0000000113137824 */ /* 0x000fe200018e0600 */
[----:B------:R1:W-:Y:S04]  /*ad590*/  LDGSTS.E [R4+0xc00], [R6.64], P0 ;  /* 0x00c0000006047fae */ /* 0x0003e80008121844 */
[----:B------:R-:W-:Y:S04]  /*ad5a0*/  STL [R1+0x3eb4], R18 ;  /* 0x003eb41201007387 */ /* 0x000fe80000100800 */
[----:B------:R3:W-:Y:S02]  /*ad5b0*/  STL [R1+0x3ea8], R19 ;  /* 0x003ea81301007387 */ /* 0x0007e40000100800 */
[----:B---3--:R-:W-:Y:S01]  /*ad5c0*/  IADD3 R12, P4, R12, R16, RZ ;  /* 0x000000100c0c7210 */ /* 0x008fe20007f9e0ff */
[----:B-1----:R-:W-:-:S03]  /*ad5d0*/  IMAD.MOV.U32 R6, RZ, RZ, R18 ;  /* 0x000000ffff067224 */ /* 0x002fc600078e0012 */
[----:B------:R-:W-:Y:S01]  /*ad5e0*/  IADD3.X R17, R17, R0, RZ, P4, !PT ;  /* 0x0000000011117210 */ /* 0x000fe200027fe4ff */
[----:B------:R-:W-:Y:S01]  /*ad5f0*/  IMAD.MOV.U32 R7, RZ, RZ, R19 ;  /* 0x000000ffff077224 */ /* 0x000fe200078e0013 */
[----:B------:R-:W-:Y:S04]  /*ad600*/  STL [R1+0x41a4], R12 ;  /* 0x0041a40c01007387 */ /* 0x000fe80000100800 */
[----:B------:R1:W-:Y:S04]  /*ad610*/  STL [R1+0x4198], R17 ;  /* 0x0041981101007387 */ /* 0x0003e80000100800 */
[----:B------:R-:W2:Y:S04]  /*ad620*/  LDL.LU R19, [R1+0x3e88] ;  /* 0x003e880001137983 */ /* 0x000ea80000300800 */
        /* <DEDUP_REMOVED lines=9> */
[----:B------:R-:W-:Y:S02]  /*ad6c0*/  ISETP.NE.U32.AND P1, PT, R5, RZ, PT ;  /* 0x000000ff0500720c */ /* 0x000fe40003f25070 */
[----:B------:R-:W-:-:S11]  /*ad6d0*/  IADD3 R21, P0, R21, R16, RZ ;  /* 0x0000001015157210 */ /* 0x000fd60007f1e0ff */
[----:B------:R1:W-:Y:S01]  /*ad6e0*/  LDGSTS.E [R4+0x2800], [R6.64], P1 ;  /* 0x0280000006047fae */ /* 0x0003e20008921844 */
[--C-:B------:R-:W-:Y:S01]  /*ad6f0*/  IMAD.X R22, R22, 0x1, R0.reuse, P0 ;  /* 0x0000000116167824 */ /* 0x100fe200000e0600 */
[----:B------:R-:W-:Y:S02]  /*ad700*/  IADD3 R8, P3, R8, R16, RZ ;  /* 0x0000001008087210 */ /* 0x000fe40007f7e0ff */
[----:B------:R-:W-:Y:S03]  /*ad710*/  STL [R1+0x3eac], R21 ;  /* 0x003eac1501007387 */ /* 0x000fe60000100800 */
[----:B------:R-:W-:Y:S01]  /*ad720*/  IMAD.X R15, R15, 0x1, R0, P3 ;  /* 0x000000010f0f7824 */ /* 0x000fe200018e0600 */
[----:B-1----:R-:W-:Y:S01]  /*ad730*/  MOV R6, R21 ;  /* 0x0000001500067202 */ /* 0x002fe20000000f00 */
[----:B------:R-:W-:Y:S01]  /*ad740*/  IMAD.MOV.U32 R7, RZ, RZ, R22 ;  /* 0x000000ffff077224 */ /* 0x000fe200078e0016 */
        /* <DEDUP_REMOVED lines=15> */
[----:B--2---:R-:W-:-:S05]  /*ad840*/  IADD3 R13, P3, R13, R16, RZ ;  /* 0x000000100d0d7210 */ /* 0x004fca0007f7e0ff */
[----:B----4-:R-:W-:Y:S01]  /*ad850*/  IMAD.X R20, R20, 0x1, R0, P3 ;  /* 0x0000000114147824 */ /* 0x010fe200018e0600 */
[----:B------:R-:W-:Y:S01]  /*ad860*/  STL [R1+0x3e9c], R13 ;  /* 0x003e9c0d01007387 */ /* 0x000fe20000100800 */
[----:B-1----:R-:W-:-:S03]  /*ad870*/  IMAD.MOV.U32 R6, RZ, RZ, R13 ;  /* 0x000000ffff067224 */ /* 0x002fc600078e000d */
[----:B------:R-:W-:Y:S02]  /*ad880*/  MOV R7, R20 ;  /* 0x0000001400077202 */ /* 0x000fe40000000f00 */
        /* <DEDUP_REMOVED lines=8> */
[----:B----4-:R-:W-:-:S02]  /*ad910*/  IMAD.MOV.U32 R7, RZ, RZ, R11 ;  /* 0x000000ffff077224 */ /* 0x010fc400078e000b */
[----:B------:R-:W-:Y:S01]  /*ad920*/  IMAD.MOV.U32 R6, RZ, RZ, R9 ;  /* 0x000000ffff067224 */ /* 0x000fe200078e0009 */
[----:B--2---:R-:W2:Y:S04]  /*ad930*/  LDL.LU R11, [R1+0x3e68] ;  /* 0x003e6800010b7983 */ /* 0x004ea80000300800 */
[----:B------:R-:W4:Y:S04]  /*ad940*/  LDL.LU R9, [R1+0x3e74] ;  /* 0x003e740001097983 */ /* 0x000f280000300800 */
        /* <DEDUP_REMOVED lines=14> */
[----:B------:R-:W-:Y:S01]  /*ada30*/  IMAD.MOV.U32 R7, RZ, RZ, R17 ;  /* 0x000000ffff077224 */ /* 0x000fe200078e0011 */
[----:B------:R-:W-:-:S02]  /*ada40*/  MOV R6, R12 ;  /* 0x0000000c00067202 */ /* 0x000fc40000000f00 */
[----:B------:R-:W2:Y:S04]  /*ada50*/  LDL.LU R17, [R1+0x4180] ;  /* 0x0041800001117983 */ /* 0x000ea80000300800 */
        /* <DEDUP_REMOVED lines=25> */
[----:B---3--:R-:W-:-:S05]  /*adbf0*/  IADD3 R13, P0, R13, R16, RZ ;  /* 0x000000100d0d7210 */ /* 0x008fca0007f1e0ff */
[----:B------:R-:W-:Y:S01]  /*adc00*/  IMAD.X R20, R20, 0x1, R0, P0 ;  /* 0x0000000114147824 */ /* 0x000fe200000e0600 */
[----:B----4-:R-:W-:Y:S01]  /*adc10*/  IADD3 R9, P3, R9, R16, RZ ;  /* 0x0000001009097210 */ /* 0x010fe20007f7e0ff */
        /* <DEDUP_REMOVED lines=36> */
[----:B------:R-:W-:-:S05]  /*ade60*/  IADD3 R21, P1, R21, R16, RZ ;  /* 0x0000001015157210 */ /* 0x000fca0007f3e0ff */
[----:B------:R-:W-:-:S06]  /*ade70*/  IMAD.X R22, R22, 0x1, R0, P1 ;  /* 0x0000000116167824 */ /* 0x000fcc00008e0600 */
[----:B------:R1:W-:Y:S01]  /*ade80*/  LDGSTS.E [R4+0x8800], [R6.64], P0 ;  /* 0x0880000006047fae */ /* 0x0003e20008121844 */
[----:B------:R-:W-:-:S03]  /*ade90*/  IADD3 R8, P3, R8, R16, RZ ;  /* 0x0000001008087210 */ /* 0x000fc60007f7e0ff */
[----:B------:R-:W-:Y:S01]  /*adea0*/  STL [R1+0x3e64], R21 ;  /* 0x003e641501007387 */ /* 0x000fe20000100800 */
[----:B------:R-:W-:Y:S01]  /*adeb0*/  IADD3.X R15, R15, R0, RZ, P3, !PT ;  /* 0x000000000f0f7210 */ /* 0x000fe20001ffe4ff */
[----:B-1----:R-:W-:Y:S02]  /*adec0*/  IMAD.MOV.U32 R6, RZ, RZ, R21 ;  /* 0x000000ffff067224 */ /* 0x002fe400078e0015 */
        /* <DEDUP_REMOVED lines=50> */
[----:B------:R-:W2:Y:S04]  /*ae1f0*/  LDL.LU R12, [R1+0x4174] ;  /* 0x00417400010c7983 */ /* 0x000ea80000300800 */
        /* <DEDUP_REMOVED lines=25> */
[----:B------:R-:W-:Y:S01]  /*ae390*/  IMAD.X R20, R20, 0x1, R0, P1 ;  /* 0x0000000114147824 */ /* 0x000fe200008e0600 */
        /* <DEDUP_REMOVED lines=83> */
[----:B-1----:R-:W-:-:S03]  /*ae8d0*/  IMAD.MOV.U32 R6, RZ, RZ, R18 ;  /* 0x000000ffff067224 */ /* 0x002fc600078e0012 */
[----:B------:R-:W-:Y:S01]  /*ae8e0*/  IADD3.X R17, R17, R0, RZ, P3, !PT ;  /* 0x0000000011117210 */ /* 0x000fe20001ffe4ff */
[----:B------:R-:W-:Y:S01]  /*ae8f0*/  IMAD.MOV.U32 R7, RZ, RZ, R19 ;  /* 0x000000ffff077224 */ /* 0x000fe200078e0013 */
[----:B------:R1:W-:Y:S04]  /*ae900*/  STL [R1+0x3df8], R19 ;  /* 0x003df81301007387 */ /* 0x0003e80000100800 */
        /* <DEDUP_REMOVED lines=16> */
[----:B------:R1:W-:Y:S03]  /*aea10*/  STL [R1+0x3de8], R22 ;  /* 0x003de81601007387 */ /* 0x0003e60000100800 */
[----:B------:R-:W-:Y:S01]  /*aea20*/  IADD3.X R15, R15, R0, RZ, P4, !PT ;  /* 0x000000000f0f7210 */ /* 0x000fe200027fe4ff */
        /* <DEDUP_REMOVED lines=21> */
[----:B------:R1:W-:Y:S03]  /*aeb80*/  STL [R1+0x3de0], R20 ;  /* 0x003de01401007387 */ /* 0x0003e60000100800 */
[----:B------:R-:W-:Y:S01]  /*aeb90*/  IADD3.X R11, R11, R0, RZ, P3, !PT ;  /* 0x000000000b0b7210 */ /* 0x000fe20001ffe4ff */
        /* <DEDUP_REMOVED lines=21> */
[----:B------:R-:W2:Y:S01]  /*aecf0*/  LDL.LU R18, [R1+0x3dbc] ;  /* 0x003dbc0001127983 */ /* 0x000ea20000300800 */
[----:B------:R-:W-:-:S03]  /*aed00*/  ISETP.GT.AND P0, PT, R3, 0x29, PT ;  /* 0x000000290300780c */ /* 0x000fc60003f04270 */
[----:B------:R1:W-:Y:S01]  /*aed10*/  LDGSTS.E [R4+0x12e00], [R6.64], P1 ;  /* 0x12e0000006047fae */ /* 0x0003e20008921844 */
[----:B------:R-:W-:Y:S01]  /*aed20*/  SEL R5, RZ, 0x4, !P0 ;  /* 0x00000004ff057807 */ /* 0x000fe20004000000 */
[----:B-1----:R-:W-:Y:S02]  /*aed30*/  IMAD.MOV.U32 R7, RZ, RZ, R17 ;  /* 0x000000ffff077224 */ /* 0x002fe400078e0011 */
[----:B------:R-:W-:Y:S01]  /*aed40*/  IMAD.MOV.U32 R6, RZ, RZ, R12 ;  /* 0x000000ffff067224 */ /* 0x000fe200078e000c */
[----:B------:R-:W2:Y:S04]  /*aed50*/  LDL.LU R17, [R1+0x3da8] ;  /* 0x003da80001117983 */ /* 0x000ea80000300800 */
[----:B------:R-:W2:Y:S01]  /*aed60*/  LDL.LU R12, [R1+0x3db4] ;  /* 0x003db400010c7983 */ /* 0x000ea20000300800 */
[----:B------:R-:W-:-:S04]  /*aed70*/  SEL R5, R5, RZ, !P2 ;  /* 0x000000ff05057207 */ /* 0x000fc80005000000 */
[----:B------:R-:W-:Y:S02]  /*aed80*/  ISETP.NE.U32.AND P0, PT, R5, RZ, PT ;  /* 0x000000ff0500720c */ /* 0x000fe40003f05070 */
[----:B------:R-:W-:-:S11]  /*aed90*/  IADD3 R21, P1, R21, R16, RZ ;  /* 0x0000001015157210 */ /* 0x000fd60007f3e0ff */
[----:B------:R1:W-:Y:S01]  /*aeda0*/  LDGSTS.E [R4+0x14800], [R6.64], P0 ;  /* 0x1480000006047fae */ /* 0x0003e20008121844 */
[----:B------:R-:W-:-:S03]  /*aedb0*/  IMAD.X R22, R22, 0x1, R0, P1 ;  /* 0x0000000116167824 */ /* 0x000fc600008e0600 */
        /* <DEDUP_REMOVED lines=40> */
[----:B------:R1:W-:Y:S04]  /*af040*/  STL [R1+0x3dbc], R18 ;  /* 0x003dbc1201007387 */ /* 0x0003e80000100800 */
[----:B------:R-:W-:Y:S01]  /*af050*/  STL [R1+0x3db0], R19 ;  /* 0x003db01301007387 */ /* 0x000fe20000100800 */
[----:B-1----:R-:W-:Y:S02]  /*af060*/  IMAD.MOV.U32 R6, RZ, RZ, R18 ;  /* 0x000000ffff067224 */ /* 0x002fe400078e0012 */
[----:B------:R-:W-:-:S05]  /*af070*/  IMAD.MOV.U32 R7, RZ, RZ, R19 ;  /* 0x000000ffff077224 */ /* 0x000fca00078e0013 */
[----:B------:R1:W-:Y:S01]  /*af080*/  LDGSTS.E [R4+0x16a00], [R6.64], P1 ;  /* 0x16a0000006047fae */ /* 0x0003e20008921844 */
[----:B------:R-:W-:-:S04]  /*af090*/  IADD3 R12, P3, R12, R16, RZ ;  /* 0x000000100c0c7210 */ /* 0x000fc80007f7e0ff */
[----:B------:R-:W-:Y:S01]  /*af0a0*/  IADD3.X R17, R17, R0, RZ, P3, !PT ;  /* 0x0000000011117210 */ /* 0x000fe20001ffe4ff */
[----:B------:R1:W-:Y:S04]  /*af0b0*/  STL [R1+0x3db4], R12 ;  /* 0x003db40c01007387 */ /* 0x0003e80000100800 */
[----:B------:R1:W-:Y:S02]  /*af0c0*/  STL [R1+0x3da8], R17 ;  /* 0x003da81101007387 */ /* 0x0003e40000100800 */
[----:B-1----:R-:W-:Y:S02]  /*af0d0*/  IMAD.MOV.U32 R6, RZ, RZ, R12 ;  /* 0x000000ffff067224 */ /* 0x002fe400078e000c */
[----:B------:R-:W2:Y:S04]  /*af0e0*/  LDL.LU R18, [R1+0x3d88] ;  /* 0x003d880001127983 */ /* 0x000ea80000300800 */
        /* <DEDUP_REMOVED lines=8> */
[----:B------:R-:W-:-:S03]  /*af170*/  IADD3 R8, P4, R8, R16, RZ ;  /* 0x0000001008087210 */ /* 0x000fc60007f9e0ff */
[----:B------:R1:W-:Y:S01]  /*af180*/  STL [R1+0x3da0], R22 ;  /* 0x003da01601007387 */ /* 0x0003e20000100800 */
[----:B------:R-:W-:-:S03]  /*af190*/  IADD3.X R15, R15, R0, RZ, P4, !PT ;  /* 0x000000000f0f7210 */ /* 0x000fc600027fe4ff */
[----:B------:R-:W-:Y:S01]  /*af1a0*/  STL [R1+0x414c], R8 ;  /* 0x00414c0801007387 */ /* 0x000fe20000100800 */
[----:B-1----:R-:W-:Y:S02]  /*af1b0*/  IMAD.MOV.U32 R6, RZ, RZ, R21 ;  /* 0x000000ffff067224 */ /* 0x002fe400078e0015 */
[----:B------:R-:W-:Y:S01]  /*af1c0*/  IMAD.MOV.U32 R7, RZ, RZ, R22 ;  /* 0x000000ffff077224 */ /* 0x000fe200078e0016 */
        /* <DEDUP_REMOVED lines=34> */
[----:B------:R-:W-:Y:S01]  /*af3f0*/  IADD3 R17, P4, R17, R16, RZ ;  /* 0x0000001011117210 */ /* 0x000fe20007f9e0ff */
[----:B------:R-:W-:Y:S01]  /*af400*/  STL [R1+0x3d94], R12 ;  /* 0x003d940c01007387 */ /* 0x000fe20000100800 */
[----:B-1----:R-:W-:Y:S02]  /*af410*/  IMAD.MOV.U32 R6, RZ, RZ, R12 ;  /* 0x000000ffff067224 */ /* 0x002fe400078e000c */
[----:B------:R-:W-:Y:S01]  /*af420*/  IADD3.X R19, R19, R0, RZ, P4, !PT ;  /* 0x0000000013137210 */ /* 0x000fe200027fe4ff */
[----:B------:R1:W-:Y:S01]  /*af430*/  STL [R1+0x3d88], R18 ;  /* 0x003d881201007387 */ /* 0x0003e20000100800 */
[----:B------:R-:W-:-:S03]  /*af440*/  IMAD.MOV.U32 R7, RZ, RZ, R18 ;  /* 0x000000ffff077224 */ /* 0x000fc600078e0012 */
[----:B------:R-:W-:Y:S01]  /*af450*/  STL [R1+0x4144], R17 ;  /* 0x0041441101007387 */ /* 0x000fe20000100800 */
[----:B------:R-:W-:-:S03]  /*af460*/  ISETP.GT.AND P1, PT, R3, 0x35, PT ;  /* 0x000000350300780c */ /* 0x000fc60003f24270 */
[----:B------:R1:W-:Y:S04]  /*af470*/  LDGSTS.E [R4+0x18e00], [R6.64], P0 ;  /* 0x18e0000006047fae */ /* 0x0003e80008121844 */
[----:B-1----:R-:W2:Y:S04]  /*af480*/  LDL.LU R18, [R1+0x3d74] ;  /* 0x003d740001127983 */ /* 0x002ea80000300800 */
[----:B------:R1:W-:Y:S04]  /*af490*/  STL [R1+0x4138], R19 ;  /* 0x0041381301007387 */ /* 0x0003e80000100800 */
[----:B------:R-:W2:Y:S01]  /*af4a0*/  LDL.LU R12, [R1+0x3d6c] ;  /* 0x003d6c00010c7983 */ /* 0x000ea20000300800 */
[----:B------:R-:W-:-:S02]  /*af4b0*/  IMAD.MOV.U32 R7, RZ, RZ, R19 ;  /* 0x000000ffff077224 */ /* 0x000fc400078e0013 */
[----:B------:R-:W-:Y:S01]  /*af4c0*/  IMAD.MOV.U32 R6, RZ, RZ, R17 ;  /* 0x000000ffff067224 */ /* 0x000fe200078e0011 */
[----:B-1----:R-:W2:Y:S01]  /*af4d0*/  LDL.LU R19, [R1+0x3d68] ;  /* 0x003d680001137983 */ /* 0x002ea20000300800 */
[----:B------:R-:W-:-:S03]  /*af4e0*/  SEL R5, RZ, 0x4, !P1 ;  /* 0x00000004ff057807 */ /* 0x000fc60004800000 */
[----:B------:R-:W2:Y:S01]  /*af4f0*/  LDL.LU R17, [R1+0x3d60] ;  /* 0x003d600001117983 */ /* 0x000ea20000300800 */
        /* <DEDUP_REMOVED lines=11> */
[----:B------:R-:W-:-:S04]  /*af5b0*/  IADD3 R8, P3, R8, R16, RZ ;  /* 0x0000001008087210 */ /* 0x000fc80007f7e0ff */
[----:B------:R-:W-:Y:S01]  /*af5c0*/  IADD3.X R15, R15, R0, RZ, P3, !PT ;  /* 0x000000000f0f7210 */ /* 0x000fe20001ffe4ff */
[----:B------:R-:W-:Y:S01]  /*af5d0*/  STL [R1+0x3d84], R8 ;  /* 0x003d840801007387 */ /* 0x000fe20000100800 */
[----:B-1----:R-:W-:-:S03]  /*af5e0*/  IMAD.MOV.U32 R6, RZ, RZ, R8 ;  /* 0x000000ffff067224 */ /* 0x002fc600078e0008 */
[----:B------:R1:W-:Y:S01]  /*af5f0*/  STL [R1+0x3d78], R15 ;  /* 0x003d780f01007387 */ /* 0x0003e20000100800 */
[----:B------:R-:W-:Y:S01]  /*af600*/  IMAD.MOV.U32 R7, RZ, RZ, R15 ;  /* 0x000000ffff077224 */ /* 0x000fe200078e000f */
[----:B------:R-:W-:Y:S02]  /*af610*/  ISETP.GT.AND P0, PT, R3, 0x39, PT ;  /* 0x000000390300780c */ /* 0x000fe40003f04270 */
[----:B-1----:R-:W2:Y:S04]  /*af620*/  LDL.LU R15, [R1+0x3d58] ;  /* 0x003d5800010f7983 */ /* 0x002ea80000300800 */
[----:B------:R-:W2:Y:S01]  /*af630*/  LDL.LU R8, [R1+0x3d64] ;  /* 0x003d640001087983 */ /* 0x000ea20000300800 */
[----:B------:R-:W-:-:S03]  /*af640*/  SEL R5, RZ, 0x4, !P0 ;  /* 0x00000004ff057807 */ /* 0x000fc60004000000 */
[----:B------:R1:W-:Y:S01]  /*af650*/  LDGSTS.E [R4+0x1ac00], [R6.64], P1 ;  /* 0x1ac0000006047fae */ /* 0x0003e20008921844 */
[----:B------:R-:W-:-:S04]  /*af660*/  SEL R5, R5, RZ, !P2 ;  /* 0x000000ff05057207 */ /* 0x000fc80005000000 */
[----:B------:R-:W-:Y:S02]  /*af670*/  ISETP.NE.U32.AND P0, PT, R5, RZ, PT ;  /* 0x000000ff0500720c */ /* 0x000fe40003f05070 */
[----:B----4-:R-:W-:-:S05]  /*af680*/  IADD3 R13, P3, R13, R16, RZ ;  /* 0x000000100d0d7210 */ /* 0x010fca0007f7e0ff */
[----:B---3--:R-:W-:Y:S01]  /*af690*/  IMAD.X R20, R20, 0x1, R0, P3 ;  /* 0x0000000114147824 */ /* 0x008fe200018e0600 */
[----:B------:R-:W-:Y:S01]  /*af6a0*/  STL [R1+0x3d7c], R13 ;  /* 0x003d7c0d01007387 */ /* 0x000fe20000100800 */
[----:B-1----:R-:W-:Y:S01]  /*af6b0*/  IMAD.MOV.U32 R6, RZ, RZ, R13 ;  /* 0x000000ffff067224 */ /* 0x002fe200078e000d */
[----:B--2---:R-:W-:Y:S02]  /*af6c0*/  IADD3 R9, P4, R9, R16, RZ ;  /* 0x0000001009097210 */ /* 0x004fe40007f9e0ff */
[----:B------:R1:W-:Y:S02]  /*af6d0*/  STL [R1+0x3d70], R20 ;  /* 0x003d701401007387 */ /* 0x0003e40000100800 */
[----:B------:R-:W-:Y:S01]  /*af6e0*/  IADD3.X R11, R11, R0, RZ, P4, !PT ;  /* 0x000000000b0b7210 */ /* 0x000fe200027fe4ff */
[----:B------:R-:W-:Y:S01]  /*af6f0*/  IMAD.MOV.U32 R7, RZ, RZ, R20 ;  /* 0x000000ffff077224 */ /* 0x000fe200078e0014 */
[----:B------:R-:W-:Y:S04]  /*af700*/  STL [R1+0x413c], R9 ;  /* 0x00413c0901007387 */ /* 0x000fe80000100800 */
[----:B------:R2:W-:Y:S04]  /*af710*/  STL [R1+0x4130], R11 ;  /* 0x0041300b01007387 */ /* 0x0005e80000100800 */
[----:B-1----:R-:W3:Y:S04]  /*af720*/  LDL.LU R20, [R1+0x412c] ;  /* 0x00412c0001147983 */ /* 0x002ee80000300800 */
[----:B------:R-:W4:Y:S04]  /*af730*/  LDL.LU R13, [R1+0x4134] ;  /* 0x00413400010d7983 */ /* 0x000f280000300800 */
[----:B------:R1:W-:Y:S01]  /*af740*/  LDGSTS.E [R4+0x1ae00], [R6.64], P1 ;  /* 0x1ae0000006047fae */ /* 0x0003e20008921844 */
[----:B------:R-:W-:Y:S01]  /*af750*/  IADD3 R18, P1, R18, R16, RZ ;  /* 0x0000001012127210 */ /* 0x000fe20007f3e0ff */
[----:B-1----:R-:W-:-:S02]  /*af760*/  IMAD.MOV.U32 R7, RZ, RZ, R11 ;  /* 0x000000ffff077224 */ /* 0x002fc400078e000b */
[----:B------:R-:W-:Y:S01]  /*af770*/  IMAD.MOV.U32 R6, RZ, RZ, R9 ;  /* 0x000000ffff067224 */ /* 0x000fe200078e0009 */
[----:B--2---:R-:W2:Y:S04]  /*af780*/  LDL.LU R11, [R1+0x3d50] ;  /* 0x003d5000010b7983 */ /* 0x004ea80000300800 */
[----:B------:R-:W2:Y:S01]  /*af790*/  LDL.LU R9, [R1+0x3d5c] ;  /* 0x003d5c0001097983 */ /* 0x000ea20000300800 */
[----:B------:R-:W-:-:S03]  /*af7a0*/  IADD3 R12, P3, R12, R16, RZ ;  /* 0x000000100c0c7210 */ /* 0x000fc60007f7e0ff */
[----:B------:R1:W-:Y:S01]  /*af7b0*/  LDGSTS.E [R4+0x1c800], [R6.64], P0 ;  /* 0x1c80000006047fae */ /* 0x0003e20008121844 */
[----:B------:R-:W-:-:S03]  /*af7c0*/  IMAD.X R19, R19, 0x1, R0, P1 ;  /* 0x0000000113137824 */ /* 0x000fc600008e0600 */
[----:B------:R1:W-:Y:S01]  /*af7d0*/  STL [R1+0x3d74], R18 ;  /* 0x003d741201007387 */ /* 0x0003e20000100800 */
[----:B------:R-:W-:-:S03]  /*af7e0*/  IADD3.X R17, R17, R0, RZ, P3, !PT ;  /* 0x0000000011117210 */ /* 0x000fc60001ffe4ff */
[----:B------:R-:W-:Y:S01]  /*af7f0*/  STL [R1+0x3d68], R19 ;  /* 0x003d681301007387 */ /* 0x000fe20000100800 */
[----:B-1----:R-:W-:Y:S02]  /*af800*/  IMAD.MOV.U32 R6, RZ, RZ, R18 ;  /* 0x000000ffff067224 */ /* 0x002fe400078e0012 */
[----:B------:R-:W-:Y:S01]  /*af810*/  IMAD.MOV.U32 R7, RZ, RZ, R19 ;  /* 0x000000ffff077224 */ /* 0x000fe200078e0013 */
        /* <DEDUP_REMOVED lines=23> */
[----:B------:R-:W-:Y:S01]  /*af990*/  MOV R25, R64 ;  /* 0x0000004000197202 */ /* 0x000fe20000000f00 */
[----:B------:R-:W-:Y:S01]  /*af9a0*/  IMAD.MOV.U32 R26, RZ, RZ, R61 ;  /* 0x000000ffff1a7224 */ /* 0x000fe200078e003d */
[----:B------:R-:W-:Y:S01]  /*af9b0*/  ISETP.NE.U32.AND P1, PT, R5, RZ, PT ;  /* 0x000000ff0500720c */ /* 0x000fe20003f25070 */
[----:B------:R-:W-:-:S07]  /*af9c0*/  IMAD.MOV.U32 R27, RZ, RZ, R60 ;  /* 0x000000ffff1b7224 */ /* 0x000fce00078e003c */
[----:B------:R-:W-:Y:S01]  /*af9d0*/  HMMA.1688.F32.TF32 R24, R236, R50, R24 ;  /* 0x00000032ec18723c */ /* 0x000fe20000081018 */
[----:B------:R-:W-:Y:S01]  /*af9e0*/  MOV R28, R57 ;  /* 0x00000039001c7202 */ /* 0x000fe20000000f00 */
[----:B------:R-:W-:Y:S02]  /*af9f0*/  IMAD.MOV.U32 R29, RZ, RZ, R56 ;  /* 0x000000ffff1d7224 */ /* 0x000fe400078e0038 */
[----:B------:R-:W-:Y:S02]  /*afa00*/  IMAD.MOV.U32 R30, RZ, RZ, R53 ;  /* 0x000000ffff1e7224 */ /* 0x000fe400078e0035 */
[----:B------:R-:W-:Y:S02]  /*afa10*/  IMAD.MOV.U32 R31, RZ, RZ, R52 ;  /* 0x000000ffff1f7224 */ /* 0x000fe400078e0034 */
[----:B------:R-:W-:Y:S01]  /*afa20*/  IMAD.SHL.U32 R153, R153, 0x4, RZ ;  /* 0x0000000499997824 */ /* 0x000fe200078e00ff */
[----:B----4-:R-:W-:-:S05]  /*afa30*/  IADD3 R13, P0, R13, R16, RZ ;  /* 0x000000100d0d7210 */ /* 0x010fca0007f1e0ff */
[----:B---3--:R-:W-:Y:S01]  /*afa40*/  IMAD.X R20, R20, 0x1, R0, P0 ;  /* 0x0000000114147824 */ /* 0x008fe200000e0600 */
[----:B------:R-:W-:Y:S01]  /*afa50*/  MOV R6, R13 ;  /* 0x0000000d00067202 */ /* 0x000fe20000000f00 */
[----:B------:R1:W-:Y:S02]  /*afa60*/  STL [R1+0x4134], R13 ;  /* 0x0041340d01007387 */ /* 0x0003e40000100800 */
[----:B------:R-:W-:Y:S02]  /*afa70*/  IMAD.MOV.U32 R7, RZ, RZ, R20 ;  /* 0x000000ffff077224 */ /* 0x000fe400078e0014 */
[----:B------:R-:W-:Y:S04]  /*afa80*/  STL [R1+0x412c], R20 ;  /* 0x00412c1401007387 */ /* 0x000fe80000100800 */
[----:B------:R3:W-:Y:S01]  /*afa90*/  LDGSTS.E [R4+0x1e800], [R6.64], P1 ;  /* 0x1e80000006047fae */ /* 0x0007e20008921844 */
[----:B--2---:R-:W-:-:S05]  /*afaa0*/  IADD3 R9, P3, R9, R16, RZ ;  /* 0x0000001009097210 */ /* 0x004fca0007f7e0ff */
[----:B------:R-:W-:Y:S01]  /*afab0*/  IMAD.X R11, R11, 0x1, R0, P3 ;  /* 0x000000010b0b7824 */ /* 0x000fe200018e0600 */
[----:B------:R-:W-:Y:S01]  /*afac0*/  STL [R1+0x3d5c], R9 ;  /* 0x003d5c0901007387 */ /* 0x000fe20000100800 */
[----:B---3--:R-:W-:Y:S02]  /*afad0*/  IMAD.MOV.U32 R6, RZ, RZ, R9 ;  /* 0x000000ffff067224 */ /* 0x008fe400078e0009 */
[----:B------:R-:W-:Y:S01]  /*afae0*/  IMAD.MOV.U32 R7, RZ, RZ, R11 ;  /* 0x000000ffff077224 */ /* 0x000fe200078e000b */
[----:B------:R2:W-:Y:S04]  /*afaf0*/  STL [R1+0x3d50], R11 ;  /* 0x003d500b01007387 */ /* 0x0005e80000100800 */
[----:B-1----:R-:W3:Y:S04]  /*afb00*/  LDL.LU R13, [R1+0x3d38] ;  /* 0x003d3800010d7983 */ /* 0x002ee80000300800 */
[----:B------:R1:W-:Y:S04]  /*afb10*/  LDGSTS.E [R4+0x1ea00], [R6.64], P1 ;  /* 0x1ea0000006047fae */ /* 0x0003e80008921844 */
[----:B--2---:R-:W2:Y:S04]  /*afb20*/  LDL.LU R11, [R1+0x3d40] ;  /* 0x003d4000010b7983 */ /* 0x004ea80000300800 */
[----:B------:R-:W4:Y:S04]  /*afb30*/  LDL.LU R9, [R1+0x3d30] ;  /* 0x003d300001097983 */ /* 0x000f280000300800 */
[----:B------:R-:W4:Y:S01]  /*afb40*/  LDL.LU R5, [R1+0x3d3c] ;  /* 0x003d3c0001057983 */ /* 0x000f220000300800 */
[----:B------:R-:W-:-:S02]  /*afb50*/  IADD3 R18, P0, R18, R16, RZ ;  /* 0x0000001012127210 */ /* 0x000fc40007f1e0ff */
[----:B------:R-:W-:-:S03]  /*afb60*/  IADD3 R12, P3, R12, R16, RZ ;  /* 0x000000100c0c7210 */ /* 0x000fc60007f7e0ff */
[--C-:B------:R-:W-:Y:S01]  /*afb70*/  IMAD.X R19, R19, 0x1, R0.reuse, P0 ;  /* 0x0000000113137824 */ /* 0x100fe200000e0600 */
[----:B------:R1:W-:Y:S01]  /*afb80*/  STL [R1+0x3d54], R18 ;  /* 0x003d541201007387 */ /* 0x0003e20000100800 */
[----:B------:R-:W-:-:S03]  /*afb90*/  IMAD.X R17, R17, 0x1, R0, P3 ;  /* 0x0000000111117824 */ /* 0x000fc600018e0600 */
[----:B------:R-:W-:Y:S01]  /*afba0*/  STL [R1+0x3d48], R19 ;  /* 0x003d481301007387 */ /* 0x000fe20000100800 */
[----:B-1----:R-:W-:Y:S01]  /*afbb0*/  MOV R6, R18 ;  /* 0x0000001200067202 */ /* 0x002fe20000000f00 */
[----:B------:R-:W-:Y:S02]  /*afbc0*/  IMAD.MOV.U32 R7, RZ, RZ, R19 ;  /* 0x000000ffff077224 */ /* 0x000fe400078e0013 */
[----:B------:R-:W-:Y:S04]  /*afbd0*/  STL [R1+0x3d4c], R12 ;  /* 0x003d4c0c01007387 */ /* 0x000fe80000100800 */
[----:B------:R1:W-:Y:S04]  /*afbe0*/  STL [R1+0x3d44], R17 ;  /* 0x003d441101007387 */ /* 0x0003e80000100800 */
[----:B------:R-:W4:Y:S04]  /*afbf0*/  LDL.LU R20, [R1+0x3d28] ;  /* 0x003d280001147983 */ /* 0x000f280000300800 */
[----:B------:R-:W4:Y:S04]  /*afc00*/  LDL.LU R18, [R1+0x3d34] ;  /* 0x003d340001127983 */ /* 0x000f280000300800 */
[----:B------:R1:W-:Y:S04]  /*afc10*/  LDGSTS.E [R4+0x1ec00], [R6.64], P1 ;  /* 0x1ec0000006047fae */ /* 0x0003e80008921844 */
[----:B------:R-:W-:Y:S04]  /*afc20*/  STL.64 [R1+0x1e80], R24 ;  /* 0x001e801801007387 */ /* 0x000fe80000100a00 */
[----:B------:R1:W-:Y:S02]  /*afc30*/  STL.64 [R1+0x1e88], R26 ;  /* 0x001e881a01007387 */ /* 0x0003e40000100a00 */
[----:B-1----:R-:W-:-:S02]  /*afc40*/  IMAD.MOV.U32 R7, RZ, RZ, R17 ;  /* 0x000000ffff077224 */ /* 0x002fc400078e0011 */
[----:B------:R-:W-:Y:S01]  /*afc50*/  IMAD.MOV.U32 R6, RZ, RZ, R12 ;  /* 0x000000ffff067224 */ /* 0x000fe200078e000c */
[----:B------:R-:W4:Y:S04]  /*afc60*/  LDL.LU R17, [R1+0x4118] ;  /* 0x0041180001117983 */ /* 0x000f280000300800 */
[----:B------:R-:W4:Y:S01]  /*afc70*/  LDL.LU R12, [R1+0x4124] ;  /* 0x00412400010c7983 */ /* 0x000f220000300800 */
[----:B------:R-:W-:Y:S01]  /*afc80*/  HMMA.1688.F32.TF32 R24, R236, R46, R28 ;  /* 0x0000002eec18723c */ /* 0x000fe2000008101c */
[----:B------:R-:W-:Y:S02]  /*afc90*/  ISETP.GT.AND P0, PT, R3, 0x2, PT ;  /* 0x000000020300780c */ /* 0x000fe40003f04270 */
[----:B------:R1:W-:Y:S01]  /*afca0*/  LDGSTS.E [R4+0x1ee00], [R6.64], P1 ;  /* 0x1ee0000006047fae */ /* 0x0003e20008921844 */
[----:B------:R-:W-:-:S02]  /*afcb0*/  LOP3.LUT R19, R153, 0x40, RZ, 0x3c, !PT ;  /* 0x0000004099137812 */ /* 0x000fc400078e3cff */
[----:B------:R-:W-:Y:S02]  /*afcc0*/  IADD3 R8, P1, R8, R16, RZ ;  /* 0x0000001008087210 */ /* 0x000fe40007f3e0ff */
[----:B-1----:R-:W-:-:S03]  /*afcd0*/  SEL R4, RZ, 0x4, !P0 ;  /* 0x00000004ff047807 */ /* 0x002fc60004000000 */
[----:B------:R-:W-:Y:S11]  /*afce0*/  IMAD.X R15, R15, 0x1, R0, P1 ;  /* 0x000000010f0f7824 */ /* 0x000ff600008e0600 */
[----:B------:R-:W-:Y:S01]  /*afcf0*/  @!UPT UIADD3 URZ, URZ, URZ, URZ ;  /* 0x0000003f3f3ff290 */ /* 0x000fe2000fffe03f */
[----:B------:R-:W-:Y:S01]  /*afd00*/  STL.64 [R1+0x1e70], R24 ;  /* 0x001e701801007387 */ /* 0x000fe20000100a00 */
[----:B------:R-:W-:-:S03]  /*afd10*/  SEL R4, R4, RZ, !P2 ;  /* 0x000000ff04047207 */ /* 0x000fc60005000000 */
[----:B------:R-:W-:Y:S04]  /*afd20*/  STL.64 [R1+0x1e78], R26 ;  /* 0x001e781a01007387 */ /* 0x000fe80000100a00 */
[----:B------:R1:W-:Y:S01]  /*afd30*/  STL [R1+0x4128], R8 ;  /* 0x0041280801007387 */ /* 0x0003e20000100800 */
[----:B------:R-:W-:-:S03]  /*afd40*/  ISETP.NE.U32.AND P0, PT, R4, RZ, PT ;  /* 0x000000ff0400720c */ /* 0x000fc60003f05070 */
[----:B------:R1:W-:Y:S01]  /*afd50*/  STL [R1+0x4120], R15 ;  /* 0x0041200f01007387 */ /* 0x0003e20000100800 */
[----:B------:R-:W-:-:S03]  /*afd60*/  LEA R4, R10, R19, 0x11 ;  /* 0x000000130a047211 */ /* 0x000fc600078e88ff */
[----:B------:R-:W4:Y:S01]  /*afd70*/  LDL.LU R22, [R1+0x3d20] ;  /* 0x003d200001167983 */ /* 0x000f220000300800 */
[----:B------:R-:W-:-:S03]  /*afd80*/  IMAD.MOV.U32 R6, RZ, RZ, R8 ;  /* 0x000000ffff067224 */ /* 0x000fc600078e0008 */
[----:B------:R-:W4:Y:S04]  /*afd90*/  LDL.LU R21, [R1+0x3d2c] ;  /* 0x003d2c0001157983 */ /* 0x000f280000300800 */
[----:B------:R-:W4:Y:S04]  /*afda0*/  LDL.LU R19, [R1+0x3d18] ;  /* 0x003d180001137983 */ /* 0x000f280000300800 */
[----:B-1----:R-:W4:Y:S01]  /*afdb0*/  LDL.LU R8, [R1+0x3d24] ;  /* 0x003d240001087983 */ /* 0x002f220000300800 */
[----:B------:R-:W-:-:S05]  /*afdc0*/  IMAD.MOV.U32 R7, RZ, RZ, R15 ;  /* 0x000000ffff077224 */ /* 0x000fca00078e000f */
[----:B------:R1:W-:Y:S01]  /*afdd0*/  LDGSTS.E [R4+0x1000], [R6.64], P0 ;  /* 0x0100000006047fae */ /* 0x0003e20008121844 */
[----:B--2---:R-:W-:-:S05]  /*afde0*/  IADD3 R11, P1, R11, R16, RZ ;  /* 0x000000100b0b7210 */ /* 0x004fca0007f3e0ff */
[--C-:B---3--:R-:W-:Y:S01]  /*afdf0*/  IMAD.X R13, R13, 0x1, R0.reuse, P1 ;  /* 0x000000010d0d7824 */ /* 0x108fe200008e0600 */
[-C--:B----4-:R-:W-:Y:S01]  /*afe00*/  IADD3 R5, P3, R5, R16.reuse, RZ ;  /* 0x0000001005057210 */ /* 0x090fe20007f7e0ff */
[----:B------:R-:W-:Y:S04]  /*afe10*/  STL [R1+0x3d40], R11 ;  /* 0x003d400b01007387 */ /* 0x000fe80000100800 */
[----:B------:R-:W-:Y:S01]  /*afe20*/  IMAD.X R9, R9, 0x1, R0, P3 ;  /* 0x0000000109097824 */ /* 0x000fe200018e0600 */
[----:B------:R2:W-:Y:S01]  /*afe30*/  STL [R1+0x3d38], R13 ;  /* 0x003d380d01007387 */ /* 0x0005e20000100800 */
[----:B-1----:R-:W-:Y:S01]  /*afe40*/  IMAD.MOV.U32 R6, RZ, RZ, R11 ;  /* 0x000000ffff067224 */ /* 0x002fe200078e000b */
[----:B------:R-:W-:Y:S02]  /*afe50*/  MOV R7, R13 ;  /* 0x0000000d00077202 */ /* 0x000fe40000000f00 */
[----:B------:R-:W-:Y:S04]  /*afe60*/  STL [R1+0x3d3c], R5 ;  /* 0x003d3c0501007387 */ /* 0x000fe80000100800 */
[----:B------:R1:W-:Y:S04]  /*afe70*/  STL [R1+0x3d30], R9 ;  /* 0x003d300901007387 */ /* 0x0003e80000100800 */
[----:B------:R-:W3:Y:S04]  /*afe80*/  LDL.LU R15, [R1+0x3d10] ;  /* 0x003d1000010f7983 */ /* 0x000ee80000300800 */
[----:B--2---:R-:W2:Y:S04]  /*afe90*/  LDL.LU R13, [R1+0x3d1c] ;  /* 0x003d1c00010d7983 */ /* 0x004ea80000300800 */
[----:B------:R4:W-:Y:S04]  /*afea0*/  LDGSTS.E [R4+0x1200], [R6.64], P0 ;  /* 0x0120000006047fae */ /* 0x0009e80008121844 */
[----:B------:R-:W3:Y:S01]  /*afeb0*/  LDL.LU R11, [R1+0x4110] ;  /* 0x00411000010b7983 */ /* 0x000ee20000300800 */
[----:B------:R-:W-:Y:S01]  /*afec0*/  IADD3 R18, P3, R18, R16, RZ ;  /* 0x0000001012127210 */ /* 0x000fe20007f7e0ff */
[----:B----4-:R-:W-:-:S02]  /*afed0*/  IMAD.MOV.U32 R7, RZ, RZ, R9 ;  /* 0x000000ffff077224 */ /* 0x010fc400078e0009 */
[----:B-1----:R-:W4:Y:S01]  /*afee0*/  LDL.LU R9, [R1+0x411c] ;  /* 0x00411c0001097983 */ /* 0x002f220000300800 */
[----:B------:R-:W-:Y:S02]  /*afef0*/  IMAD.MOV.U32 R6, RZ, RZ, R5 ;  /* 0x000000ffff067224 */ /* 0x000fe400078e0005 */
[----:B------:R-:W-:Y:S01]  /*aff00*/  IMAD.X R20, R20, 0x1, R0, P3 ;  /* 0x0000000114147824 */ /* 0x000fe200018e0600 */
[----:B------:R-:W-:Y:S04]  /*aff10*/  STL [R1+0x3d34], R18 ;  /* 0x003d341201007387 */ /* 0x000fe80000100800 */
[----:B------:R1:W-:Y:S01]  /*aff20*/  LDGSTS.E [R4+0x1400], [R6.64], P0 ;  /* 0x0140000006047fae */ /* 0x0003e20008121844 */
[----:B------:R-:W-:-:S03]  /*aff30*/  IADD3 R12, P4, R12, R16, RZ ;  /* 0x000000100c0c7210 */ /* 0x000fc60007f9e0ff */
[----:B------:R1:W-:Y:S02]  /*aff40*/  STL [R1+0x3d28], R20 ;  /* 0x003d281401007387 */ /* 0x0003e40000100800 */
[----:B-1----:R-:W-:Y:S02]  /*aff50*/  IMAD.MOV.U32 R6, RZ, RZ, R18 ;  /* 0x000000ffff067224 */ /* 0x002fe400078e0012 */
[----:B------:R-:W-:Y:S01]  /*aff60*/  IMAD.X R17, R17, 0x1, R0, P4 ;  /* 0x0000000111117824 */ /* 0x000fe200020e0600 */
[----:B------:R-:W-:Y:S01]  /*aff70*/  MOV R7, R20 ;  /* 0x0000001400077202 */ /* 0x000fe20000000f00 */
[----:B------:R-:W-:Y:S04]  /*aff80*/  STL [R1+0x4124], R12 ;  /* 0x0041240c01007387 */ /* 0x000fe80000100800 */
[----:B------:R1:W-:Y:S04]  /*aff90*/  STL [R1+0x4118], R17 ;  /* 0x0041181101007387 */ /* 0x0003e80000100800 */
[----:B------:R-:W4:Y:S01]  /*affa0*/  LDL.LU R20, [R1+0x3d08] ;  /* 0x003d080001147983 */ /* 0x000f220000300800 */
[----:B------:R-:W-:-:S03]  /*affb0*/  ISETP.GT.AND P1, PT, R3, 0x6, PT ;  /* 0x000000060300780c */ /* 0x000fc60003f24270 */
[----:B------:R-:W4:Y:S04]  /*affc0*/  LDL.LU R18, [R1+0x3d14] ;  /* 0x003d140001127983 */ /* 0x000f280000300800 */
[----:B------:R1:W-:Y:S01]  /*affd0*/  LDGSTS.E [R4+0x1600], [R6.64], P0 ;  /* 0x0160000006047fae */ /* 0x0003e20008121844 */
[----:B------:R-:W-:Y:S01]  /*affe0*/  SEL R5, RZ, 0x4, !P1 ;  /* 0x00000004ff057807 */ /* 0x000fe20004800000 */
[----:B-1----:R-:W-:Y:S02]  /*afff0*/  IMAD.MOV.U32 R7, RZ, RZ, R17 ;  /* 0x000000ffff077224 */ /* 0x002fe400078e0011 */
[----:B------:R-:W-:Y:S01]  /*b0000*/  IMAD.MOV.U32 R6, RZ, RZ, R12 ;  /* 0x000000ffff067224 */ /* 0x000fe200078e000c */
[----:B------:R-:W4:Y:S04]  /*b0010*/  LDL.LU R17, [R1+0x3d00] ;  /* 0x003d000001117983 */ /* 0x000f280000300800 */
[----:B------:R-:W4:Y:S01]  /*b0020*/  LDL.LU R12, [R1+0x3d0c] ;  /* 0x003d0c00010c7983 */ /* 0x000f220000300800 */
[----:B------:R-:W-:-:S04]  /*b0030*/  SEL R5, R5, RZ, !P2 ;  /* 0x000000ff05057207 */ /* 0x000fc80005000000 */
[----:B------:R-:W-:Y:S02]  /*b0040*/  ISETP.NE.U32.AND P1, PT, R5, RZ, PT ;  /* 0x000000ff0500720c */ /* 0x000fe40003f25070 */
[-C--:B------:R-:W-:Y:S02]  /*b0050*/  IADD3 R21, P0, R21, R16.reuse, RZ ;  /* 0x0000001015157210 */ /* 0x080fe40007f1e0ff */
[----:B------:R-:W-:-:S03]  /*b0060*/  IADD3 R8, P3, R8, R16, RZ ;  /* 0x0000001008087210 */ /* 0x000fc60007f7e0ff */
[--C-:B------:R-:W-:Y:S01]  /*b0070*/  IMAD.X R22, R22, 0x1, R0.reuse, P0 ;  /* 0x0000000116167824 */ /* 0x100fe200000e0600 */
[----:B------:R-:W-:Y:S01]  /*b0080*/  STL [R1+0x3d2c], R21 ;  /* 0x003d2c1501007387 */ /* 0x000fe20000100800 */
[----:B------:R-:W-:-:S04]  /*b0090*/  IMAD.X R19, R19, 0x1, R0, P3 ;  /* 0x0000000113137824 */ /* 0x000fc800018e0600 */
[----:B------:R1:W-:Y:S04]  /*b00a0*/  LDGSTS.E [R4+0x3000], [R6.64], P1 ;  /* 0x0300000006047fae */ /* 0x0003e80008921844 */
[----:B------:R1:W-:Y:S04]  /*b00b0*/  STL [R1+0x3d20], R22 ;  /* 0x003d201601007387 */ /* 0x0003e80000100800 */
[----:B------:R-:W-:Y:S01]  /*b00c0*/  STL [R1+0x3d24], R8 ;  /* 0x003d240801007387 */ /* 0x000fe20000100800 */
[----:B-1----:R-:W-:Y:S01]  /*b00d0*/  IMAD.MOV.U32 R6, RZ, RZ, R21 ;  /* 0x000000ffff067224 */ /* 0x002fe200078e0015 */
[----:B------:R-:W-:-:S02]  /*b00e0*/  MOV R7, R22 ;  /* 0x0000001600077202 */ /* 0x000fc40000000f00 */
[----:B------:R1:W-:Y:S04]  /*b00f0*/  STL [R1+0x3d18], R19 ;  /* 0x003d181301007387 */ /* 0x0003e80000100800 */
[----:B------:R1:W-:Y:S04]  /*b0100*/  LDGSTS.E [R4+0x3200], [R6.64], P1 ;  /* 0x0320000006047fae */ /* 0x0003e80008921844 */
[----:B------:R-:W4:Y:S04]  /*b0110*/  LDL.LU R22, [R1+0x3cf8] ;  /* 0x003cf80001167983 */ /* 0x000f280000300800 */
[----:B------:R-:W4:Y:S01]  /*b0120*/  LDL.LU R21, [R1+0x3d04] ;  /* 0x003d040001157983 */ /* 0x000f220000300800 */
[----:B-1----:R-:W-:-:S02]  /*b0130*/  IMAD.MOV.U32 R7, RZ, RZ, R19 ;  /* 0x000000ffff077224 */ /* 0x002fc400078e0013 */
[----:B------:R-:W-:Y:S01]  /*b0140*/  IMAD.MOV.U32 R6, RZ, RZ, R8 ;  /* 0x000000ffff067224 */ /* 0x000fe200078e0008 */
[----:B------:R-:W4:Y:S04]  /*b0150*/  LDL.LU R19, [R1+0x4108] ;  /* 0x0041080001137983 */ /* 0x000f280000300800 */
[----:B------:R-:W4:Y:S01]  /*b0160*/  LDL.LU R8, [R1+0x4114] ;  /* 0x0041140001087983 */ /* 0x000f220000300800 */
[----:B------:R-:W-:-:S03]  /*b0170*/  ISETP.GT.AND P0, PT, R3, 0xa, PT ;  /* 0x0000000a0300780c */ /* 0x000fc60003f04270 */
[----:B------:R1:W-:Y:S01]  /*b0180*/  LDGSTS.E [R4+0x3400], [R6.64], P1 ;  /* 0x0340000006047fae */ /* 0x0003e20008921844 */
[----:B------:R-:W-:-:S04]  /*b0190*/  SEL R5, RZ, 0x4, !P0 ;  /* 0x00000004ff057807 */ /* 0x000fc80004000000 */
[----:B------:R-:W-:-:S04]  /*b01a0*/  SEL R5, R5, RZ, !P2 ;  /* 0x000000ff05057207 */ /* 0x000fc80005000000 */
[----:B------:R-:W-:Y:S02]  /*b01b0*/  ISETP.NE.U32.AND P0, PT, R5, RZ, PT ;  /* 0x000000ff0500720c */ /* 0x000fe40003f05070 */
[----:B--2---:R-:W-:-:S05]  /*b01c0*/  IADD3 R13, P3, R13, R16, RZ ;  /* 0x000000100d0d7210 */ /* 0x004fca0007f7e0ff */
[----:B---3--:R-:W-:Y:S01]  /*b01d0*/  IMAD.X R15, R15, 0x1, R0, P3 ;  /* 0x000000010f0f7824 */ /* 0x008fe200018e0600 */
[----:B------:R-:W-:Y:S01]  /*b01e0*/  STL [R1+0x3d1c], R13 ;  /* 0x003d1c0d01007387 */ /* 0x000fe20000100800 */
[----:B-1----:R-:W-:-:S03]  /*b01f0*/  IMAD.MOV.U32 R6, RZ, RZ, R13 ;  /* 0x000000ffff067224 */ /* 0x002fc600078e000d */
[----:B------:R-:W-:Y:S02]  /*b0200*/  MOV R7, R15 ;  /* 0x0000000f00077202 */ /* 0x000fe40000000f00 */
[----:B----4-:R-:W-:Y:S01]  /*b0210*/  IADD3 R9, P4, R9, R16, RZ ;  /* 0x0000001009097210 */ /* 0x010fe20007f9e0ff */
        /* <DEDUP_REMOVED lines=37> */
[----:B------:R-:W-:-:S03]  /*b0470*/  MOV R7, R22 ;  /* 0x0000001600077202 */ /* 0x000fc60000000f00 */
        /* <DEDUP_REMOVED lines=22> */
[----:B------:R-:W-:-:S03]  /*b05e0*/  MOV R7, R15 ;  /* 0x0000000f00077202 */ /* 0x000fc60000000f00 */
        /* <DEDUP_REMOVED lines=11> */
[--C-:B------:R-:W-:Y:S01]  /*b06a0*/  IMAD.X R20, R20, 0x1, R0.reuse, P3 ;  /* 0x0000000114147824 */ /* 0x100fe200018e0600 */
[----:B------:R-:W-:Y:S01]  /*b06b0*/  IADD3 R12, P4, R12, R16, RZ ;  /* 0x000000100c0c7210 */ /* 0x000fe20007f9e0ff */
[----:B------:R-:W-:Y:S04]  /*b06c0*/  STL [R1+0x3cec], R18 ;  /* 0x003cec1201007387 */ /* 0x000fe80000100800 */
[----:B------:R-:W-:Y:S01]  /*b06d0*/  IMAD.X R17, R17, 0x1, R0, P4 ;  /* 0x0000000111117824 */ /* 0x000fe200020e0600 */
[----:B------:R1:W-:Y:S02]  /*b06e0*/  STL [R1+0x3ce0], R20 ;  /* 0x003ce01401007387 */ /* 0x0003e40000100800 */
[----:B-1----:R-:W-:Y:S01]  /*b06f0*/  IMAD.MOV.U32 R6, RZ, RZ, R18 ;  /* 0x000000ffff067224 */ /* 0x002fe200078e0012 */
[----:B------:R-:W-:Y:S01]  /*b0700*/  MOV R7, R20 ;  /* 0x0000001400077202 */ /* 0x000fe20000000f00 */
[----:B------:R-:W-:Y:S04]  /*b0710*/  STL [R1+0x410c], R12 ;  /* 0x00410c0c01007387 */ /* 0x000fe80000100800 */
[----:B------:R1:W-:Y:S04]  /*b0720*/  STL [R1+0x4100], R17 ;  /* 0x0041001101007387 */ /* 0x0003e80000100800 */
[----:B------:R-:W2:Y:S01]  /*b0730*/  LDL.LU R20, [R1+0x3cc0] ;  /* 0x003cc00001147983 */ /* 0x000ea20000300800 */
[----:B------:R-:W-:-:S03]  /*b0740*/  ISETP.GT.AND P0, PT, R3, 0x12, PT ;  /* 0x000000120300780c */ /* 0x000fc60003f04270 */
[----:B------:R-:W2:Y:S04]  /*b0750*/  LDL.LU R18, [R1+0x3ccc] ;  /* 0x003ccc0001127983 */ /* 0x000ea80000300800 */
        /* <DEDUP_REMOVED lines=8> */
[----:B------:R-:W-:-:S05]  /*b07e0*/  IADD3 R21, P1, R21, R16, RZ ;  /* 0x0000001015157210 */ /* 0x000fca0007f3e0ff */
[----:B------:R-:W-:Y:S01]  /*b07f0*/  IMAD.X R22, R22, 0x1, R0, P1 ;  /* 0x0000000116167824 */ /* 0x000fe200008e0600 */
[----:B------:R-:W-:Y:S05]  /*b0800*/  STL [R1+0x3ce4], R21 ;  /* 0x003ce41501007387 */ /* 0x000fea0000100800 */
[----:B------:R1:W-:Y:S01]  /*b0810*/  LDGSTS.E [R4+0x9000], [R6.64], P0 ;  /* 0x0900000006047fae */ /* 0x0003e20008121844 */
        /* <DEDUP_REMOVED lines=80> */
[----:B--2---:R-:W-:Y:S01]  /*b0d20*/  IADD3 R9, P3, R9, R16, RZ ;  /* 0x0000001009097210 */ /* 0x004fe20007f7e0ff */
[----:B------:R-:W-:Y:S01]  /*b0d30*/  STL [R1+0x3cb4], R13 ;  /* 0x003cb40d01007387 */ /* 0x000fe20000100800 */
[----:B-1----:R-:W-:-:S03]  /*b0d40*/  IMAD.MOV.U32 R6, RZ, RZ, R13 ;  /* 0x000000ffff067224 */ /* 0x002fc600078e000d */
[----:B------:R-:W-:Y:S01]  /*b0d50*/  IMAD.X R11, R11, 0x1, R0, P3 ;  /* 0x000000010b0b7824 */ /* 0x000fe200018e0600 */
        /* <DEDUP_REMOVED lines=36> */
[----:B------:R-:W-:Y:S04]  /*b0fa0*/  STL [R1+0x3c9c], R21 ;  /* 0x003c9c1501007387 */ /* 0x000fe80000100800 */
[----:B------:R1:W-:Y:S02]  /*b0fb0*/  STL [R1+0x3c90], R22 ;  /* 0x003c901601007387 */ /* 0x0003e40000100800 */
[----:B-1----:R-:W-:Y:S01]  /*b0fc0*/  IMAD.MOV.U32 R6, RZ, RZ, R21 ;  /* 0x000000ffff067224 */ /* 0x002fe200078e0015 */
[----:B------:R-:W-:-:S05]  /*b0fd0*/  MOV R7, R22 ;  /* 0x0000001600077202 */ /* 0x000fca0000000f00 */
[----:B------:R1:W-:Y:S01]  /*b0fe0*/  LDGSTS.E [R4+0xf200], [R6.64], P1 ;  /* 0x0f20000006047fae */ /* 0x0003e20008921844 */
[----:B------:R-:W-:-:S05]  /*b0ff0*/  IADD3 R8, P3, R8, R16, RZ ;  /* 0x0000001008087210 */ /* 0x000fca0007f7e0ff */
[----:B------:R-:W-:Y:S01]  /*b1000*/  IMAD.X R19, R19, 0x1, R0, P3 ;  /* 0x0000000113137824 */ /* 0x000fe200018e0600 */
[----:B------:R-:W-:Y:S04]  /*b1010*/  STL [R1+0x3c94], R8 ;  /* 0x003c940801007387 */ /* 0x000fe80000100800 */
[----:B------:R1:W-:Y:S02]  /*b1020*/  STL [R1+0x3c88], R19 ;  /* 0x003c881301007387 */ /* 0x0003e40000100800 */
[----:B-1----:R-:W-:Y:S02]  /*b1030*/  IMAD.MOV.U32 R7, RZ, RZ, R19 ;  /* 0x000000ffff077224 */ /* 0x002fe400078e0013 */
[----:B------:R-:W2:Y:S01]  /*b1040*/  LDL.LU R22, [R1+0x3c68] ;  /* 0x003c680001167983 */ /* 0x000ea20000300800 */
[----:B------:R-:W-:-:S03]  /*b1050*/  IMAD.MOV.U32 R6, RZ, RZ, R8 ;  /* 0x000000ffff067224 */ /* 0x000fc600078e0008 */
[----:B------:R-:W2:Y:S04]  /*b1060*/  LDL.LU R21, [R1+0x3c74] ;  /* 0x003c740001157983 */ /* 0x000ea80000300800 */
        /* <DEDUP_REMOVED lines=148> */
[----:B------:R1:W-:Y:S02]  /*b19b0*/  STL [R1+0x3c3c], R18 ;  /* 0x003c3c1201007387 */ /* 0x0003e40000100800 */
[----:B-1----:R-:W-:Y:S02]  /*b19c0*/  IMAD.MOV.U32 R6, RZ, RZ, R18 ;  /* 0x000000ffff067224 */ /* 0x002fe400078e0012 */
[----:B------:R-:W-:Y:S01]  /*b19d0*/  MOV R7, R20 ;  /* 0x0000001400077202 */ /* 0x000fe20000000f00 */
        /* <DEDUP_REMOVED lines=37> */
[--C-:B---3--:R-:W-:Y:S01]  /*b1c30*/  IMAD.X R15, R15, 0x1, R0.reuse, P1 ;  /* 0x000000010f0f7824 */ /* 0x108fe200008e0600 */
[----:B--2---:R-:W-:Y:S01]  /*b1c40*/  IADD3 R9, P3, R9, R16, RZ ;  /* 0x0000001009097210 */ /* 0x004fe20007f7e0ff */
[----:B------:R-:W-:Y:S04]  /*b1c50*/  STL [R1+0x3c24], R13 ;  /* 0x003c240d01007387 */ /* 0x000fe80000100800 */
[----:B------:R-:W-:Y:S01]  /*b1c60*/  IMAD.X R11, R11, 0x1, R0, P3 ;  /* 0x000000010b0b7824 */ /* 0x000fe200018e0600 */
[----:B------:R2:W-:Y:S01]  /*b1c70*/  STL [R1+0x3c18], R15 ;  /* 0x003c180f01007387 */ /* 0x0005e20000100800 */
[----:B-1----:R-:W-:Y:S01]  /*b1c80*/  MOV R7, R15 ;  /* 0x0000000f00077202 */ /* 0x002fe20000000f00 */
[----:B------:R-:W-:Y:S02]  /*b1c90*/  IMAD.MOV.U32 R6, RZ, RZ, R13 ;  /* 0x000000ffff067224 */ /* 0x000fe400078e000d */
[----:B------:R-:W-:Y:S04]  /*b1ca0*/  STL [R1+0x3c1c], R9 ;  /* 0x003c1c0901007387 */ /* 0x000fe80000100800 */
[----:B------:R1:W-:Y:S04]  /*b1cb0*/  STL [R1+0x3c10], R11 ;  /* 0x003c100b01007387 */ /* 0x0003e80000100800 */
[----:B--2---:R-:W2:Y:S04]  /*b1cc0*/  LDL.LU R15, [R1+0x3bf0] ;  /* 0x003bf000010f7983 */ /* 0x004ea80000300800 */
[----:B------:R-:W3:Y:S04]  /*b1cd0*/  LDL.LU R13, [R1+0x3bfc] ;  /* 0x003bfc00010d7983 */ /* 0x000ee80000300800 */
[----:B------:R4:W-:Y:S02]  /*b1ce0*/  LDGSTS.E [R4+0x19200], [R6.64], P0 ;  /* 0x1920000006047fae */ /* 0x0009e40008121844 */
[----:B----4-:R-:W-:-:S02]  /*b1cf0*/  IMAD.MOV.U32 R7, RZ, RZ, R11 ;  /* 0x000000ffff077224 */ /* 0x010fc400078e000b */
[----:B------:R-:W-:Y:S01]  /*b1d00*/  IMAD.MOV.U32 R6, RZ, RZ, R9 ;  /* 0x000000ffff067224 */ /* 0x000fe200078e0009 */
[----:B-1----:R-:W4:Y:S04]  /*b1d10*/  LDL.LU R11, [R1+0x40b0] ;  /* 0x0040b000010b7983 */ /* 0x002f280000300800 */
[----:B------:R-:W4:Y:S01]  /*b1d20*/  LDL.LU R9, [R1+0x40bc] ;  /* 0x0040bc0001097983 */ /* 0x000f220000300800 */
        /* <DEDUP_REMOVED lines=9> */
[----:B------:R-:W-:Y:S01]  /*b1dc0*/  STL [R1+0x40c4], R17 ;  /* 0x0040c41101007387 */ /* 0x000fe20000100800 */
[----:B------:R-:W-:-:S03]  /*b1dd0*/  ISETP.GT.AND P1, PT, R3, 0x36, PT ;  /* 0x000000360300780c */ /* 0x000fc60003f24270 */
[----:B------:R1:W-:Y:S04]  /*b1de0*/  LDGSTS.E [R4+0x19600], [R6.64], P0 ;  /* 0x1960000006047fae */ /* 0x0003e80008121844 */
[----:B------:R-:W4:Y:S04]  /*b1df0*/  LDL.LU R18, [R1+0x3bf4] ;  /* 0x003bf40001127983 */ /* 0x000f280000300800 */
[----:B------:R1:W-:Y:S04]  /*b1e00*/  STL [R1+0x40b8], R20 ;  /* 0x0040b81401007387 */ /* 0x0003e80000100800 */
[----:B------:R-:W4:Y:S01]  /*b1e10*/  LDL.LU R12, [R1+0x3bec] ;  /* 0x003bec00010c7983 */ /* 0x000f220000300800 */
[----:B-1----:R-:W-:Y:S01]  /*b1e20*/  IMAD.MOV.U32 R7, RZ, RZ, R20 ;  /* 0x000000ffff077224 */ /* 0x002fe200078e0014 */
[----:B------:R-:W-:Y:S01]  /*b1e30*/  SEL R5, RZ, 0x4, !P1 ;  /* 0x00000004ff057807 */ /* 0x000fe20004800000 */
[----:B------:R-:W-:Y:S01]  /*b1e40*/  IMAD.MOV.U32 R6, RZ, RZ, R17 ;  /* 0x000000ffff067224 */ /* 0x000fe200078e0011 */
[----:B------:R-:W4:Y:S04]  /*b1e50*/  LDL.LU R20, [R1+0x3be8] ;  /* 0x003be80001147983 */ /* 0x000f280000300800 */
[----:B------:R-:W4:Y:S01]  /*b1e60*/  LDL.LU R17, [R1+0x3be0] ;  /* 0x003be00001117983 */ /* 0x000f220000300800 */
[----:B------:R-:W-:-:S04]  /*b1e70*/  SEL R5, R5, RZ, !P2 ;  /* 0x000000ff05057207 */ /* 0x000fc80005000000 */
[----:B------:R-:W-:Y:S11]  /*b1e80*/  ISETP.NE.U32.AND P1, PT, R5, RZ, PT ;  /* 0x000000ff0500720c */ /* 0x000ff60003f25070 */
[----:B------:R-:W-:Y:S02]  /*b1e90*/  @!UPT UIADD3 URZ, URZ, URZ, URZ ;  /* 0x0000003f3f3ff290 */ /* 0x000fe4000fffe03f */
[----:B------:R1:W-:Y:S01]  /*b1ea0*/  LDGSTS.E [R4+0x1b000], [R6.64], P1 ;  /* 0x1b00000006047fae */ /* 0x0003e20008921844 */
[----:B------:R-:W-:-:S05]  /*b1eb0*/  IADD3 R21, P0, R21, R16, RZ ;  /* 0x0000001015157210 */ /* 0x000fca0007f1e0ff */
[----:B------:R-:W-:Y:S02]  /*b1ec0*/  IMAD.X R22, R22, 0x1, R0, P0 ;  /* 0x0000000116167824 */ /* 0x000fe400000e0600 */
[----:B-1----:R-:W-:-:S03]  /*b1ed0*/  IMAD.MOV.U32 R6, RZ, RZ, R21 ;  /* 0x000000ffff067224 */ /* 0x002fc600078e0015 */
[----:B------:R-:W-:Y:S01]  /*b1ee0*/  MOV R7, R22 ;  /* 0x0000001600077202 */ /* 0x000fe20000000f00 */
[----:B------:R-:W-:Y:S04]  /*b1ef0*/  STL [R1+0x3c0c], R21 ;  /* 0x003c0c1501007387 */ /* 0x000fe80000100800 */
[----:B------:R-:W-:Y:S04]  /*b1f00*/  STL [R1+0x3c00], R22 ;  /* 0x003c001601007387 */ /* 0x000fe80000100800 */
[----:B------:R1:W-:Y:S01]  /*b1f10*/  LDGSTS.E [R4+0x1b200], [R6.64], P1 ;  /* 0x1b20000006047fae */ /* 0x0003e20008921844 */
[----:B------:R-:W-:-:S05]  /*b1f20*/  IADD3 R8, P3, R8, R16, RZ ;  /* 0x0000001008087210 */ /* 0x000fca0007f7e0ff */
[----:B------:R-:W-:Y:S01]  /*b1f30*/  IMAD.X R19, R19, 0x1, R0, P3 ;  /* 0x0000000113137824 */ /* 0x000fe200018e0600 */
[----:B------:R-:W-:Y:S01]  /*b1f40*/  STL [R1+0x3c04], R8 ;  /* 0x003c040801007387 */ /* 0x000fe20000100800 */
[----:B-1----:R-:W-:-:S03]  /*b1f50*/  IMAD.MOV.U32 R6, RZ, RZ, R8 ;  /* 0x000000ffff067224 */ /* 0x002fc600078e0008 */
[----:B------:R1:W-:Y:S01]  /*b1f60*/  STL [R1+0x3bf8], R19 ;  /* 0x003bf81301007387 */ /* 0x0003e20000100800 */
[----:B------:R-:W-:Y:S01]  /*b1f70*/  IMAD.MOV.U32 R7, RZ, RZ, R19 ;  /* 0x000000ffff077224 */ /* 0x000fe200078e0013 */
[----:B------:R-:W-:Y:S02]  /*b1f80*/  ISETP.GT.AND P0, PT, R3, 0x3a, PT ;  /* 0x0000003a0300780c */ /* 0x000fe40003f04270 */
[----:B-1----:R-:W4:Y:S04]  /*b1f90*/  LDL.LU R19, [R1+0x3bd8] ;  /* 0x003bd80001137983 */ /* 0x002f280000300800 */
[----:B------:R-:W4:Y:S01]  /*b1fa0*/  LDL.LU R8, [R1+0x3be4] ;  /* 0x003be40001087983 */ /* 0x000f220000300800 */
[----:B------:R-:W-:-:S03]  /*b1fb0*/  SEL R5, RZ, 0x4, !P0 ;  /* 0x00000004ff057807 */ /* 0x000fc60004000000 */
[----:B------:R1:W-:Y:S01]  /*b1fc0*/  LDGSTS.E [R4+0x1b400], [R6.64], P1 ;  /* 0x1b40000006047fae */ /* 0x0003e20008921844 */
[----:B------:R-:W-:-:S04]  /*b1fd0*/  SEL R5, R5, RZ, !P2 ;  /* 0x000000ff05057207 */ /* 0x000fc80005000000 */
[----:B------:R-:W-:Y:S02]  /*b1fe0*/  ISETP.NE.U32.AND P0, PT, R5, RZ, PT ;  /* 0x000000ff0500720c */ /* 0x000fe40003f05070 */
[----:B---3--:R-:W-:-:S05]  /*b1ff0*/  IADD3 R13, P3, R13, R16, RZ ;  /* 0x000000100d0d7210 */ /* 0x008fca0007f7e0ff */
[----:B--2---:R-:W-:Y:S02]  /*b2000*/  IMAD.X R15, R15, 0x1, R0, P3 ;  /* 0x000000010f0f7824 */ /* 0x004fe400018e0600 */
[----:B-1----:R-:W-:-:S03]  /*b2010*/  IMAD.MOV.U32 R6, RZ, RZ, R13 ;  /* 0x000000ffff067224 */ /* 0x002fc600078e000d */
[----:B------:R-:W-:Y:S01]  /*b2020*/  MOV R7, R15 ;  /* 0x0000000f00077202 */ /* 0x000fe20000000f00 */
[----:B------:R-:W-:Y:S04]  /*b2030*/  STL [R1+0x3bfc], R13 ;  /* 0x003bfc0d01007387 */ /* 0x000fe80000100800 */
[----:B------:R1:W-:Y:S04]  /*b2040*/  STL [R1+0x3bf0], R15 ;  /* 0x003bf00f01007387 */ /* 0x0003e80000100800 */
[----:B------:R2:W-:Y:S01]  /*b2050*/  LDGSTS.E [R4+0x1b600], [R6.64], P1 ;  /* 0x1b60000006047fae */ /* 0x0005e20008921844 */
[----:B----4-:R-:W-:-:S05]  /*b2060*/  IADD3 R9, P4, R9, R16, RZ ;  /* 0x0000001009097210 */ /* 0x010fca0007f9e0ff */
[----:B------:R-:W-:Y:S01]  /*b2070*/  IMAD.X R11, R11, 0x1, R0, P4 ;  /* 0x000000010b0b7824 */ /* 0x000fe200020e0600 */
[----:B------:R-:W-:Y:S04]  /*b2080*/  STL [R1+0x40bc], R9 ;  /* 0x0040bc0901007387 */ /* 0x000fe80000100800 */
[----:B------:R3:W-:Y:S01]  /*b2090*/  STL [R1+0x40b0], R11 ;  /* 0x0040b00b01007387 */ /* 0x0007e20000100800 */
[----:B--2---:R-:W-:-:S03]  /*b20a0*/  IMAD.MOV.U32 R6, RZ, RZ, R9 ;  /* 0x000000ffff067224 */ /* 0x004fc600078e0009 */
[----:B-1----:R-:W2:Y:S01]  /*b20b0*/  LDL.LU R15, [R1+0x40ac] ;  /* 0x0040ac00010f7983 */ /* 0x002ea20000300800 */
[----:B------:R-:W-:-:S03]  /*b20c0*/  IMAD.MOV.U32 R7, RZ, RZ, R11 ;  /* 0x000000ffff077224 */ /* 0x000fc600078e000b */
[----:B------:R-:W4:Y:S04]  /*b20d0*/  LDL.LU R13, [R1+0x40b4] ;  /* 0x0040b400010d7983 */ /* 0x000f280000300800 */
[----:B---3--:R-:W3:Y:S04]  /*b20e0*/  LDL.LU R11, [R1+0x3bd0] ;  /* 0x003bd000010b7983 */ /* 0x008ee80000300800 */
[----:B------:R-:W3:Y:S01]  /*b20f0*/  LDL.LU R9, [R1+0x3bdc] ;  /* 0x003bdc0001097983 */ /* 0x000ee20000300800 */
[----:B------:R-:W-:-:S03]  /*b2100*/  IADD3 R18, P1, R18, R16, RZ ;  /* 0x0000001012127210 */ /* 0x000fc60007f3e0ff */
[----:B------:R1:W-:Y:S01]  /*b2110*/  LDGSTS.E [R4+0x1d000], [R6.64], P0 ;  /* 0x1d00000006047fae */ /* 0x0003e20008121844 */
[----:B------:R-:W-:-:S03]  /*b2120*/  IADD3 R12, P3, R12, R16, RZ ;  /* 0x000000100c0c7210 */ /* 0x000fc60007f7e0ff */
[----:B------:R-:W-:Y:S01]  /*b2130*/  STL [R1+0x3bf4], R18 ;  /* 0x003bf41201007387 */ /* 0x000fe20000100800 */
[----:B------:R-:W-:Y:S02]  /*b2140*/  IMAD.X R20, R20, 0x1, R0, P1 ;  /* 0x0000000114147824 */ /* 0x000fe400008e0600 */
[----:B-1----:R-:W-:Y:S02]  /*b2150*/  IMAD.MOV.U32 R6, RZ, RZ, R18 ;  /* 0x000000ffff067224 */ /* 0x002fe400078e0012 */
[----:B------:R-:W-:Y:S01]  /*b2160*/  IMAD.X R17, R17, 0x1, R0, P3 ;  /* 0x0000000111117824 */ /* 0x000fe200018e0600 */
[----:B------:R-:W-:Y:S01]  /*b2170*/  MOV R7, R20 ;  /* 0x0000001400077202 */ /* 0x000fe20000000f00 */
        /* <DEDUP_REMOVED lines=8> */
[----:B------:R-:W3:Y:S04]  /*b2200*/  LDL.LU R17, [R1+0x3bc4] ;  /* 0x003bc40001117983 */ /* 0x000ee80000300800 */
[----:B------:R-:W3:Y:S01]  /*b2210*/  LDL.LU R12, [R1+0x3bcc] ;  /* 0x003bcc00010c7983 */ /* 0x000ee20000300800 */
[----:B------:R-:W-:-:S03]  /*b2220*/  ISETP.GT.AND P1, PT, R3, 0x3e, PT ;  /* 0x0000003e0300780c */ /* 0x000fc60003f24270 */
[----:B------:R1:W-:Y:S01]  /*b2230*/  LDGSTS.E [R4+0x1d400], [R6.64], P0 ;  /* 0x1d40000006047fae */ /* 0x0003e20008121844 */
[----:B------:R-:W-:-:S04]  /*b2240*/  SEL R5, RZ, 0x4, !P1 ;  /* 0x00000004ff057807 */ /* 0x000fc80004800000 */
[----:B------:R-:W-:-:S04]  /*b2250*/  SEL R5, R5, RZ, !P2 ;  /* 0x000000ff05057207 */ /* 0x000fc80005000000 */
[----:B------:R-:W-:Y:S02]  /*b2260*/  ISETP.NE.U32.AND P1, PT, R5, RZ, PT ;  /* 0x000000ff0500720c */ /* 0x000fe40003f25070 */
[----:B------:R-:W-:-:S05]  /*b2270*/  IADD3 R8, P3, R8, R16, RZ ;  /* 0x0000001008087210 */ /* 0x000fca0007f7e0ff */
[----:B------:R-:W-:Y:S01]  /*b2280*/  IMAD.X R19, R19, 0x1, R0, P3 ;  /* 0x0000000113137824 */ /* 0x000fe200018e0600 */
[----:B------:R1:W-:Y:S02]  /*b2290*/  STL [R1+0x3be4], R8 ;  /* 0x003be40801007387 */ /* 0x0003e40000100800 */
[----:B-1----:R-:W-:Y:S02]  /*b22a0*/  IMAD.MOV.U32 R6, RZ, RZ, R8 ;  /* 0x000000ffff067224 */ /* 0x002fe400078e0008 */
[----:B------:R-:W-:Y:S04]  /*b22b0*/  STL [R1+0x3bd8], R19 ;  /* 0x003bd81301007387 */ /* 0x000fe80000100800 */
[----:B------:R-:W3:Y:S04]  /*b22c0*/  LDL.LU R8, [R1+0x40a0] ;  /* 0x0040a00001087983 */ /* 0x000ee80000300800 */
[----:B------:R-:W3:Y:S01]  /*b22d0*/  LDL.LU R5, [R1+0x40a8] ;  /* 0x0040a80001057983 */ /* 0x000ee20000300800 */
[----:B------:R-:W-:Y:S01]  /*b22e0*/  IMAD.MOV.U32 R7, RZ, RZ, R19 ;  /* 0x000000ffff077224 */ /* 0x000fe200078e0013 */
[----:B------:R-:W-:Y:S01]  /*b22f0*/  MOV R27, R44 ;  /* 0x0000002c001b7202 */ /* 0x000fe20000000f00 */
[----:B------:R-:W-:-:S02]  /*b2300*/  IMAD.MOV.U32 R24, RZ, RZ, R49 ;  /* 0x000000ffff187224 */ /* 0x000fc400078e0031 */
[----:B------:R-:W-:Y:S01]  /*b2310*/  IMAD.MOV.U32 R25, RZ, RZ, R48 ;  /* 0x000000ffff197224 */ /* 0x000fe200078e0030 */
[----:B------:R1:W-:Y:S01]  /*b2320*/  LDGSTS.E [R4+0x1d600], [R6.64], P0 ;  /* 0x1d60000006047fae */ /* 0x0003e20008121844 */
[----:B------:R-:W-:-:S07]  /*b2330*/  IMAD.MOV.U32 R26, RZ, RZ, R45 ;  /* 0x000000ffff1a7224 */ /* 0x000fce00078e002d */
[----:B------:R-:W-:Y:S01]  /*b2340*/  HMMA.1688.F32.TF32 R24, R236, R42, R24 ;  /* 0x0000002aec18723c */ /* 0x000fe20000081018 */
[----:B------:R-:W-:Y:S01]  /*b2350*/  IMAD.MOV.U32 R28, RZ, RZ, R41 ;  /* 0x000000ffff1c7224 */ /* 0x000fe200078e0029 */
[----:B------:R-:W-:Y:S01]  /*b2360*/  MOV R30, R37 ;  /* 0x00000025001e7202 */ /* 0x000fe20000000f00 */
[----:B------:R-:W-:Y:S02]  /*b2370*/  IMAD.MOV.U32 R29, RZ, RZ, R40 ;  /* 0x000000ffff1d7224 */ /* 0x000fe400078e0028 */
[----:B------:R-:W-:Y:S01]  /*b2380*/  IMAD.MOV.U32 R31, RZ, RZ, R36 ;  /* 0x000000ffff1f7224 */ /* 0x000fe200078e0024 */
[----:B------:R-:W-:Y:S02]  /*b2390*/  LOP3.LUT R14, R14, 0x60, RZ, 0x3c, !PT ;  /* 0x000000600e0e7812 */ /* 0x000fe400078e3cff */
[----:B----4-:R-:W-:-:S05]  /*b23a0*/  IADD3 R13, P0, R13, R16, RZ ;  /* 0x000000100d0d7210 */ /* 0x010fca0007f1e0ff */
[--C-:B--2---:R-:W-:Y:S01]  /*b23b0*/  IMAD.X R15, R15, 0x1, R0.reuse, P0 ;  /* 0x000000010f0f7824 */ /* 0x104fe200000e0600 */
[----:B---3--:R-:W-:Y:S01]  /*b23c0*/  IADD3 R9, P3, R9, R16, RZ ;  /* 0x0000001009097210 */ /* 0x008fe20007f7e0ff */
[----:B-1----:R-:W-:Y:S02]  /*b23d0*/  IMAD.MOV.U32 R6, RZ, RZ, R13 ;  /* 0x000000ffff067224 */ /* 0x002fe400078e000d */
[----:B------:R-:W-:Y:S02]  /*b23e0*/  IMAD.MOV.U32 R7, RZ, RZ, R15 ;  /* 0x000000ffff077224 */ /* 0x000fe400078e000f */
[----:B------:R-:W-:Y:S01]  /*b23f0*/  IMAD.X R11, R11, 0x1, R0, P3 ;  /* 0x000000010b0b7824 */ /* 0x000fe200018e0600 */
[----:B------:R-:W-:Y:S04]  /*b2400*/  STL [R1+0x40b4], R13 ;  /* 0x0040b40d01007387 */ /* 0x000fe80000100800 */
[----:B------:R1:W-:Y:S04]  /*b2410*/  STL [R1+0x40ac], R15 ;  /* 0x0040ac0f01007387 */ /* 0x0003e80000100800 */
[----:B------:R2:W-:Y:S04]  /*b2420*/  LDGSTS.E [R4+0x1f000], [R6.64], P1 ;  /* 0x1f00000006047fae */ /* 0x0005e80008921844 */
[----:B------:R-:W-:Y:S04]  /*b2430*/  STL [R1+0x3bdc], R9 ;  /* 0x003bdc0901007387 */ /* 0x000fe80000100800 */
[----:B------:R3:W-:Y:S01]  /*b2440*/  STL [R1+0x3bd0], R11 ;  /* 0x003bd00b01007387 */ /* 0x0007e20000100800 */
[----:B--2---:R-:W-:Y:S01]  /*b2450*/  MOV R6, R9 ;  /* 0x0000000900067202 */ /* 0x004fe20000000f00 */
[----:B------:R-:W-:-:S02]  /*b2460*/  IMAD.MOV.U32 R7, RZ, RZ, R11 ;  /* 0x000000ffff077224 */ /* 0x000fc400078e000b */
[----:B-1----:R-:W2:Y:S04]  /*b2470*/  LDL.LU R15, [R1+0x3bb8] ;  /* 0x003bb800010f7983 */ /* 0x002ea80000300800 */
[----:B---3--:R-:W3:Y:S04]  /*b2480*/  LDL.LU R11, [R1+0x3bc0] ;  /* 0x003bc000010b7983 */ /* 0x008ee80000300800 */
[----:B------:R-:W4:Y:S04]  /*b2490*/  LDL.LU R19, [R1+0x3bbc] ;  /* 0x003bbc0001137983 */ /* 0x000f280000300800 */
[----:B------:R-:W4:Y:S01]  /*b24a0*/  LDL.LU R13, [R1+0x3bb4] ;  /* 0x003bb400010d7983 */ /* 0x000f220000300800 */
[----:B------:R-:W-:-:S03]  /*b24b0*/  IADD3 R18, P0, R18, R16, RZ ;  /* 0x0000001012127210 */ /* 0x000fc60007f1e0ff */
[----:B------:R1:W-:Y:S02]  /*b24c0*/  LDGSTS.E [R4+0x1f200], [R6.64], P1 ;  /* 0x1f20000006047fae */ /* 0x0003e40008921844 */
[----:B------:R-:W-:Y:S02]  /*b24d0*/  IMAD.X R20, R20, 0x1, R0, P0 ;  /* 0x0000000114147824 */ /* 0x000fe400000e0600 */
[----:B------:R-:W4:Y:S01]  /*b24e0*/  LDL.LU R9, [R1+0x40a4] ;  /* 0x0040a40001097983 */ /* 0x000f220000300800 */
[----:B------:R-:W-:Y:S01]  /*b24f0*/  IADD3 R12, P3, R12, R16, RZ ;  /* 0x000000100c0c7210 */ /* 0x000fe20007f7e0ff */
[----:B-1----:R-:W-:Y:S02]  /*b2500*/  IMAD.MOV.U32 R6, RZ, RZ, R18 ;  /* 0x000000ffff067224 */ /* 0x002fe400078e0012 */
[----:B------:R-:W-:Y:S01]  /*b2510*/  STL [R1+0x3bd4], R18 ;  /* 0x003bd41201007387 */ /* 0x000fe20000100800 */
[----:B------:R-:W-:Y:S02]  /*b2520*/  IMAD.MOV.U32 R7, RZ, RZ, R20 ;  /* 0x000000ffff077224 */ /* 0x000fe400078e0014 */
[----:B------:R-:W-:Y:S01]  /*b2530*/  IMAD.X R17, R17, 0x1, R0, P3 ;  /* 0x0000000111117824 */ /* 0x000fe200018e0600 */
[----:B------:R1:W-:Y:S04]  /*b2540*/  STL [R1+0x3bc8], R20 ;  /* 0x003bc81401007387 */ /* 0x0003e80000100800 */
[----:B------:R1:W-:Y:S04]  /*b2550*/  STL [R1+0x3bcc], R12 ;  /* 0x003bcc0c01007387 */ /* 0x0003e80000100800 */
[----:B------:R-:W-:Y:S04]  /*b2560*/  STL [R1+0x3bc4], R17 ;  /* 0x003bc41101007387 */ /* 0x000fe80000100800 */
[----:B------:R1:W-:Y:S04]  /*b2570*/  LDGSTS.E [R4+0x1f400], [R6.64], P1 ;  /* 0x1f40000006047fae */ /* 0x0003e80008921844 */
[----:B-1----:R-:W4:Y:S04]  /*b2580*/  LDL.LU R20, [R1+0x3bb0] ;  /* 0x003bb00001147983 */ /* 0x002f280000300800 */
[----:B------:R-:W4:Y:S01]  /*b2590*/  LDL.LU R18, [R1+0x3ba8] ;  /* 0x003ba80001127983 */ /* 0x000f220000300800 */
[----:B------:R-:W-:-:S03]  /*b25a0*/  MOV R6, R12 ;  /* 0x0000000c00067202 */ /* 0x000fc60000000f00 */
[----:B------:R-:W4:Y:S04]  /*b25b0*/  LDL.LU R12, [R1+0x4098] ;  /* 0x00409800010c7983 */ /* 0x000f280000300800 */
[----:B------:R-:W-:Y:S04]  /*b25c0*/  STL.64 [R1+0x1e50], R24 ;  /* 0x001e501801007387 */ /* 0x000fe80000100a00 */
[----:B------:R1:W-:Y:S01]  /*b25d0*/  STL.64 [R1+0x1e58], R26 ;  /* 0x001e581a01007387 */ /* 0x0003e20000100a00 */
[----:B------:R-:W-:Y:S01]  /*b25e0*/  IMAD.MOV.U32 R7, RZ, RZ, R17 ;  /* 0x000000ffff077224 */ /* 0x000fe200078e0011 */
[----:B------:R-:W-:-:S04]  /*b25f0*/  ISETP.GT.AND P0, PT, R3, 0x3, PT ;  /* 0x000000030300780c */ /* 0x000fc80003f04270 */
[----:B------:R1:W-:Y:S02]  /*b2600*/  LDGSTS.E [R4+0x1f600], [R6.64], P1 ;  /* 0x1f60000006047fae */ /* 0x0003e40008921844 */
[----:B-1----:R-:W-:Y:S01]  /*b2610*/  HMMA.1688.F32.TF32 R24, R236, R38, R28 ;  /* 0x00000026ec18723c */ /* 0x002fe2000008101c */
[----:B------:R-:W-:Y:S02]  /*b2620*/  IADD3 R5, P1, R5, R16, RZ ;  /* 0x0000001005057210 */ /* 0x000fe40007f3e0ff */
[----:B------:R-:W-:-:S03]  /*b2630*/  SEL R4, RZ, 0x4, !P0 ;  /* 0x00000004ff047807 */ /* 0x000fc60004000000 */
[----:B------:R-:W-:Y:S01]  /*b2640*/  IMAD.X R8, R8, 0x1, R0, P1 ;  /* 0x0000000108087824 */ /* 0x000fe200008e0600 */
[----:B------:R-:W-:-:S04]  /*b2650*/  SEL R4, R4, RZ, !P2 ;  /* 0x000000ff04047207 */ /* 0x000fc80005000000 */
[----:B------:R-:W-:Y:S01]  /*b2660*/  ISETP.NE.U32.AND P0, PT, R4, RZ, PT ;  /* 0x000000ff0400720c */ /* 0x000fe20003f05070 */
[----:B------:R-:W-:-:S11]  /*b2670*/  IMAD R4, R10, 0x20000, R14 ;  /* 0x000200000a047824 */ /* 0x000fd600078e020e */
[----:B------:R-:W-:Y:S04]  /*b2680*/  STL.64 [R1+0x1e30], R24 ;  /* 0x001e301801007387 */ /* 0x000fe80000100a00 */
[----:B------:R-:W-:Y:S04]  /*b2690*/  STL.64 [R1+0x1e38], R26 ;  /* 0x001e381a01007387 */ /* 0x000fe80000100a00 */
[----:B------:R-:W-:Y:S04]  /*b26a0*/  STL [R1+0x40a8], R5 ;  /* 0x0040a80501007387 */ /* 0x000fe80000100800 */
[----:B------:R1:W-:Y:S04]  /*b26b0*/  STL [R1+0x40a0], R8 ;  /* 0x0040a00801007387 */ /* 0x0003e80000100800 */
[----:B------:R-:W4:Y:S04]  /*b26c0*/  LDL.LU R17, [R1+0x3ba0] ;  /* 0x003ba00001117983 */ /* 0x000f280000300800 */
[----:B------:R-:W4:Y:S04]  /*b26d0*/  LDL.LU R10, [R1+0x3bac] ;  /* 0x003bac00010a7983 */ /* 0x000f280000300800 */
[----:B------:R-:W4:Y:S04]  /*b26e0*/  LDL.LU R22, [R1+0x3b98] ;  /* 0x003b980001167983 */ /* 0x000f280000300800 */
[----:B------:R-:W4:Y:S01]  /*b26f0*/  LDL.LU R21, [R1+0x3ba4] ;  /* 0x003ba40001157983 */ /* 0x000f220000300800 */
[----:B------:R-:W-:-:S03]  /*b2700*/  IMAD.MOV.U32 R7, RZ, RZ, R8 ;  /* 0x000000ffff077224 */ /* 0x000fc600078e0008 */
[----:B------:R-:W4:Y:S04]  /*b2710*/  LDL.LU R14, [R1+0x3b9c] ;  /* 0x003b9c00010e7983 */ /* 0x000f280000300800 */
[----:B-1----:R-:W4:Y:S01]  /*b2720*/  LDL.LU R8, [R1+0x409c] ;  /* 0x00409c0001087983 */ /* 0x002f220000300800 */
[----:B------:R-:W-:Y:S01]  /*b2730*/  ISETP.GT.AND P1, PT, R3, 0x7, PT ;  /* 0x000000070300780c */ /* 0x000fe20003f24270 */
[----:B------:R-:W-:-:S03]  /*b2740*/  IMAD.MOV.U32 R6, RZ, RZ, R5 ;  /* 0x000000ffff067224 */ /* 0x000fc600078e0005 */
[----:B------:R-:W-:Y:S02]  /*b2750*/  SEL R5, RZ, 0x4, !P1 ;  /* 0x00000004ff057807 */ /* 0x000fe40004800000 */
[----:B------:R1:W-:Y:S02]  /*b2760*/  LDGSTS.E [R4+0x1800], [R6.64], P0 ;  /* 0x0180000006047fae */ /* 0x0003e40008121844 */
[----:B------:R-:W-:Y:S02]  /*b2770*/  SEL R5, R5, RZ, !P2 ;  /* 0x000000ff05057207 */ /* 0x000fe40005000000 */
[----:B---3--:R-:W-:-:S04]  /*b2780*/  IADD3 R11, P1, R11, R16, RZ ;  /* 0x000000100b0b7210 */ /* 0x008fc80007f3e0ff */
[----:B--2---:R-:W-:Y:S02]  /*b2790*/  IADD3.X R15, R15, R0, RZ, P1, !PT ;  /* 0x000000000f0f7210 */ /* 0x004fe40000ffe4ff */
[-C--:B----4-:R-:W-:Y:S01]  /*b27a0*/  IADD3 R19, P3, R19, R16.reuse, RZ ;  /* 0x0000001013137210 */ /* 0x090fe20007f7e0ff */
[----:B-1----:R-:W-:Y:S01]  /*b27b0*/  IMAD.MOV.U32 R6, RZ, RZ, R11 ;  /* 0x000000ffff067224 */ /* 0x002fe200078e000b */
[-C--:B------:R-:W-:Y:S01]  /*b27c0*/  IADD3 R13, P4, R13, R16.reuse, RZ ;  /* 0x000000100d0d7210 */ /* 0x080fe20007f9e0ff */
[----:B------:R-:W-:Y:S01]  /*b27d0*/  IMAD.MOV.U32 R7, RZ, RZ, R15 ;  /* 0x000000ffff077224 */ /* 0x000fe200078e000f */
[----:B------:R-:W-:Y:S04]  /*b27e0*/  STL [R1+0x3bc0], R11 ;  /* 0x003bc00b01007387 */ /* 0x000fe80000100800 */
[----:B------:R1:W-:Y:S01]  /*b27f0*/  STL [R1+0x3bb8], R15 ;  /* 0x003bb80f01007387 */ /* 0x0003e20000100800 */
[----:B------:R-:W-:-:S03]  /*b2800*/  IADD3 R9, P5, R9, R16, RZ ;  /* 0x0000001009097210 */ /* 0x000fc60007fbe0ff */
[----:B------:R-:W-:Y:S04]  /*b2810*/  STL [R1+0x3bbc], R19 ;  /* 0x003bbc1301007387 */ /* 0x000fe80000100800 */
[----:B------:R2:W-:Y:S04]  /*b2820*/  LDGSTS.E [R4+0x1a00], [R6.64], P0 ;  /* 0x01a0000006047fae */ /* 0x0005e80008121844 */
[----:B------:R-:W-:Y:S04]  /*b2830*/  STL [R1+0x3bb4], R13 ;  /* 0x003bb40d01007387 */ /* 0x000fe80000100800 */
[----:B-1----:R-:W3:Y:S01]  /*b2840*/  LDL.LU R15, [R1+0x3b90] ;  /* 0x003b9000010f7983 */ /* 0x002ee20000300800 */
[----:B--2---:R-:W-:Y:S01]  /*b2850*/  MOV R6, R19 ;  /* 0x0000001300067202 */ /* 0x004fe20000000f00 */
[----:B------:R-:W-:-:S04]  /*b2860*/  IMAD.X R20, R20, 0x1, R0, P3 ;  /* 0x0000000114147824 */ /* 0x000fc800018e0600 */
[----:B------:R-:W-:Y:S01]  /*b2870*/  IMAD.MOV.U32 R7, RZ, RZ, R20 ;  /* 0x000000ffff077224 */ /* 0x000fe200078e0014 */
[----:B------:R-:W-:Y:S01]  /*b2880*/  STL [R1+0x3bb0], R20 ;  /* 0x003bb01401007387 */ /* 0x000fe20000100800 */
[----:B------:R-:W-:-:S03]  /*b2890*/  IMAD.X R18, R18, 0x1, R0, P4 ;  /* 0x0000000112127824 */ /* 0x000fc600020e0600 */
[----:B------:R-:W-:Y:S01]  /*b28a0*/  STL [R1+0x40a4], R9 ;  /* 0x0040a40901007387 */ /* 0x000fe20000100800 */
[----:B------:R-:W-:-:S03]  /*b28b0*/  IMAD.X R12, R12, 0x1, R0, P5 ;  /* 0x000000010c0c7824 */ /* 0x000fc600028e0600 */
[----:B------:R-:W2:Y:S04]  /*b28c0*/  LDL.LU R11, [R1+0x4090] ;  /* 0x00409000010b7983 */ /* 0x000ea80000300800 */
[----:B------:R1:W-:Y:S04]  /*b28d0*/  LDGSTS.E [R4+0x1c00], [R6.64], P0 ;  /* 0x01c0000006047fae */ /* 0x0003e80008121844 */
[----:B------:R4:W-:Y:S01]  /*b28e0*/  STL [R1+0x3ba8], R18 ;  /* 0x003ba81201007387 */ /* 0x0009e20000100800 */
[----:B-1----:R-:W-:Y:S02]  /*b28f0*/  IMAD.MOV.U32 R6, RZ, RZ, R13 ;  /* 0x000000ffff067224 */ /* 0x002fe400078e000d */
[----:B------:R-:W-:Y:S01]  /*b2900*/  IMAD.MOV.U32 R7, RZ, RZ, R18 ;  /* 0x000000ffff077224 */ /* 0x000fe200078e0012 */
[----:B------:R1:W-:Y:S04]  /*b2910*/  STL [R1+0x4098], R12 ;  /* 0x0040980c01007387 */ /* 0x0003e80000100800 */
[----:B------:R1:W-:Y:S01]  /*b2920*/  LDGSTS.E [R4+0x1e00], [R6.64], P0 ;  /* 0x01e0000006047fae */ /* 0x0003e20008121844 */
[----:B------:R-:W-:-:S03]  /*b2930*/  ISETP.NE.U32.AND P1, PT, R5, RZ, PT ;  /* 0x000000ff0500720c */ /* 0x000fc60003f25070 */
[----:B----4-:R-:W4:Y:S01]  /*b2940*/  LDL.LU R18, [R1+0x3b88] ;  /* 0x003b880001127983 */ /* 0x010f220000300800 */
[----:B------:R-:W-:Y:S01]  /*b2950*/  ISETP.GT.AND P3, PT, R3, 0xb, PT ;  /* 0x0000000b0300780c */ /* 0x000fe20003f64270 */
[----:B-1----:R-:W-:Y:S02]  /*b2960*/  IMAD.MOV.U32 R7, RZ, RZ, R12 ;  /* 0x000000ffff077224 */ /* 0x002fe400078e000c */
[----:B------:R-:W4:Y:S01]  /*b2970*/  LDL.LU R12, [R1+0x3b94] ;  /* 0x003b9400010c7983 */ /* 0x000f220000300800 */
[----:B------:R-:W-:-:S03]  /*b2980*/  SEL R5, RZ, 0x4, !P3 ;  /* 0x00000004ff057807 */ /* 0x000fc60005800000 */
[----:B------:R-:W4:Y:S04]  /*b2990*/  LDL.LU R20, [R1+0x3b80] ;  /* 0x003b800001147983 */ /* 0x000f280000300800 */
[----:B------:R-:W4:Y:S01]  /*b29a0*/  LDL.LU R19, [R1+0x3b8c] ;  /* 0x003b8c0001137983 */ /* 0x000f220000300800 */
[----:B------:R-:W-:-:S03]  /*b29b0*/  IMAD.MOV.U32 R6, RZ, RZ, R9 ;  /* 0x000000ffff067224 */ /* 0x000fc600078e0009 */
[----:B------:R-:W4:Y:S04]  /*b29c0*/  LDL.LU R13, [R1+0x3b84] ;  /* 0x003b8400010d7983 */ /* 0x000f280000300800 */
[----:B------:R-:W4:Y:S04]  /*b29d0*/  LDL.LU R9, [R1+0x4094] ;  /* 0x0040940001097983 */ /* 0x000f280000300800 */
[----:B------:R1:W-:Y:S01]  /*b29e0*/  LDGSTS.E [R4+0x3800], [R6.64], P1 ;  /* 0x0380000006047fae */ /* 0x0003e20008921844 */
[----:B------:R-:W-:-:S04]  /*b29f0*/  IADD3 R10, P0, R10, R16, RZ ;  /* 0x000000100a0a7210 */ /* 0x000fc80007f1e0ff */
[----:B------:R-:W-:Y:S02]  /*b2a00*/  IADD3.X R17, R17, R0, RZ, P0, !PT ;  /* 0x0000000011117210 */ /* 0x000fe400007fe4ff */
[-C--:B------:R-:W-:Y:S01]  /*b2a10*/  IADD3 R21, P3, R21, R16.reuse, RZ ;  /* 0x0000001015157210 */ /* 0x080fe20007f7e0ff */
[----:B------:R-:W-:Y:S01]  /*b2a20*/  STL [R1+0x3bac], R10 ;  /* 0x003bac0a01007387 */ /* 0x000fe20000100800 */
[----:B------:R-:W-:-:S03]  /*b2a30*/  IADD3 R14, P4, R14, R16, RZ ;  /* 0x000000100e0e7210 */ /* 0x000fc60007f9e0ff */
[----:B------:R1:W-:Y:S01]  /*b2a40*/  STL [R1+0x3ba0], R17 ;  /* 0x003ba01101007387 */ /* 0x0003e20000100800 */
[----:B------:R-:W-:Y:S01]  /*b2a50*/  IMAD.X R22, R22, 0x1, R0, P3 ;  /* 0x0000000116167824 */ /* 0x000fe200018e0600 */
[----:B------:R-:W-:Y:S02]  /*b2a60*/  IADD3 R8, P5, R8, R16, RZ ;  /* 0x0000001008087210 */ /* 0x000fe40007fbe0ff */
[----:B------:R-:W-:Y:S01]  /*b2a70*/  STL [R1+0x3ba4], R21 ;  /* 0x003ba41501007387 */ /* 0x000fe20000100800 */
[----:B-1----:R-:W-:-:S03]  /*b2a80*/  IMAD.MOV.U32 R7, RZ, RZ, R17 ;  /* 0x000000ffff077224 */ /* 0x002fc600078e0011 */
[----:B------:R-:W-:Y:S01]  /*b2a90*/  STL [R1+0x3b9c], R14 ;  /* 0x003b9c0e01007387 */ /* 0x000fe20000100800 */
[----:B------:R-:W-:-:S03]  /*b2aa0*/  IMAD.MOV.U32 R6, RZ, RZ, R10 ;  /* 0x000000ffff067224 */ /* 0x000fc600078e000a */
[----:B------:R-:W4:Y:S04]  /*b2ab0*/  LDL.LU R17, [R1+0x3b78] ;  /* 0x003b780001117983 */ /* 0x000f280000300800 */
[----:B------:R-:W-:Y:S04]  /*b2ac0*/  STL [R1+0x3b98], R22 ;  /* 0x003b981601007387 */ /* 0x000fe80000100800 */
[----:B------:R-:W-:Y:S04]  /*b2ad0*/  STL [R1+0x409c], R8 ;  /* 0x00409c0801007387 */ /* 0x000fe80000100800 */
[----:B------:R-:W4:Y:S04]  /*b2ae0*/  LDL.LU R10, [R1+0x4088] ;  /* 0x00408800010a7983 */ /* 0x000f280000300800 */
[----:B------:R1:W-:Y:S01]  /*b2af0*/  LDGSTS.E [R4+0x3a00], [R6.64], P1 ;  /* 0x03a0000006047fae */ /* 0x0003e20008921844 */
[----:B------:R-:W-:-:S02]  /*b2b00*/  SEL R5, R5, RZ, !P2 ;  /* 0x000000ff05057207 */ /* 0x000fc40005000000 */
[----:B-1----:R-:W-:Y:S01]  /*b2b10*/  MOV R6, R21 ;  /* 0x0000001500067202 */ /* 0x002fe20000000f00 */
[----:B------:R-:W-:Y:S01]  /*b2b20*/  IMAD.MOV.U32 R7, RZ, RZ, R22 ;  /* 0x000000ffff077224 */ /* 0x000fe200078e0016 */
[----:B------:R-:W-:-:S04]  /*b2b30*/  ISETP.NE.U32.AND P0, PT, R5, RZ, PT ;  /* 0x000000ff0500720c */ /* 0x000fc80003f05070 */
[----:B------:R1:W-:Y:S01]  /*b2b40*/  LDGSTS.E [R4+0x3c00], [R6.64], P1 ;  /* 0x03c0000006047fae */ /* 0x0003e20008921844 */
[----:B------:R-:W-:Y:S01]  /*b2b50*/  ISETP.GT.AND P3, PT, R3, 0xf, PT ;  /* 0x0000000f0300780c */ /* 0x000fe20003f64270 */
[----:B-1----:R-:W-:-:S03]  /*b2b60*/  IMAD.MOV.U32 R6, RZ, RZ, R14 ;  /* 0x000000ffff067224 */ /* 0x002fc600078e000e */
[----:B------:R-:W-:Y:S01]  /*b2b70*/  SEL R5, RZ, 0x4, !P3 ;  /* 0x00000004ff057807 */ /* 0x000fe20005800000 */
[----:B---3--:R-:W-:-:S04]  /*b2b80*/  IMAD.X R15, R15, 0x1, R0, P4 ;  /* 0x000000010f0f7824 */ /* 0x008fc800020e0600 */
[----:B------:R-:W-:Y:S01]  /*b2b90*/  IMAD.MOV.U32 R7, RZ, RZ, R15 ;  /* 0x000000ffff077224 */ /* 0x000fe200078e000f */
[----:B------:R1:W-:Y:S04]  /*b2ba0*/  STL [R1+0x3b90], R15 ;  /* 0x003b900f01007387 */ /* 0x0003e80000100800 */
[----:B------:R3:W-:Y:S01]  /*b2bb0*/  LDGSTS.E [R4+0x3e00], [R6.64], P1 ;  /* 0x03e0000006047fae */ /* 0x0007e20008921844 */
[----:B--2---:R-:W-:-:S04]  /*b2bc0*/  IMAD.X R11, R11, 0x1, R0, P5 ;  /* 0x000000010b0b7824 */ /* 0x004fc800028e0600 */
[----:B---3--:R-:W-:Y:S01]  /*b2bd0*/  IMAD.MOV.U32 R7, RZ, RZ, R11 ;  /* 0x000000ffff077224 */ /* 0x008fe200078e000b */
[----:B------:R2:W-:Y:S04]  /*b2be0*/  STL [R1+0x4090], R11 ;  /* 0x0040900b01007387 */ /* 0x0005e80000100800 */
[----:B-1----:R-:W3:Y:S01]  /*b2bf0*/  LDL.LU R15, [R1+0x3b70] ;  /* 0x003b7000010f7983 */ /* 0x002ee20000300800 */
[----:B------:R-:W-:-:S03]  /*b2c00*/  IMAD.MOV.U32 R6, RZ, RZ, R8 ;  /* 0x000000ffff067224 */ /* 0x000fc600078e0008 */
[----:B--2---:R-:W2:Y:S04]  /*b2c10*/  LDL.LU R11, [R1+0x3b7c] ;  /* 0x003b7c00010b7983 */ /* 0x004ea80000300800 */
[----:B------:R-:W3:Y:S04]  /*b2c20*/  LDL.LU R22, [R1+0x3b68] ;  /* 0x003b680001167983 */ /* 0x000ee80000300800 */
[----:B------:R-:W3:Y:S04]  /*b2c30*/  LDL.LU R21, [R1+0x3b74] ;  /* 0x003b740001157983 */ /* 0x000ee80000300800 */
[----:B------:R-:W3:Y:S04]  /*b2c40*/  LDL.LU R14, [R1+0x3b6c] ;  /* 0x003b6c00010e7983 */ /* 0x000ee80000300800 */
[----:B------:R1:W-:Y:S04]  /*b2c50*/  LDGSTS.E [R4+0x5800], [R6.64], P0 ;  /* 0x0580000006047fae */ /* 0x0003e80008121844 */
[----:B------:R-:W3:Y:S01]  /*b2c60*/  LDL.LU R8, [R1+0x408c] ;  /* 0x00408c0001087983 */ /* 0x000ee20000300800 */
[----:B----4-:R-:W-:-:S04]  /*b2c70*/  IADD3 R12, P1, R12, R16, RZ ;  /* 0x000000100c0c7210 */ /* 0x010fc80007f3e0ff */
[----:B------:R-:W-:Y:S02]  /*b2c80*/  IADD3.X R18, R18, R0, RZ, P1, !PT ;  /* 0x0000000012127210 */ /* 0x000fe40000ffe4ff */
[-C--:B------:R-:W-:Y:S01]  /*b2c90*/  IADD3 R19, P3, R19, R16.reuse, RZ ;  /* 0x0000001013137210 */ /* 0x080fe20007f7e0ff */
[----:B-1----:R-:W-:Y:S02]  /*b2ca0*/  IMAD.MOV.U32 R6, RZ, RZ, R12 ;  /* 0x000000ffff067224 */ /* 0x002fe400078e000c */
[----:B------:R-:W-:Y:S01]  /*b2cb0*/  IMAD.MOV.U32 R7, RZ, RZ, R18 ;  /* 0x000000ffff077224 */ /* 0x000fe200078e0012 */
[-C--:B------:R-:W-:Y:S01]  /*b2cc0*/  IADD3 R13, P4, R13, R16.reuse, RZ ;  /* 0x000000100d0d7210 */ /* 0x080fe20007f9e0ff */
[----:B------:R-:W-:Y:S01]  /*b2cd0*/  IMAD.X R20, R20, 0x1, R0, P3 ;  /* 0x0000000114147824 */ /* 0x000fe200018e0600 */
[----:B------:R-:W-:Y:S01]  /*b2ce0*/  STL [R1+0x3b94], R12 ;  /* 0x003b940c01007387 */ /* 0x000fe20000100800 */
[----:B------:R-:W-:-:S03]  /*b2cf0*/  IADD3 R9, P5, R9, R16, RZ ;  /* 0x0000001009097210 */ /* 0x000fc60007fbe0ff */
[----:B------:R1:W-:Y:S04]  /*b2d00*/  STL [R1+0x3b88], R18 ;  /* 0x003b881201007387 */ /* 0x0003e80000100800 */
[----:B------:R-:W-:Y:S04]  /*b2d10*/  STL [R1+0x3b8c], R19 ;  /* 0x003b8c1301007387 */ /* 0x000fe80000100800 */
[----:B------:R4:W-:Y:S04]  /*b2d20*/  LDGSTS.E [R4+0x5a00], [R6.64], P0 ;  /* 0x05a0000006047fae */ /* 0x0009e80008121844 */
[----:B------:R-:W-:Y:S04]  /*b2d30*/  STL [R1+0x3b84], R13 ;  /* 0x003b840d01007387 */ /* 0x000fe80000100800 */
[----:B-1----:R-:W3:Y:S01]  /*b2d40*/  LDL.LU R18, [R1+0x3b60] ;  /* 0x003b600001127983 */ /* 0x002ee20000300800 */
[----:B----4-:R-:W-:Y:S01]  /*b2d50*/  MOV R6, R19 ;  /* 0x0000001300067202 */ /* 0x010fe20000000f00 */
[----:B------:R-:W-:-:S02]  /*b2d60*/  IMAD.MOV.U32 R7, RZ, RZ, R20 ;  /* 0x000000ffff077224 */ /* 0x000fc400078e0014 */
[----:B------:R-:W-:Y:S04]  /*b2d70*/  STL [R1+0x3b80], R20 ;  /* 0x003b801401007387 */ /* 0x000fe80000100800 */
[----:B------:R-:W-:Y:S01]  /*b2d80*/  STL [R1+0x4094], R9 ;  /* 0x0040940901007387 */ /* 0x000fe20000100800 */
[----:B------:R-:W-:-:S03]  /*b2d90*/  IMAD.X R17, R17, 0x1, R0, P4 ;  /* 0x0000000111117824 */ /* 0x000fc600020e0600 */
[----:B------:R-:W4:Y:S04]  /*b2da0*/  LDL.LU R12, [R1+0x4080] ;  /* 0x00408000010c7983 */ /* 0x000f280000300800 */
[----:B------:R1:W-:Y:S01]  /*b2db0*/  LDGSTS.E [R4+0x5c00], [R6.64], P0 ;  /* 0x05c0000006047fae */ /* 0x0003e20008121844 */
[----:B------:R-:W-:-:S03]  /*b2dc0*/  IMAD.X R10, R10, 0x1, R0, P5 ;  /* 0x000000010a0a7824 */ /* 0x000fc600028e0600 */
[----:B------:R1:W-:Y:S02]  /*b2dd0*/  STL [R1+0x3b78], R17 ;  /* 0x003b781101007387 */ /* 0x0003e40000100800 */
[----:B-1----:R-:W-:Y:S02]  /*b2de0*/  IMAD.MOV.U32 R6, RZ, RZ, R13 ;  /* 0x000000ffff067224 */ /* 0x002fe400078e000d */
[----:B------:R-:W-:Y:S01]  /*b2df0*/  IMAD.MOV.U32 R7, RZ, RZ, R17 ;  /* 0x000000ffff077224 */ /* 0x000fe200078e0011 */
[----:B------:R1:W-:Y:S04]  /*b2e00*/  STL [R1+0x4088], R10 ;  /* 0x0040880a01007387 */ /* 0x0003e80000100800 */
[----:B------:R1:W-:Y:S04]  /*b2e10*/  LDGSTS.E [R4+0x5e00], [R6.64], P0 ;  /* 0x05e0000006047fae */ /* 0x0003e80008121844 */
[----:B------:R-:W4:Y:S01]  /*b2e20*/  LDL.LU R17, [R1+0x3b58] ;  /* 0x003b580001117983 */ /* 0x000f220000300800 */
[----:B-1----:R-:W-:-:S03]  /*b2e30*/  IMAD.MOV.U32 R7, RZ, RZ, R10 ;  /* 0x000000ffff077224 */ /* 0x002fc600078e000a */
[----:B------:R-:W4:Y:S04]  /*b2e40*/  LDL.LU R10, [R1+0x3b64] ;  /* 0x003b6400010a7983 */ /* 0x000f280000300800 */
[----:B------:R-:W4:Y:S04]  /*b2e50*/  LDL.LU R20, [R1+0x3b50] ;  /* 0x003b500001147983 */ /* 0x000f280000300800 */
[----:B------:R-:W4:Y:S01]  /*b2e60*/  LDL.LU R19, [R1+0x3b5c] ;  /* 0x003b5c0001137983 */ /* 0x000f220000300800 */
[----:B------:R-:W-:-:S03]  /*b2e70*/  IMAD.MOV.U32 R6, RZ, RZ, R9 ;  /* 0x000000ffff067224 */ /* 0x000fc600078e0009 */
[----:B------:R-:W4:Y:S04]  /*b2e80*/  LDL.LU R13, [R1+0x3b54] ;  /* 0x003b5400010d7983 */ /* 0x000f280000300800 */
[----:B------:R-:W4:Y:S01]  /*b2e90*/  LDL.LU R9, [R1+0x4084] ;  /* 0x0040840001097983 */ /* 0x000f220000300800 */
[----:B------:R-:W-:-:S04]  /*b2ea0*/  SEL R5, R5, RZ, !P2 ;  /* 0x000000ff05057207 */ /* 0x000fc80005000000 */
[----:B------:R-:W-:Y:S02]  /*b2eb0*/  ISETP.NE.U32.AND P1, PT, R5, RZ, PT ;  /* 0x000000ff0500720c */ /* 0x000fe40003f25070 */
[----:B------:R-:W-:-:S04]  /*b2ec0*/  ISETP.GT.AND P3, PT, R3, 0x13, PT ;  /* 0x000000130300780c */ /* 0x000fc80003f64270 */
[----:B------:R-:W-:-:S07]  /*b2ed0*/  SEL R5, RZ, 0x4, !P3 ;  /* 0x00000004ff057807 */ /* 0x000fce0005800000 */
[----:B------:R1:W-:Y:S01]  /*b2ee0*/  LDGSTS.E [R4+0x7800], [R6.64], P1 ;  /* 0x0780000006047fae */ /* 0x0003e20008921844 */
[----:B------:R-:W-:Y:S02]  /*b2ef0*/  SEL R5, R5, RZ, !P2 ;  /* 0x000000ff05057207 */ /* 0x000fe40005000000 */
[----:B--2---:R-:W-:-:S04]  /*b2f00*/  IADD3 R11, P0, R11, R16, RZ ;  /* 0x000000100b0b7210 */ /* 0x004fc80007f1e0ff */
[----:B---3--:R-:W-:Y:S02]  /*b2f10*/  IADD3.X R15, R15, R0, RZ, P0, !PT ;  /* 0x000000000f0f7210 */ /* 0x008fe400007fe4ff */
[-C--:B------:R-:W-:Y:S01]  /*b2f20*/  IADD3 R21, P3, R21, R16.reuse, RZ ;  /* 0x0000001015157210 */ /* 0x080fe20007f7e0ff */
[----:B------:R-:W-:Y:S01]  /*b2f30*/  STL [R1+0x3b7c], R11 ;  /* 0x003b7c0b01007387 */ /* 0x000fe20000100800 */
[----:B-1----:R-:W-:Y:S01]  /*b2f40*/  IMAD.MOV.U32 R6, RZ, RZ, R11 ;  /* 0x000000ffff067224 */ /* 0x002fe200078e000b */
[----:B------:R-:W-:Y:S01]  /*b2f50*/  IADD3 R14, P4, R14, R16, RZ ;  /* 0x000000100e0e7210 */ /* 0x000fe20007f9e0ff */
[----:B------:R-:W-:Y:S01]  /*b2f60*/  IMAD.MOV.U32 R7, RZ, RZ, R15 ;  /* 0x000000ffff077224 */ /* 0x000fe200078e000f */
[----:B------:R1:W-:Y:S01]  /*b2f70*/  STL [R1+0x3b70], R15 ;  /* 0x003b700f01007387 */ /* 0x0003e20000100800 */
[----:B------:R-:W-:-:S03]  /*b2f80*/  IMAD.X R22, R22, 0x1, R0, P3 ;  /* 0x0000000116167824 */ /* 0x000fc600018e0600 */
[----:B------:R-:W-:Y:S01]  /*b2f90*/  STL [R1+0x3b74], R21 ;  /* 0x003b741501007387 */ /* 0x000fe20000100800 */
[----:B------:R-:W-:-:S03]  /*b2fa0*/  IADD3 R8, P5, R8, R16, RZ ;  /* 0x0000001008087210 */ /* 0x000fc60007fbe0ff */
[----:B------:R-:W-:Y:S04]  /*b2fb0*/  STL [R1+0x3b6c], R14 ;  /* 0x003b6c0e01007387 */ /* 0x000fe80000100800 */
[----:B-1----:R-:W2:Y:S04]  /*b2fc0*/  LDL.LU R15, [R1+0x3b48] ;  /* 0x003b4800010f7983 */ /* 0x002ea80000300800 */
[----:B------:R1:W-:Y:S04]  /*b2fd0*/  LDGSTS.E [R4+0x7a00], [R6.64], P1 ;  /* 0x07a0000006047fae */ /* 0x0003e80008921844 */
[----:B------:R-:W-:Y:S04]  /*b2fe0*/  STL [R1+0x3b68], R22 ;  /* 0x003b681601007387 */ /* 0x000fe80000100800 */
[----:B------:R-:W-:Y:S01]  /*b2ff0*/  STL [R1+0x408c], R8 ;  /* 0x00408c0801007387 */ /* 0x000fe20000100800 */
[----:B-1----:R-:W-:Y:S01]  /*b3000*/  MOV R6, R21 ;  /* 0x0000001500067202 */ /* 0x002fe20000000f00 */
[----:B------:R-:W-:-:S02]  /*b3010*/  IMAD.MOV.U32 R7, RZ, RZ, R22 ;  /* 0x000000ffff077224 */ /* 0x000fc400078e0016 */
[----:B------:R-:W3:Y:S04]  /*b3020*/  LDL.LU R11, [R1+0x4078] ;  /* 0x00407800010b7983 */ /* 0x000ee80000300800 */
[----:B------:R1:W-:Y:S01]  /*b3030*/  LDGSTS.E [R4+0x7c00], [R6.64], P1 ;  /* 0x07c0000006047fae */ /* 0x0003e20008921844 */
[----:B------:R-:W-:Y:S02]  /*b3040*/  IMAD.X R18, R18, 0x1, R0, P4 ;  /* 0x0000000112127824 */ /* 0x000fe400020e0600 */
[----:B-1----:R-:W-:Y:S02]  /*b3050*/  IMAD.MOV.U32 R6, RZ, RZ, R14 ;  /* 0x000000ffff067224 */ /* 0x002fe400078e000e */
[----:B------:R-:W-:Y:S01]  /*b3060*/  IMAD.MOV.U32 R7, RZ, RZ, R18 ;  /* 0x000000ffff077224 */ /* 0x000fe200078e0012 */
[----:B------:R1:W-:Y:S01]  /*b3070*/  STL [R1+0x3b60], R18 ;  /* 0x003b601201007387 */ /* 0x0003e20000100800 */
[----:B------:R-:W-:-:S02]  /*b3080*/  ISETP.NE.U32.AND P0, PT, R5, RZ, PT ;  /* 0x000000ff0500720c */ /* 0x000fc40003f05070 */
[----:B------:R-:W-:Y:S01]  /*b3090*/  ISETP.GT.AND P3, PT, R3, 0x17, PT ;  /* 0x000000170300780c */ /* 0x000fe20003f64270 */
[----:B------:R1:W-:Y:S01]  /*b30a0*/  LDGSTS.E [R4+0x7e00], [R6.64], P1 ;  /* 0x07e0000006047fae */ /* 0x0003e20008921844 */
[----:B----4-:R-:W-:-:S05]  /*b30b0*/  IMAD.X R12, R12, 0x1, R0, P5 ;  /* 0x000000010c0c7824 */ /* 0x010fca00028e0600 */
[----:B------:R4:W-:Y:S01]  /*b30c0*/  STL [R1+0x4080], R12 ;  /* 0x0040800c01007387 */ /* 0x0009e20000100800 */
[----:B-1----:R-:W-:-:S03]  /*b30d0*/  IMAD.MOV.U32 R7, RZ, RZ, R12 ;  /* 0x000000ffff077224 */ /* 0x002fc600078e000c */
[----:B------:R-:W3:Y:S01]  /*b30e0*/  LDL.LU R18, [R1+0x3b40] ;  /* 0x003b400001127983 */ /* 0x000ee20000300800 */
[----:B------:R-:W-:-:S03]  /*b30f0*/  SEL R5, RZ, 0x4, !P3 ;  /* 0x00000004ff057807 */ /* 0x000fc60005800000 */
[----:B----4-:R-:W4:Y:S01]  /*b3100*/  LDL.LU R12, [R1+0x3b4c] ;  /* 0x003b4c00010c7983 */ /* 0x010f220000300800 */
[----:B------:R-:W-:-:S03]  /*b3110*/  IMAD.MOV.U32 R6, RZ, RZ, R8 ;  /* 0x000000ffff067224 */ /* 0x000fc600078e0008 */
[----:B------:R-:W4:Y:S04]  /*b3120*/  LDL.LU R22, [R1+0x3b38] ;  /* 0x003b380001167983 */ /* 0x000f280000300800 */
[----:B------:R-:W4:Y:S04]  /*b3130*/  LDL.LU R21, [R1+0x3b44] ;  /* 0x003b440001157983 */ /* 0x000f280000300800 */
        /* <DEDUP_REMOVED lines=8> */
[----:B------:R-:W-:Y:S01]  /*b31c0*/  IMAD.X R20, R20, 0x1, R0, P3 ;  /* 0x0000000114147824 */ /* 0x000fe200018e0600 */
[----:B------:R1:W-:Y:S01]  /*b31d0*/  STL [R1+0x3b58], R17 ;  /* 0x003b581101007387 */ /* 0x0003e20000100800 */
[----:B------:R-:W-:Y:S01]  /*b31e0*/  IADD3 R9, P5, R9, R16, RZ ;  /* 0x0000001009097210 */ /* 0x000fe20007fbe0ff */
[----:B-1----:R-:W-:Y:S02]  /*b31f0*/  IMAD.MOV.U32 R7, RZ, RZ, R17 ;  /* 0x000000ffff077224 */ /* 0x002fe400078e0011 */
[----:B------:R-:W-:Y:S01]  /*b3200*/  STL [R1+0x3b5c], R19 ;  /* 0x003b5c1301007387 */ /* 0x000fe20000100800 */
[----:B------:R-:W-:-:S03]  /*b3210*/  IMAD.MOV.U32 R6, RZ, RZ, R10 ;  /* 0x000000ffff067224 */ /* 0x000fc600078e000a */
[----:B------:R1:W-:Y:S04]  /*b3220*/  STL [R1+0x3b54], R13 ;  /* 0x003b540d01007387 */ /* 0x0003e80000100800 */
[----:B------:R-:W4:Y:S04]  /*b3230*/  LDL.LU R17, [R1+0x3b30] ;  /* 0x003b300001117983 */ /* 0x000f280000300800 */
[----:B------:R-:W-:Y:S04]  /*b3240*/  STL [R1+0x3b50], R20 ;  /* 0x003b501401007387 */ /* 0x000fe80000100800 */
[----:B------:R1:W-:Y:S04]  /*b3250*/  STL [R1+0x4084], R9 ;  /* 0x0040840901007387 */ /* 0x0003e80000100800 */
[----:B------:R-:W4:Y:S04]  /*b3260*/  LDL.LU R10, [R1+0x4070] ;  /* 0x00407000010a7983 */ /* 0x000f280000300800 */
[----:B------:R1:W-:Y:S01]  /*b3270*/  LDGSTS.E [R4+0x9a00], [R6.64], P0 ;  /* 0x09a0000006047fae */ /* 0x0003e20008121844 */
[----:B------:R-:W-:-:S02]  /*b3280*/  SEL R5, R5, RZ, !P2 ;  /* 0x000000ff05057207 */ /* 0x000fc40005000000 */
[----:B-1----:R-:W-:Y:S01]  /*b3290*/  MOV R6, R19 ;  /* 0x0000001300067202 */ /* 0x002fe20000000f00 */
[----:B------:R-:W-:-:S05]  /*b32a0*/  IMAD.MOV.U32 R7, RZ, RZ, R20 ;  /* 0x000000ffff077224 */ /* 0x000fca00078e0014 */
[----:B------:R1:W-:Y:S01]  /*b32b0*/  LDGSTS.E [R4+0x9c00], [R6.64], P0 ;  /* 0x09c0000006047fae */ /* 0x0003e20008121844 */
[----:B------:R-:W-:Y:S01]  /*b32c0*/  ISETP.NE.U32.AND P1, PT, R5, RZ, PT ;  /* 0x000000ff0500720c */ /* 0x000fe20003f25070 */
[----:B-1----:R-:W-:Y:S01]  /*b32d0*/  IMAD.MOV.U32 R6, RZ, RZ, R13 ;  /* 0x000000ffff067224 */ /* 0x002fe200078e000d */
[----:B------:R-:W-:-:S04]  /*b32e0*/  ISETP.GT.AND P3, PT, R3, 0x1b, PT ;  /* 0x0000001b0300780c */ /* 0x000fc80003f64270 */
[----:B------:R-:W-:Y:S01]  /*b32f0*/  SEL R5, RZ, 0x4, !P3 ;  /* 0x00000004ff057807 */ /* 0x000fe20005800000 */
[----:B--2---:R-:W-:-:S04]  /*b3300*/  IMAD.X R15, R15, 0x1, R0, P4 ;  /* 0x000000010f0f7824 */ /* 0x004fc800020e0600 */
[----:B------:R-:W-:Y:S01]  /*b3310*/  IMAD.MOV.U32 R7, RZ, RZ, R15 ;  /* 0x000000ffff077224 */ /* 0x000fe200078e000f */
[----:B------:R1:W-:Y:S04]  /*b3320*/  STL [R1+0x3b48], R15 ;  /* 0x003b480f01007387 */ /* 0x0003e80000100800 */
[----:B------:R2:W-:Y:S01]  /*b3330*/  LDGSTS.E [R4+0x9e00], [R6.64], P0 ;  /* 0x09e0000006047fae */ /* 0x0005e20008121844 */
[----:B---3--:R-:W-:Y:S02]  /*b3340*/  IMAD.X R11, R11, 0x1, R0, P5 ;  /* 0x000000010b0b7824 */ /* 0x008fe400028e0600 */
[----:B--2---:R-:W-:-:S03]  /*b3350*/  IMAD.MOV.U32 R6, RZ, RZ, R9 ;  /* 0x000000ffff067224 */ /* 0x004fc600078e0009 */
[----:B------:R2:W-:Y:S04]  /*b3360*/  STL [R1+0x4078], R11 ;  /* 0x0040780b01007387 */ /* 0x0005e80000100800 */
[----:B------:R-:W3:Y:S04]  /*b3370*/  LDL.LU R13, [R1+0x3b28] ;  /* 0x003b2800010d7983 */ /* 0x000ee80000300800 */
[----:B------:R-:W3:Y:S01]  /*b3380*/  LDL.LU R9, [R1+0x3b34] ;  /* 0x003b340001097983 */ /* 0x000ee20000300800 */
[----:B------:R-:W-:-:S03]  /*b3390*/  IMAD.MOV.U32 R7, RZ, RZ, R11 ;  /* 0x000000ffff077224 */ /* 0x000fc600078e000b */
[----:B------:R-:W3:Y:S04]  /*b33a0*/  LDL.LU R20, [R1+0x3b20] ;  /* 0x003b200001147983 */ /* 0x000ee80000300800 */
[----:B------:R-:W3:Y:S04]  /*b33b0*/  LDL.LU R19, [R1+0x3b2c] ;  /* 0x003b2c0001137983 */ /* 0x000ee80000300800 */
[----:B-1----:R-:W3:Y:S04]  /*b33c0*/  LDL.LU R15, [R1+0x3b24] ;  /* 0x003b2400010f7983 */ /* 0x002ee80000300800 */
[----:B--2---:R-:W2:Y:S04]  /*b33d0*/  LDL.LU R11, [R1+0x4074] ;  /* 0x00407400010b7983 */ /* 0x004ea80000300800 */
[----:B------:R1:W-:Y:S01]  /*b33e0*/  LDGSTS.E [R4+0xb800], [R6.64], P1 ;  /* 0x0b80000006047fae */ /* 0x0003e20008921844 */
[----:B----4-:R-:W-:-:S04]  /*b33f0*/  IADD3 R12, P0, R12, R16, RZ ;  /* 0x000000100c0c7210 */ /* 0x010fc80007f1e0ff */
[----:B------:R-:W-:Y:S01]  /*b3400*/  IADD3.X R18, R18, R0, RZ, P0, !PT ;  /* 0x0000000012127210 */ /* 0x000fe200007fe4ff */
[----:B------:R-:W-:Y:S01]  /*b3410*/  STL [R1+0x3b4c], R12 ;  /* 0x003b4c0c01007387 */ /* 0x000fe20000100800 */
[-C--:B------:R-:W-:Y:S01]  /*b3420*/  IADD3 R21, P3, R21, R16.reuse, RZ ;  /* 0x0000001015157210 */ /* 0x080fe20007f7e0ff */
[----:B-1----:R-:W-:Y:S01]  /*b3430*/  IMAD.MOV.U32 R6, RZ, RZ, R12 ;  /* 0x000000ffff067224 */ /* 0x002fe200078e000c */
[-C--:B------:R-:W-:Y:S01]  /*b3440*/  IADD3 R14, P4, R14, R16.reuse, RZ ;  /* 0x000000100e0e7210 */ /* 0x080fe20007f9e0ff */
[----:B------:R-:W-:Y:S01]  /*b3450*/  IMAD.MOV.U32 R7, RZ, RZ, R18 ;  /* 0x000000ffff077224 */ /* 0x000fe200078e0012 */
[----:B------:R1:W-:Y:S01]  /*b3460*/  STL [R1+0x3b40], R18 ;  /* 0x003b401201007387 */ /* 0x0003e20000100800 */
[----:B------:R-:W-:Y:S01]  /*b3470*/  IMAD.X R22, R22, 0x1, R0, P3 ;  /* 0x0000000116167824 */ /* 0x000fe200018e0600 */
[----:B------:R-:W-:Y:S02]  /*b3480*/  IADD3 R8, P5, R8, R16, RZ ;  /* 0x0000001008087210 */ /* 0x000fe40007fbe0ff */
[----:B------:R-:W-:Y:S04]  /*b3490*/  STL [R1+0x3b44], R21 ;  /* 0x003b441501007387 */ /* 0x000fe80000100800 */
[----:B------:R-:W-:Y:S04]  /*b34a0*/  STL [R1+0x3b3c], R14 ;  /* 0x003b3c0e01007387 */ /* 0x000fe80000100800 */
[----:B-1----:R-:W4:Y:S04]  /*b34b0*/  LDL.LU R18, [R1+0x3b18] ;  /* 0x003b180001127983 */ /* 0x002f280000300800 */
[----:B------:R1:W-:Y:S04]  /*b34c0*/  LDGSTS.E [R4+0xba00], [R6.64], P1 ;  /* 0x0ba0000006047fae */ /* 0x0003e80008921844 */
[----:B------:R-:W-:Y:S04]  /*b34d0*/  STL [R1+0x3b38], R22 ;  /* 0x003b381601007387 */ /* 0x000fe80000100800 */
[----:B------:R-:W-:Y:S01]  /*b34e0*/  STL [R1+0x407c], R8 ;  /* 0x00407c0801007387 */ /* 0x000fe20000100800 */
[----:B-1----:R-:W-:Y:S01]  /*b34f0*/  MOV R6, R21 ;  /* 0x0000001500067202 */ /* 0x002fe20000000f00 */
[----:B------:R-:W-:-:S02]  /*b3500*/  IMAD.MOV.U32 R7, RZ, RZ, R22 ;  /* 0x000000ffff077224 */ /* 0x000fc400078e0016 */
[----:B------:R-:W4:Y:S01]  /*b3510*/  LDL.LU R12, [R1+0x4068] ;  /* 0x00406800010c7983 */ /* 0x000f220000300800 */
[----:B------:R-:W-:-:S03]  /*b3520*/  IMAD.X R17, R17, 0x1, R0, P4 ;  /* 0x0000000111117824 */ /* 0x000fc600020e0600 */
[----:B------:R1:W-:Y:S04]  /*b3530*/  LDGSTS.E [R4+0xbc00], [R6.64], P1 ;  /* 0x0bc0000006047fae */ /* 0x0003e80008921844 */
[----:B------:R1:W-:Y:S01]  /*b3540*/  STL [R1+0x3b30], R17 ;  /* 0x003b301101007387 */ /* 0x0003e20000100800 */
[----:B------:R-:W-:Y:S02]  /*b3550*/  IMAD.X R10, R10, 0x1, R0, P5 ;  /* 0x000000010a0a7824 */ /* 0x000fe400028e0600 */
[----:B-1----:R-:W-:Y:S02]  /*b3560*/  IMAD.MOV.U32 R7, RZ, RZ, R17 ;  /* 0x000000ffff077224 */ /* 0x002fe400078e0011 */
[----:B------:R-:W-:Y:S01]  /*b3570*/  IMAD.MOV.U32 R6, RZ, RZ, R14 ;  /* 0x000000ffff067224 */ /* 0x000fe200078e000e */
[----:B------:R1:W-:Y:S04]  /*b3580*/  STL [R1+0x4070], R10 ;  /* 0x0040700a01007387 */ /* 0x0003e80000100800 */
[----:B------:R-:W4:Y:S04]  /*b3590*/  LDL.LU R17, [R1+0x3b10] ;  /* 0x003b100001117983 */ /* 0x000f280000300800 */
[----:B------:R-:W4:Y:S04]  /*b35a0*/  LDL.LU R14, [R1+0x3b1c] ;  /* 0x003b1c00010e7983 */ /* 0x000f280000300800 */
[----:B------:R-:W4:Y:S04]  /*b35b0*/  LDL.LU R22, [R1+0x3b08] ;  /* 0x003b080001167983 */ /* 0x000f280000300800 */
[----:B------:R-:W4:Y:S04]  /*b35c0*/  LDL.LU R21, [R1+0x3b14] ;  /* 0x003b140001157983 */ /* 0x000f280000300800 */
[----:B------:R1:W-:Y:S02]  /*b35d0*/  LDGSTS.E [R4+0xbe00], [R6.64], P1 ;  /* 0x0be0000006047fae */ /* 0x0003e40008921844 */
[----:B-1----:R-:W-:-:S02]  /*b35e0*/  IMAD.MOV.U32 R7, RZ, RZ, R10 ;  /* 0x000000ffff077224 */ /* 0x002fc400078e000a */
[----:B------:R-:W4:Y:S01]  /*b35f0*/  LDL.LU R10, [R1+0x3b0c] ;  /* 0x003b0c00010a7983 */ /* 0x000f220000300800 */
[----:B------:R-:W-:-:S03]  /*b3600*/  IMAD.MOV.U32 R6, RZ, RZ, R8 ;  /* 0x000000ffff067224 */ /* 0x000fc600078e0008 */
[----:B------:R-:W4:Y:S01]  /*b3610*/  LDL.LU R8, [R1+0x406c] ;  /* 0x00406c0001087983 */ /* 0x000f220000300800 */
[----:B------:R-:W-:-:S04]  /*b3620*/  SEL R5, R5, RZ, !P2 ;  /* 0x000000ff05057207 */ /* 0x000fc80005000000 */
[----:B------:R-:W-:Y:S02]  /*b3630*/  ISETP.NE.U32.AND P0, PT, R5, RZ, PT ;  /* 0x000000ff0500720c */ /* 0x000fe40003f05070 */
[----:B------:R-:W-:-:S04]  /*b3640*/  ISETP.GT.AND P3, PT, R3, 0x1f, PT ;  /* 0x0000001f0300780c */ /* 0x000fc80003f64270 */
[----:B------:R-:W-:-:S07]  /*b3650*/  SEL R5, RZ, 0x4, !P3 ;  /* 0x00000004ff057807 */ /* 0x000fce0005800000 */
[----:B------:R1:W-:Y:S01]  /*b3660*/  LDGSTS.E [R4+0xd800], [R6.64], P0 ;  /* 0x0d80000006047fae */ /* 0x0003e20008121844 */
[----:B------:R-:W-:Y:S02]  /*b3670*/  SEL R5, R5, RZ, !P2 ;  /* 0x000000ff05057207 */ /* 0x000fe40005000000 */
[----:B---3--:R-:W-:-:S04]  /*b3680*/  IADD3 R9, P1, R9, R16, RZ ;  /* 0x0000001009097210 */ /* 0x008fc80007f3e0ff */
[----:B------:R-:W-:Y:S02]  /*b3690*/  IADD3.X R13, R13, R0, RZ, P1, !PT ;  /* 0x000000000d0d7210 */ /* 0x000fe40000ffe4ff */
[-C--:B------:R-:W-:Y:S01]  /*b36a0*/  IADD3 R19, P3, R19, R16.reuse, RZ ;  /* 0x0000001013137210 */ /* 0x080fe20007f7e0ff */
[----:B------:R-:W-:Y:S01]  /*b36b0*/  STL [R1+0x3b34], R9 ;  /* 0x003b340901007387 */ /* 0x000fe20000100800 */
[----:B-1----:R-:W-:Y:S01]  /*b36c0*/  IMAD.MOV.U32 R6, RZ, RZ, R9 ;  /* 0x000000ffff067224 */ /* 0x002fe200078e0009 */
[-C--:B------:R-:W-:Y:S01]  /*b36d0*/  IADD3 R15, P4, R15, R16.reuse, RZ ;  /* 0x000000100f0f7210 */ /* 0x080fe20007f9e0ff */
[----:B------:R-:W-:Y:S01]  /*b36e0*/  IMAD.MOV.U32 R7, RZ, RZ, R13 ;  /* 0x000000ffff077224 */ /* 0x000fe200078e000d */
[----:B------:R1:W-:Y:S01]  /*b36f0*/  STL [R1+0x3b28], R13 ;  /* 0x003b280d01007387 */ /* 0x0003e20000100800 */
[----:B------:R-:W-:Y:S01]  /*b3700*/  IMAD.X R20, R20, 0x1, R0, P3 ;  /* 0x0000000114147824 */ /* 0x000fe200018e0600 */
[----:B--2---:R-:W-:Y:S02]  /*b3710*/  IADD3 R11, P5, R11, R16, RZ ;  /* 0x000000100b0b7210 */ /* 0x004fe40007fbe0ff */
[----:B------:R-:W-:Y:S04]  /*b3720*/  STL [R1+0x3b2c], R19 ;  /* 0x003b2c1301007387 */ /* 0x000fe80000100800 */
[----:B------:R-:W-:Y:S04]  /*b3730*/  STL [R1+0x3b24], R15 ;  /* 0x003b240f01007387 */ /* 0x000fe80000100800 */
[----:B-1----:R-:W2:Y:S04]  /*b3740*/  LDL.LU R13, [R1+0x3b00] ;  /* 0x003b0000010d7983 */ /* 0x002ea80000300800 */
[----:B------:R1:W-:Y:S04]  /*b3750*/  LDGSTS.E [R4+0xda00], [R6.64], P0 ;  /* 0x0da0000006047fae */ /* 0x0003e80008121844 */
[----:B------:R3:W-:Y:S04]  /*b3760*/  STL [R1+0x3b20], R20 ;  /* 0x003b201401007387 */ /* 0x0007e80000100800 */
[----:B------:R-:W-:Y:S01]  /*b3770*/  STL [R1+0x4074], R11 ;  /* 0x0040740b01007387 */ /* 0x000fe20000100800 */
[----:B-1----:R-:W-:Y:S01]  /*b3780*/  MOV R6, R19 ;  /* 0x0000001300067202 */ /* 0x002fe20000000f00 */
[----:B------:R-:W-:-:S02]  /*b3790*/  IMAD.MOV.U32 R7, RZ, RZ, R20 ;  /* 0x000000ffff077224 */ /* 0x000fc400078e0014 */
[----:B------:R-:W2:Y:S04]  /*b37a0*/  LDL.LU R9, [R1+0x4060] ;  /* 0x0040600001097983 */ /* 0x000ea80000300800 */
[----:B------:R1:W-:Y:S01]  /*b37b0*/  LDGSTS.E [R4+0xdc00], [R6.64], P0 ;  /* 0x0dc0000006047fae */ /* 0x0003e20008121844 */
[----:B----4-:R-:W-:Y:S01]  /*b37c0*/  IMAD.X R18, R18, 0x1, R0, P4 ;  /* 0x0000000112127824 */ /* 0x010fe200020e0600 */
[----:B------:R-:W-:Y:S01]  /*b37d0*/  ISETP.NE.U32.AND P1, PT, R5, RZ, PT ;  /* 0x000000ff0500720c */ /* 0x000fe20003f25070 */
[----:B-1----:R-:W-:Y:S02]  /*b37e0*/  IMAD.MOV.U32 R6, RZ, RZ, R15 ;  /* 0x000000ffff067224 */ /* 0x002fe400078e000f */
[----:B------:R-:W-:Y:S01]  /*b37f0*/  IMAD.MOV.U32 R7, RZ, RZ, R18 ;  /* 0x000000ffff077224 */ /* 0x000fe200078e0012 */
[----:B------:R-:W-:Y:S01]  /*b3800*/  ISETP.GT.AND P3, PT, R3, 0x23, PT ;  /* 0x000000230300780c */ /* 0x000fe20003f64270 */
[----:B------:R1:W-:Y:S04]  /*b3810*/  STL [R1+0x3b18], R18 ;  /* 0x003b181201007387 */ /* 0x0003e80000100800 */
[----:B------:R4:W-:Y:S01]  /*b3820*/  LDGSTS.E [R4+0xde00], [R6.64], P0 ;  /* 0x0de0000006047fae */ /* 0x0009e20008121844 */
[----:B------:R-:W-:Y:S01]  /*b3830*/  IMAD.X R12, R12, 0x1, R0, P5 ;  /* 0x000000010c0c7824 */ /* 0x000fe200028e0600 */
[----:B------:R-:W-:-:S04]  /*b3840*/  SEL R5, RZ, 0x4, !P3 ;  /* 0x00000004ff057807 */ /* 0x000fc80005800000 */
[----:B------:R1:W-:Y:S04]  /*b3850*/  STL [R1+0x4068], R12 ;  /* 0x0040680c01007387 */ /* 0x0003e80000100800 */
[----:B---3--:R-:W4:Y:S02]  /*b3860*/  LDL.LU R20, [R1+0x3af8] ;  /* 0x003af80001147983 */ /* 0x008f240000300800 */
[----:B----4-:R-:W-:Y:S02]  /*b3870*/  IMAD.MOV.U32 R6, RZ, RZ, R11 ;  /* 0x000000ffff067224 */ /* 0x010fe400078e000b */
[----:B------:R-:W4:Y:S01]  /*b3880*/  LDL.LU R19, [R1+0x3b04] ;  /* 0x003b040001137983 */ /* 0x000f220000300800 */
[----:B------:R-:W-:-:S03]  /*b3890*/  IMAD.MOV.U32 R7, RZ, RZ, R12 ;  /* 0x000000ffff077224 */ /* 0x000fc600078e000c */
[----:B-1----:R-:W4:Y:S04]  /*b38a0*/  LDL.LU R18, [R1+0x3af0] ;  /* 0x003af00001127983 */ /* 0x002f280000300800 */
[----:B------:R-:W4:Y:S04]  /*b38b0*/  LDL.LU R11, [R1+0x3afc] ;  /* 0x003afc00010b7983 */ /* 0x000f280000300800 */
[----:B------:R-:W4:Y:S01]  /*b38c0*/  LDL.LU R15, [R1+0x3af4] ;  /* 0x003af400010f7983 */ /* 0x000f220000300800 */
[----:B------:R-:W-:-:S03]  /*b38d0*/  IADD3 R14, P0, R14, R16, RZ ;  /* 0x000000100e0e7210 */ /* 0x000fc60007f1e0ff */
[----:B------:R-:W4:Y:S01]  /*b38e0*/  LDL.LU R12, [R1+0x4064] ;  /* 0x00406400010c7983 */ /* 0x000f220000300800 */
[----:B------:R-:W-:Y:S02]  /*b38f0*/  IADD3.X R17, R17, R0, RZ, P0, !PT ;  /* 0x0000000011117210 */ /* 0x000fe400007fe4ff */
[-C--:B------:R-:W-:Y:S01]  /*b3900*/  IADD3 R21, P3, R21, R16.reuse, RZ ;  /* 0x0000001015157210 */ /* 0x080fe20007f7e0ff */
[----:B------:R-:W-:Y:S04]  /*b3910*/  STL [R1+0x3b1c], R14 ;  /* 0x003b1c0e01007387 */ /* 0x000fe80000100800 */
[----:B------:R-:W-:Y:S01]  /*b3920*/  IMAD.X R22, R22, 0x1, R0, P3 ;  /* 0x0000000116167824 */ /* 0x000fe200018e0600 */
[----:B------:R1:W-:Y:S04]  /*b3930*/  STL [R1+0x3b10], R17 ;  /* 0x003b101101007387 */ /* 0x0003e80000100800 */
[----:B------:R1:W-:Y:S04]  /*b3940*/  LDGSTS.E [R4+0xf800], [R6.64], P1 ;  /* 0x0f80000006047fae */ /* 0x0003e80008921844 */
[----:B------:R-:W-:Y:S01]  /*b3950*/  STL [R1+0x3b14], R21 ;  /* 0x003b141501007387 */ /* 0x000fe20000100800 */
[----:B------:R-:W-:-:S02]  /*b3960*/  IADD3 R10, P4, R10, R16, RZ ;  /* 0x000000100a0a7210 */ /* 0x000fc40007f9e0ff */
[----:B------:R-:W-:Y:S01]  /*b3970*/  IADD3 R8, P5, R8, R16, RZ ;  /* 0x0000001008087210 */ /* 0x000fe20007fbe0ff */
[----:B-1----:R-:W-:Y:S02]  /*b3980*/  IMAD.MOV.U32 R7, RZ, RZ, R17 ;  /* 0x000000ffff077224 */ /* 0x002fe400078e0011 */
[----:B------:R1:W-:Y:S01]  /*b3990*/  STL [R1+0x3b0c], R10 ;  /* 0x003b0c0a01007387 */ /* 0x0003e20000100800 */
[----:B------:R-:W-:-:S03]  /*b39a0*/  IMAD.MOV.U32 R6, RZ, RZ, R14 ;  /* 0x000000ffff067224 */ /* 0x000fc600078e000e */
        /* <DEDUP_REMOVED lines=17> */
[----:B------:R-:W-:Y:S02]  /*b3ac0*/  IMAD.X R9, R9, 0x1, R0, P5 ;  /* 0x0000000109097824 */ /* 0x000fe400028e0600 */
[----:B--2---:R-:W-:-:S03]  /*b3ad0*/  IMAD.MOV.U32 R6, RZ, RZ, R8 ;  /* 0x000000ffff067224 */ /* 0x004fc600078e0008 */
[----:B------:R2:W-:Y:S04]  /*b3ae0*/  STL [R1+0x4060], R9 ;  /* 0x0040600901007387 */ /* 0x0005e80000100800 */
[----:B------:R-:W3:Y:S04]  /*b3af0*/  LDL.LU R10, [R1+0x3ae0] ;  /* 0x003ae000010a7983 */ /* 0x000ee80000300800 */
[----:B------:R-:W3:Y:S04]  /*b3b00*/  LDL.LU R8, [R1+0x3aec] ;  /* 0x003aec0001087983 */ /* 0x000ee80000300800 */
[----:B------:R-:W3:Y:S01]  /*b3b10*/  LDL.LU R25, [R1+0x3ad8] ;  /* 0x003ad80001197983 */ /* 0x000ee20000300800 */
[----:B------:R-:W-:-:S03]  /*b3b20*/  IMAD.MOV.U32 R7, RZ, RZ, R9 ;  /* 0x000000ffff077224 */ /* 0x000fc600078e0009 */
[----:B-1----:R-:W3:Y:S04]  /*b3b30*/  LDL.LU R13, [R1+0x3ae4] ;  /* 0x003ae400010d7983 */ /* 0x002ee80000300800 */
[----:B--2---:R-:W2:Y:S04]  /*b3b40*/  LDL.LU R9, [R1+0x3adc] ;  /* 0x003adc0001097983 */ /* 0x004ea80000300800 */
[----:B------:R1:W-:Y:S01]  /*b3b50*/  LDGSTS.E [R4+0x11800], [R6.64], P0 ;  /* 0x1180000006047fae */ /* 0x0003e20008121844 */
[----:B----4-:R-:W-:-:S04]  /*b3b60*/  IADD3 R19, P1, R19, R16, RZ ;  /* 0x0000001013137210 */ /* 0x010fc80007f3e0ff */
[----:B------:R-:W-:Y:S02]  /*b3b70*/  IADD3.X R20, R20, R0, RZ, P1, !PT ;  /* 0x0000000014147210 */ /* 0x000fe40000ffe4ff */
[-C--:B------:R-:W-:Y:S01]  /*b3b80*/  IADD3 R11, P3, R11, R16.reuse, RZ ;  /* 0x000000100b0b7210 */ /* 0x080fe20007f7e0ff */
[----:B------:R-:W-:Y:S01]  /*b3b90*/  STL [R1+0x3b04], R19 ;  /* 0x003b041301007387 */ /* 0x000fe20000100800 */
[----:B------:R-:W-:-:S03]  /*b3ba0*/  IADD3 R15, P4, R15, R16, RZ ;  /* 0x000000100f0f7210 */ /* 0x000fc60007f9e0ff */
[----:B------:R-:W-:Y:S01]  /*b3bb0*/  IMAD.X R18, R18, 0x1, R0, P3 ;  /* 0x0000000112127824 */ /* 0x000fe200018e0600 */
[----:B------:R-:W-:Y:S01]  /*b3bc0*/  STL [R1+0x3af8], R20 ;  /* 0x003af81401007387 */ /* 0x000fe20000100800 */
[----:B-1----:R-:W-:Y:S01]  /*b3bd0*/  IMAD.MOV.U32 R6, RZ, RZ, R19 ;  /* 0x000000ffff067224 */ /* 0x002fe200078e0013 */
[----:B------:R-:W-:Y:S01]  /*b3be0*/  IADD3 R12, P5, R12, R16, RZ ;  /* 0x000000100c0c7210 */ /* 0x000fe20007fbe0ff */
[----:B------:R-:W-:Y:S01]  /*b3bf0*/  IMAD.MOV.U32 R7, RZ, RZ, R20 ;  /* 0x000000ffff077224 */ /* 0x000fe200078e0014 */
[----:B------:R1:W-:Y:S04]  /*b3c00*/  STL [R1+0x3afc], R11 ;  /* 0x003afc0b01007387 */ /* 0x0003e80000100800 */
[----:B------:R-:W-:Y:S04]  /*b3c10*/  STL [R1+0x3af4], R15 ;  /* 0x003af40f01007387 */ /* 0x000fe80000100800 */
[----:B------:R-:W2:Y:S04]  /*b3c20*/  LDL.LU R23, [R1+0x405c] ;  /* 0x00405c0001177983 */ /* 0x000ea80000300800 */
[----:B------:R-:W-:Y:S04]  /*b3c30*/  STL [R1+0x3af0], R18 ;  /* 0x003af01201007387 */ /* 0x000fe80000100800 */
[----:B------:R-:W-:Y:S04]  /*b3c40*/  STL [R1+0x4064], R12 ;  /* 0x0040640c01007387 */ /* 0x000fe80000100800 */
[----:B------:R1:W-:Y:S04]  /*b3c50*/  LDGSTS.E [R4+0x11a00], [R6.64], P0 ;  /* 0x11a0000006047fae */ /* 0x0003e80008121844 */
[----:B------:R-:W2:Y:S01]  /*b3c60*/  LDL.LU R21, [R1+0x3ad4] ;  /* 0x003ad40001157983 */ /* 0x000ea20000300800 */
[----:B------:R-:W-:Y:S01]  /*b3c70*/  IMAD.X R17, R17, 0x1, R0, P4 ;  /* 0x0000000111117824 */ /* 0x000fe200020e0600 */
[----:B-1----:R-:W-:-:S02]  /*b3c80*/  MOV R6, R11 ;  /* 0x0000000b00067202 */ /* 0x002fc40000000f00 */
[----:B------:R-:W2:Y:S04]  /*b3c90*/  LDL.LU R11, [R1+0x3ad0] ;  /* 0x003ad000010b7983 */ /* 0x000ea80000300800 */
[----:B------:R1:W-:Y:S01]  /*b3ca0*/  STL [R1+0x3ae8], R17 ;  /* 0x003ae81101007387 */ /* 0x0003e20000100800 */
[----:B------:R-:W-:-:S05]  /*b3cb0*/  IMAD.X R14, R14, 0x1, R0, P5 ;  /* 0x000000010e0e7824 */ /* 0x000fca00028e0600 */
[----:B------:R1:W-:Y:S04]  /*b3cc0*/  STL [R1+0x4058], R14 ;  /* 0x0040580e01007387 */ /* 0x0003e80000100800 */
[----:B------:R-:W2:Y:S01]  /*b3cd0*/  LDL.LU R24, [R1+0x4050] ;  /* 0x0040500001187983 */ /* 0x000ea20000300800 */
[----:B------:R-:W-:Y:S01]  /*b3ce0*/  IMAD.MOV.U32 R7, RZ, RZ, R18 ;  /* 0x000000ffff077224 */ /* 0x000fe200078e0012 */
[----:B------:R-:W-:Y:S02]  /*b3cf0*/  SEL R5, R5, RZ, !P2 ;  /* 0x000000ff05057207 */ /* 0x000fe40005000000 */
[----:B------:R-:W2:Y:S04]  /*b3d00*/  LDL.LU R22, [R1+0x3ac8] ;  /* 0x003ac80001167983 */ /* 0x000ea80000300800 */
[----:B------:R1:W-:Y:S01]  /*b3d10*/  LDGSTS.E [R4+0x11c00], [R6.64], P0 ;  /* 0x11c0000006047fae */ /* 0x0003e20008121844 */
[----:B------:R-:W-:-:S03]  /*b3d20*/  ISETP.GT.AND P3, PT, R3, 0x2b, PT ;  /* 0x0000002b0300780c */ /* 0x000fc60003f64270 */
[----:B------:R-:W2:Y:S01]  /*b3d30*/  LDL.LU R20, [R1+0x3ac0] ;  /* 0x003ac00001147983 */ /* 0x000ea20000300800 */
[----:B------:R-:W-:-:S03]  /*b3d40*/  ISETP.NE.U32.AND P1, PT, R5, RZ, PT ;  /* 0x000000ff0500720c */ /* 0x000fc60003f25070 */
[----:B------:R-:W2:Y:S01]  /*b3d50*/  LDL.LU R19, [R1+0x3acc] ;  /* 0x003acc0001137983 */ /* 0x000ea20000300800 */
[----:B-1----:R-:W-:Y:S02]  /*b3d60*/  IMAD.MOV.U32 R6, RZ, RZ, R15 ;  /* 0x000000ffff067224 */ /* 0x002fe400078e000f */
[----:B------:R-:W-:Y:S01]  /*b3d70*/  IMAD.MOV.U32 R7, RZ, RZ, R17 ;  /* 0x000000ffff077224 */ /* 0x000fe200078e0011 */
[----:B------:R-:W-:Y:S01]  /*b3d80*/  SEL R5, RZ, 0x4, !P3 ;  /* 0x00000004ff057807 */ /* 0x000fe20005800000 */
[----:B------:R-:W2:Y:S04]  /*b3d90*/  LDL.LU R17, [R1+0x3ac4] ;  /* 0x003ac40001117983 */ /* 0x000ea80000300800 */
[----:B------:R1:W-:Y:S02]  /*b3da0*/  LDGSTS.E [R4+0x11e00], [R6.64], P0 ;  /* 0x11e0000006047fae */ /* 0x0003e40008121844 */
[----:B-1----:R-:W-:-:S02]  /*b3db0*/  IMAD.MOV.U32 R7, RZ, RZ, R14 ;  /* 0x000000ffff077224 */ /* 0x002fc400078e000e */
[----:B------:R-:W2:Y:S01]  /*b3dc0*/  LDL.LU R14, [R1+0x4054] ;  /* 0x00405400010e7983 */ /* 0x000ea20000300800 */
[----:B------:R-:W-:-:S05]  /*b3dd0*/  IMAD.MOV.U32 R6, RZ, RZ, R12 ;  /* 0x000000ffff067224 */ /* 0x000fca00078e000c */
[----:B------:R1:W-:Y:S01]  /*b3de0*/  LDGSTS.E [R4+0x13800], [R6.64], P1 ;  /* 0x1380000006047fae */ /* 0x0003e20008921844 */
[----:B---3--:R-:W-:-:S04]  /*b3df0*/  IADD3 R8, P0, R8, R16, RZ ;  /* 0x0000001008087210 */ /* 0x008fc80007f1e0ff */
[----:B------:R-:W-:Y:S01]  /*b3e00*/  IADD3.X R10, R10, R0, RZ, P0, !PT ;  /* 0x000000000a0a7210 */ /* 0x000fe200007fe4ff */
[----:B------:R-:W-:Y:S01]  /*b3e10*/  STL [R1+0x3aec], R8 ;  /* 0x003aec0801007387 */ /* 0x000fe20000100800 */
[----:B------:R-:W-:-:S03]  /*b3e20*/  IADD3 R13, P3, R13, R16, RZ ;  /* 0x000000100d0d7210 */ /* 0x000fc60007f7e0ff */
[----:B------:R3:W-:Y:S01]  /*b3e30*/  STL [R1+0x3ae0], R10 ;  /* 0x003ae00a01007387 */ /* 0x0007e20000100800 */
[----:B--2---:R-:W-:-:S03]  /*b3e40*/  IADD3 R9, P4, R9, R16, RZ ;  /* 0x0000001009097210 */ /* 0x004fc60007f9e0ff */
[----:B------:R2:W-:Y:S01]  /*b3e50*/  STL [R1+0x3ae4], R13 ;  /* 0x003ae40d01007387 */ /* 0x0005e20000100800 */
[----:B------:R-:W-:-:S03]  /*b3e60*/  IMAD.X R25, R25, 0x1, R0, P3 ;  /* 0x0000000119197824 */ /* 0x000fc600018e0600 */
[----:B------:R-:W4:Y:S01]  /*b3e70*/  LDL.LU R18, [R1+0x3ab8] ;  /* 0x003ab80001127983 */ /* 0x000f220000300800 */
[----:B-1----:R-:W-:Y:S02]  /*b3e80*/  IMAD.MOV.U32 R6, RZ, RZ, R8 ;  /* 0x000000ffff067224 */ /* 0x002fe400078e0008 */
[----:B------:R-:W-:Y:S01]  /*b3e90*/  IMAD.MOV.U32 R7, RZ, RZ, R10 ;  /* 0x000000ffff077224 */ /* 0x000fe200078e000a */
[----:B------:R-:W-:Y:S04]  /*b3ea0*/  STL [R1+0x3adc], R9 ;  /* 0x003adc0901007387 */ /* 0x000fe80000100800 */
[----:B------:R-:W-:Y:S04]  /*b3eb0*/  STL [R1+0x3ad8], R25 ;  /* 0x003ad81901007387 */ /* 0x000fe80000100800 */
[----:B------:R-:W4:Y:S04]  /*b3ec0*/  LDL.LU R15, [R1+0x4048] ;  /* 0x00404800010f7983 */ /* 0x000f280000300800 */
[----:B------:R-:W4:Y:S04]  /*b3ed0*/  LDL.LU R12, [R1+0x3abc] ;  /* 0x003abc00010c7983 */ /* 0x000f280000300800 */
[----:B---3--:R-:W3:Y:S04]  /*b3ee0*/  LDL.LU R10, [R1+0x3ab4] ;  /* 0x003ab400010a7983 */ /* 0x008ee80000300800 */
[----:B------:R1:W-:Y:S04]  /*b3ef0*/  LDGSTS.E [R4+0x13a00], [R6.64], P1 ;  /* 0x13a0000006047fae */ /* 0x0003e80008921844 */
[----:B------:R-:W3:Y:S01]  /*b3f00*/  LDL.LU R8, [R1+0x3aac] ;  /* 0x003aac0001087983 */ /* 0x000ee20000300800 */
[----:B--2---:R-:W-:Y:S01]  /*b3f10*/  IADD3 R23, P3, R23, R16, RZ ;  /* 0x0000001017177210 */ /* 0x004fe20007f7e0ff */
[----:B-1----:R-:W-:Y:S01]  /*b3f20*/  IMAD.MOV.U32 R6, RZ, RZ, R13 ;  /* 0x000000ffff067224 */ /* 0x002fe200078e000d */
[----:B------:R-:W-:-:S03]  /*b3f30*/  MOV R7, R25 ;  /* 0x0000001900077202 */ /* 0x000fc60000000f00 */
[----:B------:R-:W-:Y:S04]  /*b3f40*/  STL [R1+0x405c], R23 ;  /* 0x00405c1701007387 */ /* 0x000fe80000100800 */
[----:B------:R-:W2:Y:S04]  /*b3f50*/  LDL.LU R13, [R1+0x3ab0] ;  /* 0x003ab000010d7983 */ /* 0x000ea80000300800 */
[----:B------:R1:W-:Y:S01]  /*b3f60*/  LDGSTS.E [R4+0x13c00], [R6.64], P1 ;  /* 0x13c0000006047fae */ /* 0x0003e20008921844 */
[----:B------:R-:W-:Y:S01]  /*b3f70*/  IADD3 R21, P5, R21, R16, RZ ;  /* 0x0000001015157210 */ /* 0x000fe20007fbe0ff */
[----:B------:R-:W-:-:S02]  /*b3f80*/  IMAD.X R11, R11, 0x1, R0, P4 ;  /* 0x000000010b0b7824 */ /* 0x000fc400020e0600 */
[----:B-1----:R-:W-:Y:S02]  /*b3f90*/  IMAD.MOV.U32 R6, RZ, RZ, R9 ;  /* 0x000000ffff067224 */ /* 0x002fe400078e0009 */
[----:B------:R-:W-:Y:S01]  /*b3fa0*/  IMAD.MOV.U32 R7, RZ, RZ, R11 ;  /* 0x000000ffff077224 */ /* 0x000fe200078e000b */
[----:B------:R1:W-:Y:S04]  /*b3fb0*/  STL [R1+0x3ad0], R11 ;  /* 0x003ad00b01007387 */ /* 0x0003e80000100800 */
[----:B------:R-:W-:Y:S01]  /*b3fc0*/  STL [R1+0x3ad4], R21 ;  /* 0x003ad41501007387 */ /* 0x000fe20000100800 */
[----:B------:R-:W-:-:S03]  /*b3fd0*/  SEL R5, R5, RZ, !P2 ;  /* 0x000000ff05057207 */ /* 0x000fc60005000000 */
[----:B------:R1:W-:Y:S04]  /*b3fe0*/  LDGSTS.E [R4+0x13e00], [R6.64], P1 ;  /* 0x13e0000006047fae */ /* 0x0003e80008921844 */
[----:B-1----:R-:W2:Y:S01]  /*b3ff0*/  LDL.LU R11, [R1+0x3aa8] ;  /* 0x003aa800010b7983 */ /* 0x002ea20000300800 */
[----:B------:R-:W-:-:S05]  /*b4000*/  IMAD.X R24, R24, 0x1, R0, P3 ;  /* 0x0000000118187824 */ /* 0x000fca00018e0600 */
[----:B------:R-:W-:Y:S04]  /*b4010*/  STL [R1+0x4050], R24 ;  /* 0x0040501801007387 */ /* 0x000fe80000100800 */
[----:B------:R-:W2:Y:S01]  /*b4020*/  LDL.LU R9, [R1+0x3aa0] ;  /* 0x003aa00001097983 */ /* 0x000ea20000300800 */
[----:B------:R-:W-:Y:S02]  /*b4030*/  ISETP.NE.U32.AND P0, PT, R5, RZ, PT ;  /* 0x000000ff0500720c */ /* 0x000fe40003f05070 */
[----:B------:R-:W-:Y:S01]  /*b4040*/  ISETP.GT.AND P1, PT, R3, 0x2f, PT ;  /* 0x0000002f0300780c */ /* 0x000fe20003f24270 */
[----:B------:R-:W-:Y:S01]  /*b4050*/  IMAD.MOV.U32 R6, RZ, RZ, R23 ;  /* 0x000000ffff067224 */ /* 0x000fe200078e0017 */
[----:B------:R-:W-:Y:S01]  /*b4060*/  MOV R7, R24 ;  /* 0x0000001800077202 */ /* 0x000fe20000000f00 */
[----:B------:R-:W-:Y:S01]  /*b4070*/  IMAD.X R22, R22, 0x1, R0, P5 ;  /* 0x0000000116167824 */ /* 0x000fe200028e0600 */
[----:B------:R-:W-:-:S02]  /*b4080*/  SEL R5, RZ, 0x4, !P1 ;  /* 0x00000004ff057807 */ /* 0x000fc40004800000 */
[----:B------:R-:W-:-:S05]  /*b4090*/  IADD3 R19, P1, R19, R16, RZ ;  /* 0x0000001013137210 */ /* 0x000fca0007f3e0ff */
[----:B------:R1:W-:Y:S01]  /*b40a0*/  LDGSTS.E [R4+0x15800], [R6.64], P0 ;  /* 0x1580000006047fae */ /* 0x0003e20008121844 */
[----:B------:R-:W-:Y:S01]  /*b40b0*/  IMAD.X R20, R20, 0x1, R0, P1 ;  /* 0x0000000114147824 */ /* 0x000fe200008e0600 */
[----:B------:R-:W-:Y:S01]  /*b40c0*/  IADD3 R17, P3, R17, R16, RZ ;  /* 0x0000001011117210 */ /* 0x000fe20007f7e0ff */
[----:B-1----:R-:W-:Y:S02]  /*b40d0*/  IMAD.MOV.U32 R6, RZ, RZ, R21 ;  /* 0x000000ffff067224 */ /* 0x002fe400078e0015 */
[----:B------:R-:W-:-:S05]  /*b40e0*/  IMAD.MOV.U32 R7, RZ, RZ, R22 ;  /* 0x000000ffff077224 */ /* 0x000fca00078e0016 */
[----:B------:R1:W-:Y:S01]  /*b40f0*/  LDGSTS.E [R4+0x15a00], [R6.64], P0 ;  /* 0x15a0000006047fae */ /* 0x0003e20008121844 */
[----:B------:R-:W-:Y:S01]  /*b4100*/  IADD3 R14, P4, R14, R16, RZ ;  /* 0x000000100e0e7210 */ /* 0x000fe20007f9e0ff */
[----:B-1----:R-:W-:Y:S01]  /*b4110*/  IMAD.MOV.U32 R6, RZ, RZ, R19 ;  /* 0x000000ffff067224 */ /* 0x002fe200078e0013 */
[----:B------:R-:W-:Y:S01]  /*b4120*/  MOV R7, R20 ;  /* 0x0000001400077202 */ /* 0x000fe20000000f00 */
[----:B------:R-:W-:Y:S04]  /*b4130*/  STL [R1+0x3ac8], R22 ;  /* 0x003ac81601007387 */ /* 0x000fe80000100800 */
[----:B------:R1:W-:Y:S04]  /*b4140*/  LDGSTS.E [R4+0x15c00], [R6.64], P0 ;  /* 0x15c0000006047fae */ /* 0x0003e80008121844 */
[----:B------:R-:W-:Y:S01]  /*b4150*/  STL [R1+0x3acc], R19 ;  /* 0x003acc1301007387 */ /* 0x000fe20000100800 */
[----:B-1----:R-:W-:-:S03]  /*b4160*/  IMAD.MOV.U32 R6, RZ, RZ, R17 ;  /* 0x000000ffff067224 */ /* 0x002fc600078e0011 */
[----:B------:R1:W-:Y:S01]  /*b4170*/  STL [R1+0x3ac0], R20 ;  /* 0x003ac01401007387 */ /* 0x0003e20000100800 */
[----:B------:R-:W-:-:S03]  /*b4180*/  SEL R5, R5, RZ, !P2 ;  /* 0x000000ff05057207 */ /* 0x000fc60005000000 */
[----:B------:R-:W-:Y:S04]  /*b4190*/  STL [R1+0x3ac4], R17 ;  /* 0x003ac41101007387 */ /* 0x000fe80000100800 */
[----:B------:R-:W-:Y:S01]  /*b41a0*/  STL [R1+0x4054], R14 ;  /* 0x0040540e01007387 */ /* 0x000fe20000100800 */
[----:B------:R-:W-:Y:S01]  /*b41b0*/  ISETP.NE.U32.AND P1, PT, R5, RZ, PT ;  /* 0x000000ff0500720c */ /* 0x000fe20003f25070 */
[----:B----4-:R-:W-:-:S04]  /*b41c0*/  IMAD.X R18, R18, 0x1, R0, P3 ;  /* 0x0000000112127824 */ /* 0x010fc800018e0600 */
[----:B------:R-:W-:Y:S01]  /*b41d0*/  IMAD.MOV.U32 R7, RZ, RZ, R18 ;  /* 0x000000ffff077224 */ /* 0x000fe200078e0012 */
[----:B------:R-:W-:Y:S04]  /*b41e0*/  STL [R1+0x3ab8], R18 ;  /* 0x003ab81201007387 */ /* 0x000fe80000100800 */
[----:B------:R4:W-:Y:S01]  /*b41f0*/  LDGSTS.E [R4+0x15e00], [R6.64], P0 ;  /* 0x15e0000006047fae */ /* 0x0009e20008121844 */
[----:B------:R-:W-:Y:S01]  /*b4200*/  IMAD.X R15, R15, 0x1, R0, P4 ;  /* 0x000000010f0f7824 */ /* 0x000fe200020e0600 */
[-C--:B------:R-:W-:Y:S02]  /*b4210*/  IADD3 R12, P3, R12, R16.reuse, RZ ;  /* 0x000000100c0c7210 */ /* 0x080fe40007f7e0ff */
[----:B---3--:R-:W-:-:S03]  /*b4220*/  IADD3 R10, P0, R10, R16, RZ ;  /* 0x000000100a0a7210 */ /* 0x008fc60007f1e0ff */
[----:B------:R-:W-:Y:S04]  /*b4230*/  STL [R1+0x3abc], R12 ;  /* 0x003abc0c01007387 */ /* 0x000fe80000100800 */
[----:B------:R2:W-:Y:S01]  /*b4240*/  STL [R1+0x4048], R15 ;  /* 0x0040480f01007387 */ /* 0x0005e20000100800 */
[----:B------:R-:W-:-:S03]  /*b4250*/  IADD3 R8, P4, R8, R16, RZ ;  /* 0x0000001008087210 */ /* 0x000fc60007f9e0ff */
[----:B------:R-:W-:Y:S04]  /*b4260*/  STL [R1+0x3ab4], R10 ;  /* 0x003ab40a01007387 */ /* 0x000fe80000100800 */
[----:B------:R-:W3:Y:S01]  /*b4270*/  LDL.LU.64 R28, [R1+0x3a30] ;  /* 0x003a3000011c7983 */ /* 0x000ee20000300a00 */
[----:B----4-:R-:W-:Y:S01]  /*b4280*/  IMAD.MOV.U32 R6, RZ, RZ, R14 ;  /* 0x000000ffff067224 */ /* 0x010fe200078e000e */
[----:B------:R-:W-:-:S05]  /*b4290*/  MOV R7, R15 ;  /* 0x0000000f00077202 */ /* 0x000fca0000000f00 */
[----:B------:R4:W-:Y:S01]  /*b42a0*/  LDGSTS.E [R4+0x17800], [R6.64], P1 ;  /* 0x1780000006047fae */ /* 0x0009e20008921844 */
[----:B--2---:R-:W-:-:S05]  /*b42b0*/  IMAD.X R13, R13, 0x1, R0, P3 ;  /* 0x000000010d0d7824 */ /* 0x004fca00018e0600 */
[----:B------:R2:W-:Y:S04]  /*b42c0*/  STL [R1+0x3ab0], R13 ;  /* 0x003ab00d01007387 */ /* 0x0005e80000100800 */
[----:B------:R-:W-:Y:S04]  /*b42d0*/  STL [R1+0x3aac], R8 ;  /* 0x003aac0801007387 */ /* 0x000fe80000100800 */
[----:B------:R-:W3:Y:S04]  /*b42e0*/  LDL.LU.64 R26, [R1+0x3a28] ;  /* 0x003a2800011a7983 */ /* 0x000ee80000300a00 */
[----:B-1----:R-:W3:Y:S01]  /*b42f0*/  LDL.LU.64 R20, [R1+0x3a20] ;  /* 0x003a200001147983 */ /* 0x002ee20000300a00 */
[----:B----4-:R-:W-:-:S02]  /*b4300*/  IMAD.MOV.U32 R6, RZ, RZ, R12 ;  /* 0x000000ffff067224 */ /* 0x010fc400078e000c */
[----:B------:R-:W-:-:S05]  /*b4310*/  IMAD.MOV.U32 R7, RZ, RZ, R13 ;  /* 0x000000ffff077224 */ /* 0x000fca00078e000d */
[----:B------:R1:W-:Y:S01]  /*b4320*/  LDGSTS.E [R4+0x17a00], [R6.64], P1 ;  /* 0x17a0000006047fae */ /* 0x0003e20008921844 */
[----:B------:R-:W-:-:S05]  /*b4330*/  IMAD.X R11, R11, 0x1, R0, P0 ;  /* 0x000000010b0b7824 */ /* 0x000fca00000e0600 */
[----:B------:R4:W-:Y:S01]  /*b4340*/  STL [R1+0x3aa8], R11 ;  /* 0x003aa80b01007387 */ /* 0x0009e20000100800 */
[----:B------:R-:W-:-:S05]  /*b4350*/  IMAD.X R9, R9, 0x1, R0, P4 ;  /* 0x0000000109097824 */ /* 0x000fca00020e0600 */
[----:B------:R1:W-:Y:S04]  /*b4360*/  STL [R1+0x3aa0], R9 ;  /* 0x003aa00901007387 */ /* 0x0003e80000100800 */
[----:B------:R-:W3:Y:S04]  /*b4370*/  LDL.LU.64 R14, [R1+0x3a18] ;  /* 0x003a1800010e7983 */ /* 0x000ee80000300a00 */
[----:B------:R-:W3:Y:S04]  /*b4380*/  LDL.LU.64 R18, [R1+0x3a10] ;  /* 0x003a100001127983 */ /* 0x000ee80000300a00 */
[----:B--2---:R-:W2:Y:S04]  /*b4390*/  LDL.LU.64 R12, [R1+0x3a08] ;  /* 0x003a0800010c7983 */ /* 0x004ea80000300a00 */
[----:B------:R-:W2:Y:S04]  /*b43a0*/  LDL.LU.64 R24, [R1+0x3a00] ;  /* 0x003a000001187983 */ /* 0x000ea80000300a00 */
[----:B------:R-:W2:Y:S04]  /*b43b0*/  LDL.LU.64 R30, [R1+0x39f8] ;  /* 0x0039f800011e7983 */ /* 0x000ea80000300a00 */
[----:B------:R-:W2:Y:S01]  /*b43c0*/  LDL.LU.64 R16, [R1+0x39f0] ;  /* 0x0039f00001107983 */ /* 0x000ea20000300a00 */
[----:B-1----:R-:W-:Y:S01]  /*b43d0*/  IMAD.MOV.U32 R6, RZ, RZ, R10 ;  /* 0x000000ffff067224 */ /* 0x002fe200078e000a */
[----:B------:R-:W-:-:S02]  /*b43e0*/  MOV R7, R11 ;  /* 0x0000000b00077202 */ /* 0x000fc40000000f00 */
[----:B------:R-:W2:Y:S04]  /*b43f0*/  LDL.LU.64 R22, [R1+0x39e8] ;  /* 0x0039e80001167983 */ /* 0x000ea80000300a00 */
[----:B------:R1:W-:Y:S04]  /*b4400*/  LDGSTS.E [R4+0x17c00], [R6.64], P1 ;  /* 0x17c0000006047fae */ /* 0x0003e80008921844 */
[----:B----4-:R-:W4:Y:S01]  /*b4410*/  LDL.LU.64 R10, [R1+0x39e0] ;  /* 0x0039e000010a7983 */ /* 0x010f220000300a00 */
[----:B-1----:R-:W-:Y:S02]  /*b4420*/  IMAD.MOV.U32 R6, RZ, RZ, R8 ;  /* 0x000000ffff067224 */ /* 0x002fe400078e0008 */
[----:B------:R-:W-:-:S05]  /*b4430*/  IMAD.MOV.U32 R7, RZ, RZ, R9 ;  /* 0x000000ffff077224 */ /* 0x000fca00078e0009 */
[----:B------:R1:W-:Y:S04]  /*b4440*/  LDGSTS.E [R4+0x17e00], [R6.64], P1 ;  /* 0x17e0000006047fae */ /* 0x0003e80008921844 */
[----:B-1----:R-:W4:Y:S01]  /*b4450*/  LDL.LU.64 R6, [R1+0x39d8] ;  /* 0x0039d80001067983 */ /* 0x002f220000300a00 */
[----:B------:R-:W-:Y:S01]  /*b4460*/  ISETP.GT.AND P0, PT, R3, 0x33, PT ;  /* 0x000000330300780c */ /* 0x000fe20003f04270 */
[----:B------:R-:W-:-:S03]  /*b4470*/  IMAD.MOV.U32 R8, RZ, RZ, c[0x0][0x18c] ;  /* 0x00006300ff087624 */ /* 0x000fc600078e00ff */
[----:B------:R-:W-:Y:S01]  /*b4480*/  SEL R5, RZ, 0x4, !P0 ;  /* 0x00000004ff057807 */ /* 0x000fe20004000000 */
[----:B------:R-:W-:Y:S01]  /*b4490*/  IMAD.SHL.U32 R8, R8, 0x40, RZ ;  /* 0x0000004008087824 */ /* 0x000fe200078e00ff */
[----:B------:R-:W-:Y:S02]  /*b44a0*/  ISETP.GT.AND P5, PT, R3, 0x37, PT ;  /* 0x000000370300780c */ /* 0x000fe40003fa4270 */
[----:B------:R-:W-:Y:S01]  /*b44b0*/  SEL R5, R5, RZ, !P2 ;  /* 0x000000ff05057207 */ /* 0x000fe20005000000 */
[----:B------:R-:W-:-:S03]  /*b44c0*/  IMAD.SHL.U32 R8, R8, 0x4, RZ ;  /* 0x0000000408087824 */ /* 0x000fc600078e00ff */
[----:B------:R-:W-:Y:S02]  /*b44d0*/  ISETP.NE.U32.AND P1, PT, R5, RZ, PT ;  /* 0x000000ff0500720c */ /* 0x000fe40003f25070 */
[----:B------:R-:W-:Y:S02]  /*b44e0*/  SEL R5, RZ, 0x4, !P5 ;  /* 0x00000004ff057807 */ /* 0x000fe40006800000 */
[----:B---3--:R-:W-:-:S04]  /*b44f0*/  IADD3 R127, P6, R28, R8, RZ ;  /* 0x000000081c7f7210 */ /* 0x008fc80007fde0ff */
[----:B------:R-:W-:Y:S02]  /*b4500*/  IADD3.X R32, R29, R2, RZ, P6, !PT ;  /* 0x000000021d207210 */ /* 0x000fe400037fe4ff */
[----:B------:R-:W3:Y:S01]  /*b4510*/  LDL.LU.64 R28, [R1+0x39d0] ;  /* 0x0039d000011c7983 */ /* 0x000ee20000300a00 */
[-C--:B------:R-:W-:Y:S02]  /*b4520*/  IADD3 R36, P5, R26, R8.reuse, RZ ;  /* 0x000000081a247210 */ /* 0x080fe40007fbe0ff */
[----:B------:R-:W-:-:S03]  /*b4530*/  IADD3 R38, P6, R20, R8, RZ ;  /* 0x0000000814267210 */ /* 0x000fc60007fde0ff */
[--C-:B------:R-:W-:Y:S02]  /*b4540*/  IMAD.X R33, R27, 0x1, R2.reuse, P5 ;  /* 0x000000011b217824 */ /* 0x100fe400028e0602 */
[----:B------:R-:W3:Y:S01]  /*b4550*/  LDL.LU.64 R26, [R1+0x39c8] ;  /* 0x0039c800011a7983 */ /* 0x000ee20000300a00 */
[----:B------:R-:W-:-:S03]  /*b4560*/  IMAD.X R37, R21, 0x1, R2, P6 ;  /* 0x0000000115257824 */ /* 0x000fc600030e0602 */
[----:B------:R-:W3:Y:S01]  /*b4570*/  LDL.LU.64 R20, [R1+0x39c0] ;  /* 0x0039c00001147983 */ /* 0x000ee20000300a00 */
[-C--:B------:R-:W-:Y:S02]  /*b4580*/  IADD3 R40, P5, R14, R8.reuse, RZ ;  /* 0x000000080e287210 */ /* 0x080fe40007fbe0ff */
[----:B------:R-:W-:-:S03]  /*b4590*/  IADD3 R42, P6, R18, R8, RZ ;  /* 0x00000008122a7210 */ /* 0x000fc60007fde0ff */
[--C-:B------:R-:W-:Y:S02]  /*b45a0*/  IMAD.X R39, R15, 0x1, R2.reuse, P5 ;  /* 0x000000010f277824 */ /* 0x100fe400028e0602 */
[----:B------:R-:W3:Y:S01]  /*b45b0*/  LDL.LU.64 R14, [R1+0x39b8] ;  /* 0x0039b800010e7983 */ /* 0x000ee20000300a00 */
[-C--:B--2---:R-:W-:Y:S01]  /*b45c0*/  IADD3 R44, P5, R12, R8.reuse, RZ ;  /* 0x000000080c2c7210 */ /* 0x084fe20007fbe0ff */
[--C-:B------:R-:W-:Y:S02]  /*b45d0*/  IMAD.X R41, R19, 0x1, R2.reuse, P6 ;  /* 0x0000000113297824 */ /* 0x100fe400030e0602 */
[----:B------:R-:W2:Y:S01]  /*b45e0*/  LDL.LU.64 R18, [R1+0x39b0] ;  /* 0x0039b00001127983 */ /* 0x000ea20000300a00 */
[-C--:B------:R-:W-:Y:S01]  /*b45f0*/  IADD3 R46, P6, R24, R8.reuse, RZ ;  /* 0x00000008182e7210 */ /* 0x080fe20007fde0ff */
[----:B------:R-:W-:Y:S02]  /*b4600*/  IMAD.X R43, R13, 0x1, R2, P5 ;  /* 0x000000010d2b7824 */ /* 0x000fe400028e0602 */
[----:B------:R-:W2:Y:S01]  /*b4610*/  LDL.LU.64 R12, [R1+0x39a8] ;  /* 0x0039a800010c7983 */ /* 0x000ea20000300a00 */
[----:B------:R-:W-:-:S02]  /*b4620*/  IADD3 R48, P5, R30, R8, RZ ;  /* 0x000000081e307210 */ /* 0x000fc40007fbe0ff */
[----:B------:R-:W-:Y:S02]  /*b4630*/  IADD3.X R45, R25, R2, RZ, P6, !PT ;  /* 0x00000002192d7210 */ /* 0x000fe400037fe4ff */
[----:B------:R-:W-:Y:S01]  /*b4640*/  IADD3 R50, P6, R16, R8, RZ ;  /* 0x0000000810327210 */ /* 0x000fe20007fde0ff */
[----:B------:R-:W2:Y:S01]  /*b4650*/  LDL.LU.64 R24, [R1+0x39a0] ;  /* 0x0039a00001187983 */ /* 0x000ea20000300a00 */
[----:B------:R-:W-:-:S03]  /*b4660*/  IMAD.X R47, R31, 0x1, R2, P5 ;  /* 0x000000011f2f7824 */ /* 0x000fc600028e0602 */
[----:B------:R-:W2:Y:S01]  /*b4670*/  LDL.LU.64 R30, [R1+0x3998] ;  /* 0x00399800011e7983 */ /* 0x000ea20000300a00 */
[----:B------:R-:W-:-:S03]  /*b4680*/  IMAD.X R49, R17, 0x1, R2, P6 ;  /* 0x0000000111317824 */ /* 0x000fc600030e0602 */
[----:B------:R-:W2:Y:S01]  /*b4690*/  LDL.LU.64 R16, [R1+0x3990] ;  /* 0x0039900001107983 */ /* 0x000ea20000300a00 */
[-C--:B------:R-:W-:Y:S02]  /*b46a0*/  IADD3 R52, P5, R22, R8.reuse, RZ ;  /* 0x0000000816347210 */ /* 0x080fe40007fbe0ff */
[----:B----4-:R-:W-:-:S03]  /*b46b0*/  IADD3 R54, P6, R10, R8, RZ ;  /* 0x000000080a367210 */ /* 0x010fc60007fde0ff */
[--C-:B------:R-:W-:Y:S02]  /*b46c0*/  IMAD.X R51, R23, 0x1, R2.reuse, P5 ;  /* 0x0000000117337824 */ /* 0x100fe400028e0602 */
[----:B------:R-:W4:Y:S01]  /*b46d0*/  LDL.LU.64 R22, [R1+0x3988] ;  /* 0x0039880001167983 */ /* 0x000f220000300a00 */
[----:B------:R-:W-:-:S03]  /*b46e0*/  IMAD.X R53, R11, 0x1, R2, P6 ;  /* 0x000000010b357824 */ /* 0x000fc600030e0602 */
[----:B------:R-:W4:Y:S01]  /*b46f0*/  LDL.LU.64 R10, [R1+0x3980] ;  /* 0x00398000010a7983 */ /* 0x000f220000300a00 */
[----:B------:R-:W-:-:S05]  /*b4700*/  IADD3 R56, P5, R6, R8, RZ ;  /* 0x0000000806387210 */ /* 0x000fca0007fbe0ff */
[----:B------:R-:W-:Y:S02]  /*b4710*/  IMAD.X R55, R7, 0x1, R2, P5 ;  /* 0x0000000107377824 */ /* 0x000fe400028e0602 */
[----:B------:R-:W4:Y:S01]  /*b4720*/  LDL.LU.64 R6, [R1+0x3978] ;  /* 0x0039780001067983 */ /* 0x000f220000300a00 */
        /* <DEDUP_REMOVED lines=10> */
[----:B--2---:R-:W-:-:S03]  /*b47d0*/  IADD3 R66, P6, R18, R8, RZ ;  /* 0x0000000812427210 */ /* 0x004fc60007fde0ff */
[--C-:B------:R-:W-:Y:S02]  /*b47e0*/  IMAD.X R63, R15, 0x1, R2.reuse, P5 ;  /* 0x000000010f3f7824 */ /* 0x100fe400028e0602 */
[----:B------:R-:W2:Y:S01]  /*b47f0*/  LDL.LU.64 R14, [R1+0x3958] ;  /* 0x00395800010e7983 */ /* 0x000ea20000300a00 */
[-C--:B------:R-:W-:Y:S01]  /*b4800*/  IADD3 R68, P5, R12, R8.reuse, RZ ;  /* 0x000000080c447210 */ /* 0x080fe20007fbe0ff */
[--C-:B------:R-:W-:Y:S02]  /*b4810*/  IMAD.X R65, R19, 0x1, R2.reuse, P6 ;  /* 0x0000000113417824 */ /* 0x100fe400030e0602 */
[----:B------:R-:W2:Y:S02]  /*b4820*/  LDL.LU.64 R18, [R1+0x3950] ;  /* 0x0039500001127983 */ /* 0x000ea40000300a00 */
[----:B------:R-:W-:Y:S01]  /*b4830*/  IMAD.X R67, R13, 0x1, R2, P5 ;  /* 0x000000010d437824 */ /* 0x000fe200028e0602 */
[----:B------:R-:W-:Y:S01]  /*b4840*/  IADD3 R70, P6, R24, R8, RZ ;  /* 0x0000000818467210 */ /* 0x000fe20007fde0ff */
[----:B------:R-:W2:Y:S03]  /*b4850*/  LDL.LU.64 R12, [R1+0x3948] ;  /* 0x00394800010c7983 */ /* 0x000ea60000300a00 */
[----:B------:R-:W-:-:S02]  /*b4860*/  IADD3.X R69, R25, R2, RZ, P6, !PT ;  /* 0x0000000219457210 */ /* 0x000fc400037fe4ff */
[----:B------:R-:W2:Y:S01]  /*b4870*/  LDL.LU.64 R24, [R1+0x3940] ;  /* 0x0039400001187983 */ /* 0x000ea20000300a00 */
[-C--:B------:R-:W-:Y:S02]  /*b4880*/  IADD3 R74, P6, R16, R8.reuse, RZ ;  /* 0x00000008104a7210 */ /* 0x080fe40007fde0ff */
[----:B------:R-:W-:-:S03]  /*b4890*/  IADD3 R72, P5, R30, R8, RZ ;  /* 0x000000081e487210 */ /* 0x000fc60007fbe0ff */
[--C-:B------:R-:W-:Y:S02]  /*b48a0*/  IMAD.X R73, R17, 0x1, R2.reuse, P6 ;  /* 0x0000000111497824 */ /* 0x100fe400030e0602 */
[----:B------:R-:W2:Y:S01]  /*b48b0*/  LDL.LU.64 R16, [R1+0x3938] ;  /* 0x0039380001107983 */ /* 0x000ea20000300a00 */
[----:B------:R-:W-:Y:S01]  /*b48c0*/  IMAD.X R71, R31, 0x1, R2, P5 ;  /* 0x000000011f477824 */ /* 0x000fe200028e0602 */
[-C--:B----4-:R-:W-:Y:S02]  /*b48d0*/  IADD3 R76, P5, R22, R8.reuse, RZ ;  /* 0x00000008164c7210 */ /* 0x090fe40007fbe0ff */
[----:B------:R-:W-:-:S03]  /*b48e0*/  IADD3 R78, P6, R10, R8, RZ ;  /* 0x000000080a4e7210 */ /* 0x000fc60007fde0ff */
[--C-:B------:R-:W-:Y:S02]  /*b48f0*/  IMAD.X R75, R23, 0x1, R2.reuse, P5 ;  /* 0x00000001174b7824 */ /* 0x100fe400028e0602 */
[----:B------:R-:W4:Y:S01]  /*b4900*/  LDL.LU.64 R22, [R1+0x3930] ;  /* 0x0039300001167983 */ /* 0x000f220000300a00 */
[----:B------:R-:W-:-:S03]  /*b4910*/  IMAD.X R77, R11, 0x1, R2, P6 ;  /* 0x000000010b4d7824 */ /* 0x000fc600030e0602 */
[----:B------:R-:W4:Y:S01]  /*b4920*/  LDL.LU.64 R10, [R1+0x3928] ;  /* 0x00392800010a7983 */ /* 0x000f220000300a00 */
[----:B------:R-:W-:-:S05]  /*b4930*/  IADD3 R80, P5, R6, R8, RZ ;  /* 0x0000000806507210 */ /* 0x000fca0007fbe0ff */
[----:B------:R-:W-:Y:S02]  /*b4940*/  IMAD.X R79, R7, 0x1, R2, P5 ;  /* 0x00000001074f7824 */ /* 0x000fe400028e0602 */
[----:B------:R-:W4:Y:S04]  /*b4950*/  LDL.LU.64 R6, [R1+0x3920] ;  /* 0x0039200001067983 */ /* 0x000f280000300a00 */
[----:B------:R-:W4:Y:S04]  /*b4960*/  LDL.LU.64 R108, [R1+0x3918] ;  /* 0x00391800016c7983 */ /* 0x000f280000300a00 */
[----:B------:R-:W4:Y:S04]  /*b4970*/  LDL.LU.64 R110, [R1+0x3910] ;  /* 0x00391000016e7983 */ /* 0x000f280000300a00 */
[----:B------:R-:W4:Y:S01]  /*b4980*/  LDL.LU.64 R30, [R1+0x3908] ;  /* 0x00390800011e7983 */ /* 0x000f220000300a00 */
[----:B---3--:R-:W-:-:S04]  /*b4990*/  IADD3 R82, P6, R28, R8, RZ ;  /* 0x000000081c527210 */ /* 0x008fc80007fde0ff */
[----:B------:R-:W-:Y:S02]  /*b49a0*/  IADD3.X R81, R29, R2, RZ, P6, !PT ;  /* 0x000000021d517210 */ /* 0x000fe400037fe4ff */
[-C--:B------:R-:W-:Y:S02]  /*b49b0*/  IADD3 R84, P5, R26, R8.reuse, RZ ;  /* 0x000000081a547210 */ /* 0x080fe40007fbe0ff */
[----:B------:R-:W-:-:S03]  /*b49c0*/  IADD3 R86, P6, R20, R8, RZ ;  /* 0x0000000814567210 */ /* 0x000fc60007fde0ff */
[--C-:B------:R-:W-:Y:S02]  /*b49d0*/  IMAD.X R83, R27, 0x1, R2.reuse, P5 ;  /* 0x000000011b537824 */ /* 0x100fe400028e0602 */
[----:B------:R-:W-:Y:S02]  /*b49e0*/  IMAD.X R85, R21, 0x1, R2, P6 ;  /* 0x0000000115557824 */ /* 0x000fe400030e0602 */
[----:B------:R-:W3:Y:S01]  /*b49f0*/  LDL.LU.64 R20, [R1+0x3900] ;  /* 0x0039000001147983 */ /* 0x000ee20000300a00 */
[----:B--2---:R-:W-:-:S05]  /*b4a00*/  IADD3 R88, P5, R14, R8, RZ ;  /* 0x000000080e587210 */ /* 0x004fca0007fbe0ff */
[--C-:B------:R-:W-:Y:S02]  /*b4a10*/  IMAD.X R87, R15, 0x1, R2.reuse, P5 ;  /* 0x000000010f577824 */ /* 0x100fe400028e0602 */
[----:B------:R-:W2:Y:S01]  /*b4a20*/  LDL.LU.64 R14, [R1+0x38f8] ;  /* 0x0038f800010e7983 */ /* 0x000ea20000300a00 */
[-C--:B------:R-:W-:Y:S02]  /*b4a30*/  IADD3 R92, P5, R12, R8.reuse, RZ ;  /* 0x000000080c5c7210 */ /* 0x080fe40007fbe0ff */
[----:B------:R-:W-:Y:S01]  /*b4a40*/  IADD3 R90, P6, R18, R8, RZ ;  /* 0x00000008125a7210 */ /* 0x000fe20007fde0ff */
[----:B------:R-:W2:Y:S02]  /*b4a50*/  LDL.LU.64 R28, [R1+0x38f0] ;  /* 0x0038f000011c7983 */ /* 0x000ea40000300a00 */
[--C-:B------:R-:W-:Y:S02]  /*b4a60*/  IMAD.X R91, R13, 0x1, R2.reuse, P5 ;  /* 0x000000010d5b7824 */ /* 0x100fe400028e0602 */
[----:B------:R-:W2:Y:S01]  /*b4a70*/  LDL.LU.64 R12, [R1+0x38e8] ;  /* 0x0038e800010c7983 */ /* 0x000ea20000300a00 */
[----:B------:R-:W-:-:S03]  /*b4a80*/  IMAD.X R89, R19, 0x1, R2, P6 ;  /* 0x0000000113597824 */ /* 0x000fc600030e0602 */
[----:B------:R-:W2:Y:S01]  /*b4a90*/  LDL.LU.64 R18, [R1+0x38e0] ;  /* 0x0038e00001127983 */ /* 0x000ea20000300a00 */
[----:B------:R-:W-:-:S03]  /*b4aa0*/  IADD3 R96, P5, R16, R8, RZ ;  /* 0x0000000810607210 */ /* 0x000fc60007fbe0ff */
[----:B------:R-:W2:Y:S01]  /*b4ab0*/  LDL.LU.64 R26, [R1+0x38d8] ;  /* 0x0038d800011a7983 */ /* 0x000ea20000300a00 */
[----:B------:R-:W-:Y:S01]  /*b4ac0*/  IADD3 R94, P6, R24, R8, RZ ;  /* 0x00000008185e7210 */ /* 0x000fe20007fde0ff */
[--C-:B------:R-:W-:Y:S02]  /*b4ad0*/  IMAD.X R95, R17, 0x1, R2.reuse, P5 ;  /* 0x00000001115f7824 */ /* 0x100fe400028e0602 */
[----:B------:R-:W2:Y:S01]  /*b4ae0*/  LDL.LU.64 R16, [R1+0x38d0] ;  /* 0x0038d00001107983 */ /* 0x000ea20000300a00 */
[----:B------:R-:W-:Y:S02]  /*b4af0*/  IADD3.X R93, R25, R2, RZ, P6, !PT ;  /* 0x00000002195d7210 */ /* 0x000fe400037fe4ff */
[----:B----4-:R-:W-:Y:S01]  /*b4b00*/  IADD3 R98, P6, R22, R8, RZ ;  /* 0x0000000816627210 */ /* 0x010fe20007fde0ff */
[----:B------:R-:W4:Y:S04]  /*b4b10*/  LDL.LU.64 R24, [R1+0x38c8] ;  /* 0x0038c80001187983 */ /* 0x000f280000300a00 */
[----:B------:R-:W-:-:S02]  /*b4b20*/  IMAD.X R97, R23, 0x1, R2, P6 ;  /* 0x0000000117617824 */ /* 0x000fc400030e0602 */
[----:B------:R-:W4:Y:S01]  /*b4b30*/  LDL.LU.64 R22, [R1+0x38c0] ;  /* 0x0038c00001167983 */ /* 0x000f220000300a00 */
[----:B------:R-:W-:-:S05]  /*b4b40*/  IADD3 R102, P6, R6, R8, RZ ;  /* 0x0000000806667210 */ /* 0x000fca0007fde0ff */
[----:B------:R-:W-:Y:S02]  /*b4b50*/  IMAD.X R101, R7, 0x1, R2, P6 ;  /* 0x0000000107657824 */ /* 0x000fe400030e0602 */
[----:B------:R-:W4:Y:S01]  /*b4b60*/  LDL.LU.64 R6, [R1+0x38b8] ;  /* 0x0038b80001067983 */ /* 0x000f220000300a00 */
[----:B------:R-:W-:-:S05]  /*b4b70*/  IADD3 R100, P5, R10, R8, RZ ;  /* 0x000000080a647210 */ /* 0x000fca0007fbe0ff */
[----:B------:R-:W-:Y:S01]  /*b4b80*/  IMAD.X R99, R11, 0x1, R2, P5 ;  /* 0x000000010b637824 */ /* 0x000fe200028e0602 */
[-C--:B------:R-:W-:Y:S01]  /*b4b90*/  IADD3 R104, P5, R108, R8.reuse, RZ ;  /* 0x000000086c687210 */ /* 0x080fe20007fbe0ff */
[----:B------:R-:W4:Y:S01]  /*b4ba0*/  LDL.LU.64 R10, [R1+0x38b0] ;  /* 0x0038b000010a7983 */ /* 0x000f220000300a00 */
[----:B------:R-:W-:-:S03]  /*b4bb0*/  IADD3 R106, P6, R110, R8, RZ ;  /* 0x000000086e6a7210 */ /* 0x000fc60007fde0ff */
[----:B------:R-:W-:Y:S01]  /*b4bc0*/  IMAD.X R103, R109, 0x1, R2, P5 ;  /* 0x000000016d677824 */ /* 0x000fe200028e0602 */
[----:B------:R-:W-:Y:S02]  /*b4bd0*/  IADD3 R108, P5, R30, R8, RZ ;  /* 0x000000081e6c7210 */ /* 0x000fe40007fbe0ff */
[----:B------:R-:W-:-:S03]  /*b4be0*/  IADD3.X R105, R111, R2, RZ, P6, !PT ;  /* 0x000000026f697210 */ /* 0x000fc600037fe4ff */
[----:B------:R-:W-:Y:S01]  /*b4bf0*/  IMAD.X R107, R31, 0x1, R2, P5 ;  /* 0x000000011f6b7824 */ /* 0x000fe200028e0602 */
[----:B---3--:R-:W-:-:S05]  /*b4c00*/  IADD3 R110, P6, R20, R8, RZ ;  /* 0x00000008146e7210 */ /* 0x008fca0007fde0ff */
[----:B------:R-:W-:Y:S02]  /*b4c10*/  IMAD.X R109, R21, 0x1, R2, P6 ;  /* 0x00000001156d7824 */ /* 0x000fe400030e0602 */
[----:B------:R-:W3:Y:S01]  /*b4c20*/  LDL.LU.64 R20, [R1+0x38a8] ;  /* 0x0038a80001147983 */ /* 0x000ee20000300a00 */
[-C--:B--2---:R-:W-:Y:S02]  /*b4c30*/  IADD3 R112, P5, R14, R8.reuse, RZ ;  /* 0x000000080e707210 */ /* 0x084fe40007fbe0ff */
[----:B------:R-:W-:-:S03]  /*b4c40*/  IADD3 R114, P6, R28, R8, RZ ;  /* 0x000000081c727210 */ /* 0x000fc60007fde0ff */
[--C-:B------:R-:W-:Y:S02]  /*b4c50*/  IMAD.X R111, R15, 0x1, R2.reuse, P5 ;  /* 0x000000010f6f7824 */ /* 0x100fe400028e0602 */
[----:B------:R-:W2:Y:S01]  /*b4c60*/  LDL.LU.64 R14, [R1+0x38a0] ;  /* 0x0038a000010e7983 */ /* 0x000ea20000300a00 */
[-C--:B------:R-:W-:Y:S01]  /*b4c70*/  IADD3 R116, P5, R12, R8.reuse, RZ ;  /* 0x000000080c747210 */ /* 0x080fe20007fbe0ff */
[----:B------:R-:W-:Y:S01]  /*b4c80*/  IMAD.X R113, R29, 0x1, R2, P6 ;  /* 0x000000011d717824 */ /* 0x000fe200030e0602 */
[----:B------:R-:W-:-:S03]  /*b4c90*/  IADD3 R118, P6, R18, R8, RZ ;  /* 0x0000000812767210 */ /* 0x000fc60007fde0ff */
[----:B------:R-:W-:Y:S02]  /*b4ca0*/  IMAD.X R115, R13, 0x1, R2, P5 ;  /* 0x000000010d737824 */ /* 0x000fe400028e0602 */
[----:B------:R-:W2:Y:S01]  /*b4cb0*/  LDL.LU.64 R12, [R1+0x3898] ;  /* 0x00389800010c7983 */ /* 0x000ea20000300a00 */
[----:B------:R-:W-:-:S03]  /*b4cc0*/  IADD3.X R117, R19, R2, RZ, P6, !PT ;  /* 0x0000000213757210 */ /* 0x000fc600037fe4ff */
[----:B------:R-:W2:Y:S01]  /*b4cd0*/  LDL.LU.64 R18, [R1+0x3890] ;  /* 0x0038900001127983 */ /* 0x000ea20000300a00 */
[-C--:B------:R-:W-:Y:S02]  /*b4ce0*/  IADD3 R122, P6, R16, R8.reuse, RZ ;  /* 0x00000008107a7210 */ /* 0x080fe40007fde0ff */
[----:B------:R-:W-:-:S03]  /*b4cf0*/  IADD3 R120, P5, R26, R8, RZ ;  /* 0x000000081a787210 */ /* 0x000fc60007fbe0ff */
[--C-:B------:R-:W-:Y:S02]  /*b4d00*/  IMAD.X R121, R17, 0x1, R2.reuse, P6 ;  /* 0x0000000111797824 */ /* 0x100fe400030e0602 */
[----:B------:R-:W2:Y:S01]  /*b4d10*/  LDL.LU.64 R16, [R1+0x3888] ;  /* 0x0038880001107983 */ /* 0x000ea20000300a00 */
[----:B------:R-:W-:Y:S01]  /*b4d20*/  IMAD.X R119, R27, 0x1, R2, P5 ;  /* 0x000000011b777824 */ /* 0x000fe200028e0602 */
[----:B----4-:R-:W-:-:S05]  /*b4d30*/  IADD3 R124, P5, R24, R8, RZ ;  /* 0x00000008187c7210 */ /* 0x010fca0007fbe0ff */
[----:B------:R-:W-:Y:S02]  /*b4d40*/  IMAD.X R123, R25, 0x1, R2, P5 ;  /* 0x00000001197b7824 */ /* 0x000fe400028e0602 */
[----:B------:R-:W4:Y:S01]  /*b4d50*/  LDL.LU.64 R24, [R1+0x3880] ;  /* 0x0038800001187983 */ /* 0x000f220000300a00 */
[----:B------:R-:W-:-:S05]  /*b4d60*/  IADD3 R129, P5, R6, R8, RZ ;  /* 0x0000000806817210 */ /* 0x000fca0007fbe0ff */
[----:B------:R-:W-:Y:S02]  /*b4d70*/  IMAD.X R128, R7, 0x1, R2, P5 ;  /* 0x0000000107807824 */ /* 0x000fe400028e0602 */
[----:B------:R-:W4:Y:S04]  /*b4d80*/  LDL.LU.64 R6, [R1+0x3878] ;  /* 0x0038780001067983 */ /* 0x000f280000300a00 */
[----:B------:R-:W1:Y:S01]  /*b4d90*/  S2R R153, SR_TID.X ;  /* 0x0000000000997919 */ /* 0x000e620000002100 */
[----:B------:R-:W-:-:S05]  /*b4da0*/  IADD3 R126, P6, R22, R8, RZ ;  /* 0x00000008167e7210 */ /* 0x000fca0007fde0ff */
[----:B------:R-:W-:Y:S01]  /*b4db0*/  IMAD.X R125, R23, 0x1, R2, P6 ;  /* 0x00000001177d7824 */ /* 0x000fe200030e0602 */
[----:B------:R-:W-:Y:S02]  /*b4dc0*/  IADD3 R131, P6, R10, R8, RZ ;  /* 0x000000080a837210 */ /* 0x000fe40007fde0ff */
[----:B-1----:R-:W-:-:S04]  /*b4dd0*/  LOP3.LUT R9, R153, 0x3f, RZ, 0xc0, !PT ;  /* 0x0000003f99097812 */ /* 0x002fc800078ec0ff */
[----:B------:R-:W-:Y:S02]  /*b4de0*/  ISETP.GE.AND P0, PT, R9, R3, PT ;  /* 0x000000030900720c */ /* 0x000fe40003f06270 */
[----:B------:R-:W4:Y:S04]  /*b4df0*/  LDL.LU.64 R8, [R1+0x3870] ;  /* 0x0038700001087983 */ /* 0x000f280000300a00 */
[----:B------:R1:W-:Y:S01]  /*b4e00*/  STL.64 [R1+0x44e8], R128 ;  /* 0x0044e88001007387 */ /* 0x0003e20000100a00 */
[----:B------:R-:W-:-:S03]  /*b4e10*/  IMAD.X R130, R11, 0x1, R2, P6 ;  /* 0x000000010b827824 */ /* 0x000fc600030e0602 */
[----:B------:R-:W4:Y:S01]  /*b4e20*/  LDL.LU.64 R10, [R1+0x3868] ;  /* 0x00386800010a7983 */ /* 0x000f220000300a00 */
[----:B-1----:R-:W-:-:S05]  /*b4e30*/  MOV R129, c[0x0][0x18c] ;  /* 0x0000630000817a02 */ /* 0x002fca0000000f00 */
[----:B------:R-:W-:-:S04]  /*b4e40*/  IMAD.SHL.U32 R129, R129, 0x40, RZ ;  /* 0x0000004081817824 */ /* 0x000fc800078e00ff */
[----:B------:R-:W-:Y:S01]  /*b4e50*/  IMAD.SHL.U32 R129, R129, 0x4, RZ ;  /* 0x0000000481817824 */ /* 0x000fe200078e00ff */
[----:B------:R1:W-:Y:S04]  /*b4e60*/  STL.64 [R1+0x44f0], R130 ;  /* 0x0044f08201007387 */ /* 0x0003e80000100a00 */
[----:B------:R-:W4:Y:S01]  /*b4e70*/  LDL.LU.64 R22, [R1+0x3860] ;  /* 0x0038600001167983 */ /* 0x000f220000300a00 */
[----:B---3--:R-:W-:-:S05]  /*b4e80*/  IADD3 R133, P5, R20, R129, RZ ;  /* 0x0000008114857210 */ /* 0x008fca0007fbe0ff */
[----:B------:R-:W-:-:S05]  /*b4e90*/  IMAD.X R132, R21, 0x1, R2, P5 ;  /* 0x0000000115847824 */ /* 0x000fca00028e0602 */
[----:B------:R-:W-:Y:S01]  /*b4ea0*/  STL.64 [R1+0x44f8], R132 ;  /* 0x0044f88401007387 */ /* 0x000fe20000100a00 */
[----:B--2---:R-:W-:-:S05]  /*b4eb0*/  IADD3 R135, P6, R14, R129, RZ ;  /* 0x000000810e877210 */ /* 0x004fca0007fde0ff */
[----:B------:R-:W-:Y:S02]  /*b4ec0*/  IMAD.X R134, R15, 0x1, R2, P6 ;  /* 0x000000010f867824 */ /* 0x000fe400030e0602 */
[----:B------:R-:W2:Y:S01]  /*b4ed0*/  LDL.LU.64 R14, [R1+0x3858] ;  /* 0x00385800010e7983 */ /* 0x000ea20000300a00 */
[----:B------:R-:W-:-:S04]  /*b4ee0*/  IADD3 R137, P5, R12, R129, RZ ;  /* 0x000000810c897210 */ /* 0x000fc80007fbe0ff */
[----:B------:R-:W-:Y:S02]  /*b4ef0*/  IADD3.X R136, R13, R2, RZ, P5, !PT ;  /* 0x000000020d887210 */ /* 0x000fe40002ffe4ff */
[-C--:B------:R-:W-:Y:S01]  /*b4f00*/  IADD3 R139, P6, R18, R129.reuse, RZ ;  /* 0x00000081128b7210 */ /* 0x080fe20007fde0ff */
[----:B------:R-:W-:Y:S04]  /*b4f10*/  STL.64 [R1+0x4500], R134 ;  /* 0x0045008601007387 */ /* 0x000fe80000100a00 */
[----:B------:R-:W3:Y:S01]  /*b4f20*/  LDL.LU.64 R12, [R1+0x3850] ;  /* 0x00385000010c7983 */ /* 0x000ee20000300a00 */
[--C-:B------:R-:W-:Y:S01]  /*b4f30*/  IMAD.X R138, R19, 0x1, R2.reuse, P6 ;  /* 0x00000001138a7824 */ /* 0x100fe200030e0602 */
[----:B------:R-:W-:Y:S02]  /*b4f40*/  IADD3 R141, P5, R16, R129, RZ ;  /* 0x00000081108d7210 */ /* 0x000fe40007fbe0ff */
[----:B------:R-:W-:Y:S04]  /*b4f50*/  STL.64 [R1+0x4508], R136 ;  /* 0x0045088801007387 */ /* 0x000fe80000100a00 */
[----:B------:R-:W3:Y:S01]  /*b4f60*/  LDL.LU.64 R20, [R1+0x3848] ;  /* 0x0038480001147983 */ /* 0x000ee20000300a00 */
[----:B------:R-:W-:-:S03]  /*b4f70*/  IMAD.X R140, R17, 0x1, R2, P5 ;  /* 0x00000001118c7824 */ /* 0x000fc600028e0602 */
[----:B------:R-:W-:Y:S04]  /*b4f80*/  STL.64 [R1+0x4510], R138 ;  /* 0x0045108a01007387 */ /* 0x000fe80000100a00 */
[----:B------:R-:W3:Y:S01]  /*b4f90*/  LDL.LU.64 R16, [R1+0x3840] ;  /* 0x0038400001107983 */ /* 0x000ee20000300a00 */
[----:B----4-:R-:W-:-:S03]  /*b4fa0*/  IADD3 R143, P6, R24, R129, RZ ;  /* 0x00000081188f7210 */ /* 0x010fc60007fde0ff */
[----:B------:R-:W4:Y:S02]  /*b4fb0*/  LDL.LU.64 R18, [R1+0x3838] ;  /* 0x0038380001127983 */ /* 0x000f240000300a00 */
[----:B------:R-:W-:Y:S02]  /*b4fc0*/  IMAD.X R142, R25, 0x1, R2, P6 ;  /* 0x00000001198e7824 */ /* 0x000fe400030e0602 */
[----:B------:R-:W-:Y:S04]  /*b4fd0*/  STL.64 [R1+0x4518], R140 ;  /* 0x0045188c01007387 */ /* 0x000fe80000100a00 */
[----:B------:R-:W-:Y:S01]  /*b4fe0*/  STL.64 [R1+0x4520], R142 ;  /* 0x0045208e01007387 */ /* 0x000fe20000100a00 */
[----:B------:R-:W-:-:S05]  /*b4ff0*/  IADD3 R145, P5, R6, R129, RZ ;  /* 0x0000008106917210 */ /* 0x000fca0007fbe0ff */
[----:B------:R-:W-:Y:S02]  /*b5000*/  IMAD.X R144, R7, 0x1, R2, P5 ;  /* 0x0000000107907824 */ /* 0x000fe400028e0602 */
[----:B------:R-:W4:Y:S04]  /*b5010*/  LDL.LU.64 R6, [R1+0x3830] ;  /* 0x0038300001067983 */ /* 0x000f280000300a00 */
[----:B------:R-:W-:Y:S01]  /*b5020*/  STL.64 [R1+0x4528], R144 ;  /* 0x0045289001007387 */ /* 0x000fe20000100a00 */
[----:B------:R-:W-:-:S05]  /*b5030*/  IADD3 R147, P6, R8, R129, RZ ;  /* 0x0000008108937210 */ /* 0x000fca0007fde0ff */
[----:B------:R-:W-:Y:S02]  /*b5040*/  IMAD.X R146, R9, 0x1, R2, P6 ;  /* 0x0000000109927824 */ /* 0x000fe400030e0602 */
[----:B------:R-:W4:Y:S01]  /*b5050*/  LDL.LU.64 R8, [R1+0x3828] ;  /* 0x0038280001087983 */ /* 0x000f220000300a00 */
[----:B------:R-:W-:-:S03]  /*b5060*/  IADD3 R149, P5, R10, R129, RZ ;  /* 0x000000810a957210 */ /* 0x000fc60007fbe0ff */
[----:B------:R-:W-:Y:S01]  /*b5070*/  STL.64 [R1+0x4530], R146 ;  /* 0x0045309201007387 */ /* 0x000fe20000100a00 */
[----:B------:R-:W-:-:S03]  /*b5080*/  IADD3.X R148, R11, R2, RZ, P5, !PT ;  /* 0x000000020b947210 */ /* 0x000fc60002ffe4ff */
[----:B------:R-:W4:Y:S04]  /*b5090*/  LDL.LU.64 R10, [R1+0x3820] ;  /* 0x00382000010a7983 */ /* 0x000f280000300a00 */
[----:B------:R-:W-:Y:S01]  /*b50a0*/  STL.64 [R1+0x4538], R148 ;  /* 0x0045389401007387 */ /* 0x000fe20000100a00 */
[----:B------:R-:W-:-:S05]  /*b50b0*/  IADD3 R151, P6, R22, R129, RZ ;  /* 0x0000008116977210 */ /* 0x000fca0007fde0ff */
[----:B------:R-:W-:Y:S02]  /*b50c0*/  IMAD.X R150, R23, 0x1, R2, P6 ;  /* 0x0000000117967824 */ /* 0x000fe400030e0602 */
[----:B------:R-:W4:Y:S04]  /*b50d0*/  LDL.LU.64 R22, [R1+0x3818] ;  /* 0x0038180001167983 */ /* 0x000f280000300a00 */
[----:B------:R-:W-:Y:S01]  /*b50e0*/  STL.64 [R1+0x4540], R150 ;  /* 0x0045409601007387 */ /* 0x000fe20000100a00 */
[----:B--2---:R-:W-:-:S05]  /*b50f0*/  IADD3 R153, P5, R14, R129, RZ ;  /* 0x000000810e997210 */ /* 0x004fca0007fbe0ff */
[----:B------:R-:W-:Y:S02]  /*b5100*/  IMAD.X R152, R15, 0x1, R2, P5 ;  /* 0x000000010f987824 */ /* 0x000fe400028e0602 */
[----:B------:R-:W2:Y:S01]  /*b5110*/  LDL.LU.64 R14, [R1+0x3810] ;  /* 0x00381000010e7983 */ /* 0x000ea20000300a00 */
[----:B---3--:R-:W-:-:S03]  /*b5120*/  IADD3 R155, P6, R12, R129, RZ ;  /* 0x000000810c9b7210 */ /* 0x008fc60007fde0ff */
[----:B------:R-:W-:Y:S01]  /*b5130*/  STL.64 [R1+0x4548], R152 ;  /* 0x0045489801007387 */ /* 0x000fe20000100a00 */
[-C--:B------:R-:W-:Y:S01]  /*b5140*/  IADD3 R157, P5, R20, R129.reuse, RZ ;  /* 0x00000081149d7210 */ /* 0x080fe20007fbe0ff */
[--C-:B------:R-:W-:Y:S02]  /*b5150*/  IMAD.X R154, R13, 0x1, R2.reuse, P6 ;  /* 0x000000010d9a7824 */ /* 0x100fe400030e0602 */
[----:B------:R-:W3:Y:S02]  /*b5160*/  LDL.LU.64 R12, [R1+0x3808] ;  /* 0x00380800010c7983 */ /* 0x000ee40000300a00 */
[--C-:B------:R-:W-:Y:S01]  /*b5170*/  IMAD.X R156, R21, 0x1, R2.reuse, P5 ;  /* 0x00000001159c7824 */ /* 0x100fe200028e0602 */
[----:B------:R-:W-:Y:S01]  /*b5180*/  IADD3 R161, P6, R16, R129, RZ ;  /* 0x0000008110a17210 */ /* 0x000fe20007fde0ff */
[----:B------:R-:W-:Y:S04]  /*b5190*/  STL.64 [R1+0x4550], R154 ;  /* 0x0045509a01007387 */ /* 0x000fe80000100a00 */
[----:B------:R-:W-:Y:S01]  /*b51a0*/  STL.64 [R1+0x4558], R156 ;  /* 0x0045589c01007387 */ /* 0x000fe20000100a00 */
[----:B------:R-:W-:-:S03]  /*b51b0*/  IMAD.X R160, R17, 0x1, R2, P6 ;  /* 0x0000000111a07824 */ /* 0x000fc600030e0602 */
[----:B------:R-:W3:Y:S01]  /*b51c0*/  LDL.LU.64 R28, [R1+0x3800] ;  /* 0x00380000011c7983 */ /* 0x000ee20000300a00 */
[----:B----4-:R-:W-:-:S03]  /*b51d0*/  IADD3 R163, P5, R18, R129, RZ ;  /* 0x0000008112a37210 */ /* 0x010fc60007fbe0ff */
[----:B------:R-:W4:Y:S01]  /*b51e0*/  LDL.LU.64 R16, [R1+0x37f8] ;  /* 0x0037f80001107983 */ /* 0x000f220000300a00 */
[----:B------:R-:W-:-:S03]  /*b51f0*/  IADD3.X R162, R19, R2, RZ, P5, !PT ;  /* 0x0000000213a27210 */ /* 0x000fc60002ffe4ff */
[----:B------:R-:W-:Y:S04]  /*b5200*/  STL.64 [R1+0x4560], R160 ;  /* 0x004560a001007387 */ /* 0x000fe80000100a00 */
[----:B------:R-:W4:Y:S04]  /*b5210*/  LDL.LU.64 R20, [R1+0x37f0] ;  /* 0x0037f00001147983 */ /* 0x000f280000300a00 */
[----:B------:R-:W-:Y:S04]  /*b5220*/  STL.64 [R1+0x4568], R162 ;  /* 0x004568a201007387 */ /* 0x000fe80000100a00 */
[----:B------:R-:W4:Y:S01]  /*b5230*/  LDL.LU.64 R18, [R1+0x37e8] ;  /* 0x0037e80001127983 */ /* 0x000f220000300a00 */
        /* <DEDUP_REMOVED lines=8> */
[----:B------:R-:W-:Y:S02]  /*b52c0*/  STL.64 [R1+0x4578], R166 ;  /* 0x004578a601007387 */ /* 0x000fe40000100a00 */
[----:B------:R-:W-:Y:S02]  /*b52d0*/  IMAD.X R168, R11, 0x1, R2, P6 ;  /* 0x000000010ba87824 */ /* 0x000fe400030e0602 */
[----:B------:R-:W4:Y:S04]  /*b52e0*/  LDL.LU.64 R10, [R1+0x37d0] ;  /* 0x0037d000010a7983 */ /* 0x000f280000300a00 */
[----:B------:R-:W4:Y:S04]  /*b52f0*/  LDL.LU.64 R26, [R1+0x37c8] ;  /* 0x0037c800011a7983 */ /* 0x000f280000300a00 */
[----:B------:R-:W-:Y:S04]  /*b5300*/  STL.64 [R1+0x4580], R168 ;  /* 0x004580a801007387 */ /* 0x000fe80000100a00 */
[----:B------:R-:W4:Y:S01]  /*b5310*/  LDL.LU.64 R24, [R1+0x37c0] ;  /* 0x0037c00001187983 */ /* 0x000f220000300a00 */
[----:B------:R-:W-:-:S05]  /*b5320*/  IADD3 R171, P5, R22, R129, RZ ;  /* 0x0000008116ab7210 */ /* 0x000fca0007fbe0ff */
[----:B------:R-:W-:-:S05]  /*b5330*/  IMAD.X R170, R23, 0x1, R2, P5 ;  /* 0x0000000117aa7824 */ /* 0x000fca00028e0602 */
[----:B------:R-:W-:Y:S04]  /*b5340*/  STL.64 [R1+0x4588], R170 ;  /* 0x004588aa01007387 */ /* 0x000fe80000100a00 */
[----:B------:R-:W4:Y:S01]  /*b5350*/  LDL.LU.64 R22, [R1+0x37b8] ;  /* 0x0037b80001167983 */ /* 0x000f220000300a00 */
[----:B--2---:R-:W-:-:S05]  /*b5360*/  IADD3 R173, P6, R14, R129, RZ ;  /* 0x000000810ead7210 */ /* 0x004fca0007fde0ff */
[----:B------:R-:W-:Y:S02]  /*b5370*/  IMAD.X R172, R15, 0x1, R2, P6 ;  /* 0x000000010fac7824 */ /* 0x000fe400030e0602 */
[----:B------:R-:W2:Y:S04]  /*b5380*/  LDL.LU.64 R14, [R1+0x37b0] ;  /* 0x0037b000010e7983 */ /* 0x000ea80000300a00 */
[----:B------:R-:W-:Y:S01]  /*b5390*/  STL.64 [R1+0x4590], R172 ;  /* 0x004590ac01007387 */ /* 0x000fe20000100a00 */
[----:B---3--:R-:W-:-:S04]  /*b53a0*/  IADD3 R175, P5, R12, R129, RZ ;  /* 0x000000810caf7210 */ /* 0x008fc80007fbe0ff */
[----:B------:R-:W-:Y:S02]  /*b53b0*/  IADD3.X R174, R13, R2, RZ, P5, !PT ;  /* 0x000000020dae7210 */ /* 0x000fe40002ffe4ff */
[----:B------:R-:W3:Y:S01]  /*b53c0*/  LDL.LU.64 R12, [R1+0x37a8] ;  /* 0x0037a800010c7983 */ /* 0x000ee20000300a00 */
        /* <DEDUP_REMOVED lines=9> */
[----:B------:R-:W-:-:S05]  /*b5460*/  IADD3 R183, P5, R18, R129, RZ ;  /* 0x0000008112b77210 */ /* 0x000fca0007fbe0ff */
[----:B------:R-:W-:Y:S02]  /*b5470*/  IMAD.X R182, R19, 0x1, R2, P5 ;  /* 0x0000000113b67824 */ /* 0x000fe400028e0602 */
[----:B------:R-:W4:Y:S01]  /*b5480*/  LDL.LU.64 R18, [R1+0x3788] ;  /* 0x0037880001127983 */ /* 0x000f220000300a00 */
[----:B------:R-:W-:-:S05]  /*b5490*/  IADD3 R185, P6, R6, R129, RZ ;  /* 0x0000008106b97210 */ /* 0x000fca0007fde0ff */
[----:B------:R-:W-:Y:S02]  /*b54a0*/  IMAD.X R184, R7, 0x1, R2, P6 ;  /* 0x0000000107b87824 */ /* 0x000fe400030e0602 */
[----:B------:R-:W4:Y:S01]  /*b54b0*/  LDL.LU.64 R6, [R1+0x3780] ;  /* 0x0037800001067983 */ /* 0x000f220000300a00 */
[----:B------:R-:W-:-:S04]  /*b54c0*/  IADD3 R187, P5, R8, R129, RZ ;  /* 0x0000008108bb7210 */ /* 0x000fc80007fbe0ff */
[----:B------:R-:W-:Y:S02]  /*b54d0*/  IADD3.X R186, R9, R2, RZ, P5, !PT ;  /* 0x0000000209ba7210 */ /* 0x000fe40002ffe4ff */
[----:B------:R-:W4:Y:S01]  /*b54e0*/  LDL.LU.64 R8, [R1+0x3778] ;  /* 0x0037780001087983 */ /* 0x000f220000300a00 */
[----:B------:R-:W-:-:S05]  /*b54f0*/  IADD3 R189, P6, R10, R129, RZ ;  /* 0x000000810abd7210 */ /* 0x000fca0007fde0ff */
[----:B------:R-:W-:Y:S02]  /*b5500*/  IMAD.X R188, R11, 0x1, R2, P6 ;  /* 0x000000010bbc7824 */ /* 0x000fe400030e0602 */
[----:B------:R-:W4:Y:S01]  /*b5510*/  LDL.LU.64 R10, [R1+0x3770] ;  /* 0x00377000010a7983 */ /* 0x000f220000300a00 */
[-C--:B------:R-:W-:Y:S02]  /*b5520*/  IADD3 R191, P5, R26, R129.reuse, RZ ;  /* 0x000000811abf7210 */ /* 0x080fe40007fbe0ff */
[----:B------:R-:W-:-:S03]  /*b5530*/  IADD3 R193, P6, R24, R129, RZ ;  /* 0x0000008118c17210 */ /* 0x000fc60007fde0ff */
[--C-:B------:R-:W-:Y:S02]  /*b5540*/  IMAD.X R190, R27, 0x1, R2.reuse, P5 ;  /* 0x000000011bbe7824 */ /* 0x100fe400028e0602 */
[----:B------:R-:W4:Y:S01]  /*b5550*/  LDL.LU.64 R26, [R1+0x3768] ;  /* 0x00376800011a7983 */ /* 0x000f220000300a00 */
[----:B------:R-:W-:-:S03]  /*b5560*/  IMAD.X R192, R25, 0x1, R2, P6 ;  /* 0x0000000119c07824 */ /* 0x000fc600030e0602 */
[----:B------:R-:W4:Y:S01]  /*b5570*/  LDL.LU.64 R24, [R1+0x3760] ;  /* 0x0037600001187983 */ /* 0x000f220000300a00 */
[----:B------:R-:W-:-:S05]  /*b5580*/  IADD3 R195, P5, R22, R129, RZ ;  /* 0x0000008116c37210 */ /* 0x000fca0007fbe0ff */
[----:B------:R-:W-:Y:S02]  /*b5590*/  IMAD.X R194, R23, 0x1, R2, P5 ;  /* 0x0000000117c27824 */ /* 0x000fe400028e0602 */
[----:B------:R-:W4:Y:S01]  /*b55a0*/  LDL.LU.64 R22, [R1+0x3758] ;  /* 0x0037580001167983 */ /* 0x000f220000300a00 */
[----:B--2---:R-:W-:-:S05]  /*b55b0*/  IADD3 R197, P6, R14, R129, RZ ;  /* 0x000000810ec57210 */ /* 0x004fca0007fde0ff */
[----:B------:R-:W-:Y:S02]  /*b55c0*/  IMAD.X R196, R15, 0x1, R2, P6 ;  /* 0x000000010fc47824 */ /* 0x000fe400030e0602 */
[----:B------:R-:W2:Y:S01]  /*b55d0*/  LDL.LU.64 R14, [R1+0x3750] ;  /* 0x00375000010e7983 */ /* 0x000ea20000300a00 */
[----:B---3--:R-:W-:-:S04]  /*b55e0*/  IADD3 R199, P5, R12, R129, RZ ;  /* 0x000000810cc77210 */ /* 0x008fc80007fbe0ff */
[----:B------:R-:W-:Y:S02]  /*b55f0*/  IADD3.X R198, R13, R2, RZ, P5, !PT ;  /* 0x000000020dc67210 */ /* 0x000fe40002ffe4ff */
[----:B------:R-:W3:Y:S01]  /*b5600*/  LDL.LU.64 R12, [R1+0x3748] ;  /* 0x00374800010c7983 */ /* 0x000ee20000300a00 */
[-C--:B----4-:R-:W-:Y:S02]  /*b5610*/  IADD3 R201, P6, R28, R129.reuse, RZ ;  /* 0x000000811cc97210 */ /* 0x090fe40007fde0ff */
[----:B------:R-:W-:-:S03]  /*b5620*/  IADD3 R203, P5, R16, R129, RZ ;  /* 0x0000008110cb7210 */ /* 0x000fc60007fbe0ff */
[--C-:B------:R-:W-:Y:S02]  /*b5630*/  IMAD.X R200, R29, 0x1, R2.reuse, P6 ;  /* 0x000000011dc87824 */ /* 0x100fe400030e0602 */
        /* <DEDUP_REMOVED lines=15> */
[--C-:B------:R-:W-:Y:S02]  /*b5730*/  IMAD.X R212, R11, 0x1, R2.reuse, P6 ;  /* 0x000000010bd47824 */ /* 0x100fe400030e0602 */
[----:B------:R-:W4:Y:S04]  /*b5740*/  LDL.LU.64 R10, [R1+0x3718] ;  /* 0x00371800010a7983 */ /* 0x000f280000300a00 */
[----:B-1----:R-:W4:Y:S01]  /*b5750*/  LDL.LU.64 R130, [R1+0x3710] ;  /* 0x0037100001827983 */ /* 0x002f220000300a00 */
[-C--:B------:R-:W-:Y:S02]  /*b5760*/  IADD3 R215, P5, R26, R129.reuse, RZ ;  /* 0x000000811ad77210 */ /* 0x080fe40007fbe0ff */
[----:B------:R-:W-:Y:S01]  /*b5770*/  IADD3 R217, P6, R24, R129, RZ ;  /* 0x0000008118d97210 */ /* 0x000fe20007fde0ff */
[----:B------:R-:W4:Y:S04]  /*b5780*/  LDL.LU.64 R30, [R1+0x3708] ;  /* 0x00370800011e7983 */ /* 0x000f280000300a00 */
[----:B------:R-:W4:Y:S01]  /*b5790*/  LDL.LU.64 R28, [R1+0x3700] ;  /* 0x00370000011c7983 */ /* 0x000f220000300a00 */
[----:B------:R-:W-:-:S02]  /*b57a0*/  IMAD.X R214, R27, 0x1, R2, P5 ;  /* 0x000000011bd67824 */ /* 0x000fc400028e0602 */
[----:B------:R-:W-:Y:S01]  /*b57b0*/  IMAD.X R216, R25, 0x1, R2, P6 ;  /* 0x0000000119d87824 */ /* 0x000fe200030e0602 */
[----:B------:R-:W4:Y:S04]  /*b57c0*/  LDL.LU.64 R26, [R1+0x36f8] ;  /* 0x0036f800011a7983 */ /* 0x000f280000300a00 */
        /* <DEDUP_REMOVED lines=10> */
[----:B----4-:R-:W-:-:S05]  /*b5870*/  IADD3 R225, P6, R16, R129, RZ ;  /* 0x0000008110e17210 */ /* 0x010fca0007fde0ff */
        /* <DEDUP_REMOVED lines=12> */
[--C-:B------:R-:W-:Y:S02]  /*b5940*/  IMAD.X R232, R9, 0x1, R2.reuse, P6 ;  /* 0x0000000109e87824 */ /* 0x100fe400030e0602 */
[----:B------:R-:W4:Y:S01]  /*b5950*/  LDL.LU.64 R8, [R1+0x36b0] ;  /* 0x0036b00001087983 */ /* 0x000f220000300a00 */
[-C--:B------:R-:W-:Y:S02]  /*b5960*/  IADD3 R235, P5, R10, R129.reuse, RZ ;  /* 0x000000810aeb7210 */ /* 0x080fe40007fbe0ff */
[-C--:B------:R-:W-:Y:S02]  /*b5970*/  IADD3 R241, P6, R130, R129.reuse, RZ ;  /* 0x0000008182f17210 */ /* 0x080fe40007fde0ff */
[----:B------:R-:W-:Y:S02]  /*b5980*/  IADD3.X R234, R11, R2, RZ, P5, !PT ;  /* 0x000000020bea7210 */ /* 0x000fe40002ffe4ff */
[-C--:B------:R-:W-:Y:S01]  /*b5990*/  IADD3 R243, P5, R30, R129.reuse, RZ ;  /* 0x000000811ef37210 */ /* 0x080fe20007fbe0ff */
[----:B------:R-:W-:Y:S01]  /*b59a0*/  IMAD.X R240, R131, 0x1, R2, P6 ;  /* 0x0000000183f07824 */ /* 0x000fe200030e0602 */
[----:B------:R-:W4:Y:S01]  /*b59b0*/  LDL.LU.64 R10, [R1+0x36a8] ;  /* 0x0036a800010a7983 */ /* 0x000f220000300a00 */
[----:B------:R-:W-:-:S02]  /*b59c0*/  IADD3 R245, P6, R28, R129, RZ ;  /* 0x000000811cf57210 */ /* 0x000fc40007fde0ff */
[--C-:B------:R-:W-:Y:S01]  /*b59d0*/  IMAD.X R242, R31, 0x1, R2.reuse, P5 ;  /* 0x000000011ff27824 */ /* 0x100fe200028e0602 */
[-C--:B------:R-:W-:Y:S02]  /*b59e0*/  IADD3 R247, P5, R26, R129.reuse, RZ ;  /* 0x000000811af77210 */ /* 0x080fe40007fbe0ff */
[--C-:B------:R-:W-:Y:S01]  /*b59f0*/  IMAD.X R244, R29, 0x1, R2.reuse, P6 ;  /* 0x000000011df47824 */ /* 0x100fe200030e0602 */
[----:B------:R-:W-:Y:S02]  /*b5a00*/  IADD3 R249, P6, R24, R129, RZ ;  /* 0x0000008118f97210 */ /* 0x000fe40007fde0ff */
[----:B------:R-:W-:-:S03]  /*b5a10*/  IMAD.X R246, R27, 0x1, R2, P5 ;  /* 0x000000011bf67824 */ /* 0x000fc600028e0602 */
[----:B------:R-:W-:Y:S01]  /*b5a20*/  IMAD.X R248, R25, 0x1, R2, P6 ;  /* 0x0000000119f87824 */ /* 0x000fe200030e0602 */
[-C--:B------:R-:W-:Y:S02]  /*b5a30*/  IADD3 R251, P5, R22, R129.reuse, RZ ;  /* 0x0000008116fb7210 */ /* 0x080fe40007fbe0ff */
[C---:B------:R-:W-:Y:S02]  /*b5a40*/  ISETP.GT.AND P4, PT, R3.reuse, 0x3b, PT ;  /* 0x0000003b0300780c */ /* 0x040fe40003f84270 */
[----:B------:R-:W-:Y:S02]  /*b5a50*/  ISETP.GT.AND P3, PT, R3, 0x3f, PT ;  /* 0x0000003f0300780c */ /* 0x000fe40003f64270 */
[----:B------:R-:W-:Y:S02]  /*b5a60*/  IADD3.X R250, R23, R2, RZ, P5, !PT ;  /* 0x0000000217fa7210 */ /* 0x000fe40002ffe4ff */
[----:B--2---:R-:W-:-:S05]  /*b5a70*/  IADD3 R24, P6, R14, R129, RZ ;  /* 0x000000810e187210 */ /* 0x004fca0007fde0ff */
[----:B------:R-:W-:Y:S01]  /*b5a80*/  STL [R1+0x4], R24 ;  /* 0x0000041801007387 */ /* 0x000fe20000100800 */
[----:B------:R-:W-:-:S03]  /*b5a90*/  IMAD.X R22, R15, 0x1, R2, P6 ;  /* 0x000000010f167824 */ /* 0x000fc600030e0602 */
[----:B------:R-:W2:Y:S01]  /*b5aa0*/  LDL.LU.64 R14, [R1+0x36a0] ;  /* 0x0036a000010e7983 */ /* 0x000ea20000300a00 */
[----:B---3--:R-:W-:-:S05]  /*b5ab0*/  IADD3 R3, P5, R12, R129, RZ ;  /* 0x000000810c037210 */ /* 0x008fca0007fbe0ff */
[----:B------:R-:W-:Y:S04]  /*b5ac0*/  STL [R1+0xc], R3 ;  /* 0x00000c0301007387 */ /* 0x000fe80000100800 */
[----:B------:R1:W-:Y:S02]  /*b5ad0*/  STL [R1], R22 ;  /* 0x0000001601007387 */ /* 0x0003e40000100800 */
[--C-:B-1----:R-:W-:Y:S01]  /*b5ae0*/  IMAD.X R22, R13, 0x1, R2.reuse, P5 ;  /* 0x000000010d167824 */ /* 0x102fe200028e0602 */
[-C--:B----4-:R-:W-:Y:S01]  /*b5af0*/  IADD3 R3, P6, R16, R129.reuse, RZ ;  /* 0x0000008110037210 */ /* 0x090fe20007fde0ff */
[----:B------:R-:W3:Y:S04]  /*b5b00*/  LDL.LU.64 R12, [R1+0x3698] ;  /* 0x00369800010c7983 */ /* 0x000ee80000300a00 */
[----:B------:R1:W-:Y:S04]  /*b5b10*/  STL [R1+0x14], R3 ;  /* 0x0000140301007387 */ /* 0x0003e80000100800 */
[----:B------:R4:W-:Y:S01]  /*b5b20*/  STL [R1+0x8], R22 ;  /* 0x0000081601007387 */ /* 0x0009e20000100800 */
[----:B-1----:R-:W-:Y:S01]  /*b5b30*/  IADD3 R3, P5, R20, R129, RZ ;  /* 0x0000008114037210 */ /* 0x002fe20007fbe0ff */
[----:B----4-:R-:W-:-:S02]  /*b5b40*/  IMAD.X R22, R17, 0x1, R2, P6 ;  /* 0x0000000111167824 */ /* 0x010fc400030e0602 */
[----:B------:R-:W4:Y:S04]  /*b5b50*/  LDL.LU.64 R16, [R1+0x3690] ;  /* 0x0036900001107983 */ /* 0x000f280000300a00 */
[----:B------:R1:W-:Y:S04]  /*b5b60*/  STL [R1+0x1c], R3 ;  /* 0x00001c0301007387 */ /* 0x0003e80000100800 */
[----:B------:R1:W-:Y:S02]  /*b5b70*/  STL [R1+0x10], R22 ;  /* 0x0000101601007387 */ /* 0x0003e40000100800 */
[----:B-1----:R-:W-:Y:S01]  /*b5b80*/  IADD3 R3, P6, R18, R129, RZ ;  /* 0x0000008112037210 */ /* 0x002fe20007fde0ff */
[----:B------:R-:W-:-:S02]  /*b5b90*/  IMAD.X R22, R21, 0x1, R2, P5 ;  /* 0x0000000115167824 */ /* 0x000fc400028e0602 */
[----:B------:R-:W4:Y:S04]  /*b5ba0*/  LDL.LU.64 R20, [R1+0x3688] ;  /* 0x0036880001147983 */ /* 0x000f280000300a00 */
[----:B------:R1:W-:Y:S04]  /*b5bb0*/  STL [R1+0x24], R3 ;  /* 0x0000240301007387 */ /* 0x0003e80000100800 */
[----:B------:R1:W-:Y:S02]  /*b5bc0*/  STL [R1+0x18], R22 ;  /* 0x0000181601007387 */ /* 0x0003e40000100800 */
[----:B-1----:R-:W-:Y:S01]  /*b5bd0*/  IADD3 R3, P5, R6, R129, RZ ;  /* 0x0000008106037210 */ /* 0x002fe20007fbe0ff */
[----:B------:R-:W-:-:S02]  /*b5be0*/  IMAD.X R22, R19, 0x1, R2, P6 ;  /* 0x0000000113167824 */ /* 0x000fc400030e0602 */
[----:B------:R-:W4:Y:S04]  /*b5bf0*/  LDL.LU.64 R18, [R1+0x3680] ;  /* 0x0036800001127983 */ /* 0x000f280000300a00 */
[----:B------:R-:W-:Y:S04]  /*b5c00*/  STL [R1+0x2c], R3 ;  /* 0x00002c0301007387 */ /* 0x000fe80000100800 */
[----:B------:R1:W-:Y:S02]  /*b5c10*/  STL [R1+0x20], R22 ;  /* 0x0000201601007387 */ /* 0x0003e40000100800 */
[----:B-1----:R-:W-:-:S02]  /*b5c20*/  IADD3.X R22, R7, R2, RZ, P5, !PT ;  /* 0x0000000207167210 */ /* 0x002fc40002ffe4ff */
[----:B------:R-:W4:Y:S01]  /*b5c30*/  LDL.LU.64 R6, [R1+0x3678] ;  /* 0x0036780001067983 */ /* 0x000f220000300a00 */
[----:B------:R-:W-:-:S05]  /*b5c40*/  IADD3 R3, P6, R8, R129, RZ ;  /* 0x0000008108037210 */ /* 0x000fca0007fde0ff */
[----:B------:R1:W-:Y:S04]  /*b5c50*/  STL [R1+0x34], R3 ;  /* 0x0000340301007387 */ /* 0x0003e80000100800 */
[----:B------:R1:W-:Y:S02]  /*b5c60*/  STL [R1+0x28], R22 ;  /* 0x0000281601007387 */ /* 0x0003e40000100800 */
[----:B-1----:R-:W-:Y:S01]  /*b5c70*/  IADD3 R3, P5, R10, R129, RZ ;  /* 0x000000810a037210 */ /* 0x002fe20007fbe0ff */
[--C-:B------:R-:W-:Y:S02]  /*b5c80*/  IMAD.X R22, R9, 0x1, R2.reuse, P6 ;  /* 0x0000000109167824 */ /* 0x100fe400030e0602 */
[----:B------:R-:W4:Y:S04]  /*b5c90*/  LDL.LU.64 R8, [R1+0x3670] ;  /* 0x0036700001087983 */ /* 0x000f280000300a00 */
[----:B------:R-:W-:Y:S04]  /*b5ca0*/  STL [R1+0x3c], R3 ;  /* 0x00003c0301007387 */ /* 0x000fe80000100800 */
[----:B------:R1:W-:Y:S02]  /*b5cb0*/  STL [R1+0x30], R22 ;  /* 0x0000301601007387 */ /* 0x0003e40000100800 */
[----:B-1----:R-:W-:-:S02]  /*b5cc0*/  IMAD.X R22, R11, 0x1, R2, P5 ;  /* 0x000000010b167824 */ /* 0x002fc400028e0602 */
[----:B------:R-:W4:Y:S01]  /*b5cd0*/  LDL.LU.64 R10, [R1+0x3668] ;  /* 0x00366800010a7983 */ /* 0x000f220000300a00 */
[----:B--2---:R-:W-:-:S05]  /*b5ce0*/  IADD3 R3, P6, R14, R129, RZ ;  /* 0x000000810e037210 */ /* 0x004fca0007fde0ff */
[----:B------:R-:W-:Y:S04]  /*b5cf0*/  STL [R1+0x44], R3 ;  /* 0x0000440301007387 */ /* 0x000fe80000100800 */
[----:B------:R1:W-:Y:S02]  /*b5d00*/  STL [R1+0x38], R22 ;  /* 0x0000381601007387 */ /* 0x0003e40000100800 */
[----:B-1----:R-:W-:Y:S02]  /*b5d10*/  IMAD.X R22, R15, 0x1, R2, P6 ;  /* 0x000000010f167824 */ /* 0x002fe400030e0602 */
[----:B------:R-:W2:Y:S01]  /*b5d20*/  LDL.LU.64 R14, [R1+0x3660] ;  /* 0x00366000010e7983 */ /* 0x000ea20000300a00 */
[----:B---3--:R-:W-:-:S05]  /*b5d30*/  IADD3 R3, P5, R12, R129, RZ ;  /* 0x000000810c037210 */ /* 0x008fca0007fbe0ff */
[----:B------:R-:W-:Y:S04]  /*b5d40*/  STL [R1+0x4c], R3 ;  /* 0x00004c0301007387 */ /* 0x000fe80000100800 */
[----:B------:R1:W-:Y:S02]  /*b5d50*/  STL [R1+0x40], R22 ;  /* 0x0000401601007387 */ /* 0x0003e40000100800 */
[--C-:B-1----:R-:W-:Y:S01]  /*b5d60*/  IMAD.X R22, R13, 0x1, R2.reuse, P5 ;  /* 0x000000010d167824 */ /* 0x102fe200028e0602 */
[-C--:B----4-:R-:W-:Y:S01]  /*b5d70*/  IADD3 R3, P6, R16, R129.reuse, RZ ;  /* 0x0000008110037210 */ /* 0x090fe20007fde0ff */
[----:B------:R-:W3:Y:S04]  /*b5d80*/  LDL.LU.64 R12, [R1+0x3658] ;  /* 0x00365800010c7983 */ /* 0x000ee80000300a00 */
[----:B------:R-:W-:Y:S04]  /*b5d90*/  STL [R1+0x54], R3 ;  /* 0x0000540301007387 */ /* 0x000fe80000100800 */
[----:B------:R1:W-:Y:S02]  /*b5da0*/  STL [R1+0x48], R22 ;  /* 0x0000481601007387 */ /* 0x0003e40000100800 */
[----:B-1----:R-:W-:Y:S01]  /*b5db0*/  IMAD.X R22, R17, 0x1, R2, P6 ;  /* 0x0000000111167824 */ /* 0x002fe200030e0602 */
[----:B------:R-:W-:Y:S01]  /*b5dc0*/  IADD3 R3, P5, R20, R129, RZ ;  /* 0x0000008114037210 */ /* 0x000fe20007fbe0ff */
[----:B------:R-:W4:Y:S04]  /*b5dd0*/  LDL.LU.64 R16, [R1+0x3650] ;  /* 0x0036500001107983 */ /* 0x000f280000300a00 */
[----:B------:R-:W-:Y:S04]  /*b5de0*/  STL [R1+0x5c], R3 ;  /* 0x00005c0301007387 */ /* 0x000fe80000100800 */
[----:B------:R1:W-:Y:S02]  /*b5df0*/  STL [R1+0x50], R22 ;  /* 0x0000501601007387 */ /* 0x0003e40000100800 */
[----:B-1----:R-:W-:-:S02]  /*b5e00*/  IADD3.X R22, R21, R2, RZ, P5, !PT ;  /* 0x0000000215167210 */ /* 0x002fc40002ffe4ff */
[-C--:B------:R-:W-:Y:S01]  /*b5e10*/  IADD3 R3, P6, R18, R129.reuse, RZ ;  /* 0x0000008112037210 */ /* 0x080fe20007fde0ff */
        /* <DEDUP_REMOVED lines=8> */
[----:B-1----:R-:W-:-:S02]  /*b5ea0*/  IMAD.X R22, R7, 0x1, R2, P5 ;  /* 0x0000000107167824 */ /* 0x002fc400028e0602 */
        /* <DEDUP_REMOVED lines=19> */
[----:B-1----:R-:W-:Y:S02]  /*b5fe0*/  IADD3.X R22, R13, R2, RZ, P5, !PT ;  /* 0x000000020d167210 */ /* 0x002fe40002ffe4ff */
[-C--:B----4-:R-:W-:Y:S01]  /*b5ff0*/  IADD3 R3, P6, R16, R129.reuse, RZ ;  /* 0x0000008110037210 */ /* 0x090fe20007fde0ff */
[----:B------:R-:W3:Y:S04]  /*b6000*/  LDL.LU.64 R12, [R1+0x3618] ;  /* 0x00361800010c7983 */ /* 0x000ee80000300a00 */
[----:B------:R-:W-:Y:S04]  /*b6010*/  STL [R1+0x94], R3 ;  /* 0x0000940301007387 */ /* 0x000fe80000100800 */
[----:B------:R1:W-:Y:S02]  /*b6020*/  STL [R1+0x88], R22 ;  /* 0x0000881601007387 */ /* 0x0003e40000100800 */
[--C-:B-1----:R-:W-:Y:S01]  /*b6030*/  IMAD.X R22, R17, 0x1, R2.reuse, P6 ;  /* 0x0000000111167824 */ /* 0x102fe200030e0602 */
[-C--:B------:R-:W-:Y:S01]  /*b6040*/  IADD3 R3, P5, R20, R129.reuse, RZ ;  /* 0x0000008114037210 */ /* 0x080fe20007fbe0ff */
[----:B------:R-:W4:Y:S04]  /*b6050*/  LDL.LU.64 R16, [R1+0x3610] ;  /* 0x0036100001107983 */ /* 0x000f280000300a00 */
        /* <DEDUP_REMOVED lines=8> */
[----:B------:R-:W-:Y:S01]  /*b60e0*/  IADD3 R3, P5, R6, R129, RZ ;  /* 0x0000008106037210 */ /* 0x000fe20007fbe0ff */
[----:B------:R-:W4:Y:S04]  /*b60f0*/  LDL.LU.64 R18, [R1+0x3600] ;  /* 0x0036000001127983 */ /* 0x000f280000300a00 */
[----:B------:R-:W-:Y:S04]  /*b6100*/  STL [R1+0xac], R3 ;  /* 0x0000ac0301007387 */ /* 0x000fe80000100800 */
[----:B------:R1:W-:Y:S02]  /*b6110*/  STL [R1+0xa0], R22 ;  /* 0x0000a01601007387 */ /* 0x0003e40000100800 */
[----:B-1----:R-:W-:-:S02]  /*b6120*/  IMAD.X R22, R7, 0x1, R2, P5 ;  /* 0x0000000107167824 */ /* 0x002fc400028e0602 */
[----:B------:R-:W4:Y:S01]  /*b6130*/  LDL.LU.64 R6, [R1+0x35f8] ;  /* 0x0035f80001067983 */ /* 0x000f220000300a00 */
[----:B------:R-:W-:-:S05]  /*b6140*/  IADD3 R3, P6, R8, R129, RZ ;  /* 0x0000008108037210 */ /* 0x000fca0007fde0ff */
        /* <DEDUP_REMOVED lines=39> */
[----:B------:R-:W-:-:S05]  /*b63c0*/  IADD3 R3, P6, R8, R129, RZ ;  /* 0x0000008108037210 */ /* 0x000fca0007fde0ff */
        /* <DEDUP_REMOVED lines=135> */
[----:B------:R4:W-:Y:S04]  /*b6c40*/  STL [R1+0x1fc], R3 ;  /* 0x0001fc0301007387 */ /* 0x0009e80000100800 */
[----:B------:R1:W-:Y:S01]  /*b6c50*/  STL [R1+0x1f0], R22 ;  /* 0x0001f01601007387 */ /* 0x0003e20000100800 */
[-C--:B----4-:R-:W-:Y:S01]  /*b6c60*/  IADD3 R3, P6, R16, R129.reuse, RZ ;  /* 0x0000008110037210 */ /* 0x090fe20007fde0ff */
[--C-:B-1----:R-:W-:Y:S02]  /*b6c70*/  IMAD.X R22, R13, 0x1, R2.reuse, P5 ;  /* 0x000000010d167824 */ /* 0x102fe400028e0602 */
[----:B------:R-:W3:Y:S04]  /*b6c80*/  LDL.LU.64 R12, [R1+0x34c8] ;  /* 0x0034c800010c7983 */ /* 0x000ee80000300a00 */
[----:B------:R1:W-:Y:S04]  /*b6c90*/  STL [R1+0x204], R3 ;  /* 0x0002040301007387 */ /* 0x0003e80000100800 */
[----:B------:R4:W-:Y:S01]  /*b6ca0*/  STL [R1+0x1f8], R22 ;  /* 0x0001f81601007387 */ /* 0x0009e20000100800 */
[----:B-1----:R-:W-:Y:S01]  /*b6cb0*/  IADD3 R3, P5, R20, R129, RZ ;  /* 0x0000008114037210 */ /* 0x002fe20007fbe0ff */
[----:B----4-:R-:W-:-:S02]  /*b6cc0*/  IMAD.X R22, R17, 0x1, R2, P6 ;  /* 0x0000000111167824 */ /* 0x010fc400030e0602 */
[----:B------:R-:W4:Y:S01]  /*b6cd0*/  LDL.LU.64 R16, [R1+0x34c0] ;  /* 0x0034c00001107983 */ /* 0x000f220000300a00 */
[----:B------:R-:W-:-:S03]  /*b6ce0*/  IADD3.X R20, R21, R2, RZ, P5, !PT ;  /* 0x0000000215147210 */ /* 0x000fc60002ffe4ff */
[----:B------:R1:W-:Y:S04]  /*b6cf0*/  STL [R1+0x20c], R3 ;  /* 0x00020c0301007387 */ /* 0x0003e80000100800 */
[----:B------:R-:W-:Y:S01]  /*b6d00*/  STL [R1+0x200], R22 ;  /* 0x0002001601007387 */ /* 0x000fe20000100800 */
[----:B-1----:R-:W-:-:S05]  /*b6d10*/  IADD3 R3, P6, R18, R129, RZ ;  /* 0x0000008112037210 */ /* 0x002fca0007fde0ff */
[----:B------:R1:W-:Y:S04]  /*b6d20*/  STL [R1+0x214], R3 ;  /* 0x0002140301007387 */ /* 0x0003e80000100800 */
[----:B------:R1:W-:Y:S02]  /*b6d30*/  STL [R1+0x208], R20 ;  /* 0x0002081401007387 */ /* 0x0003e40000100800 */
[----:B-1----:R-:W-:Y:S02]  /*b6d40*/  IMAD.X R3, R19, 0x1, R2, P6 ;  /* 0x0000000113037824 */ /* 0x002fe400030e0602 */
[----:B------:R-:W4:Y:S01]  /*b6d50*/  LDL.LU.64 R20, [R1+0x34b8] ;  /* 0x0034b80001147983 */ /* 0x000f220000300a00 */
[----:B------:R-:W-:-:S05]  /*b6d60*/  IADD3 R22, P5, R6, R129, RZ ;  /* 0x0000008106167210 */ /* 0x000fca0007fbe0ff */
[----:B------:R-:W-:Y:S04]  /*b6d70*/  STL [R1+0x21c], R22 ;  /* 0x00021c1601007387 */ /* 0x000fe80000100800 */
[----:B------:R1:W-:Y:S02]  /*b6d80*/  STL [R1+0x210], R3 ;  /* 0x0002100301007387 */ /* 0x0003e40000100800 */
[----:B-1----:R-:W-:Y:S02]  /*b6d90*/  IMAD.X R3, R7, 0x1, R2, P5 ;  /* 0x0000000107037824 */ /* 0x002fe400028e0602 */
[----:B------:R-:W4:Y:S01]  /*b6da0*/  LDL.LU.64 R6, [R1+0x34b0] ;  /* 0x0034b00001067983 */ /* 0x000f220000300a00 */
[----:B------:R-:W-:-:S05]  /*b6db0*/  IADD3 R18, P6, R8, R129, RZ ;  /* 0x0000008108127210 */ /* 0x000fca0007fde0ff */
[----:B------:R1:W-:Y:S04]  /*b6dc0*/  STL [R1+0x224], R18 ;  /* 0x0002241201007387 */ /* 0x0003e80000100800 */
[----:B------:R1:W-:Y:S04]  /*b6dd0*/  STL [R1+0x218], R3 ;  /* 0x0002180301007387 */ /* 0x0003e80000100800 */
[----:B------:R-:W4:Y:S01]  /*b6de0*/  LDL.LU.64 R22, [R1+0x34a8] ;  /* 0x0034a80001167983 */ /* 0x000f220000300a00 */
[----:B-1----:R-:W-:Y:S01]  /*b6df0*/  IADD3 R18, P5, R10, R129, RZ ;  /* 0x000000810a127210 */ /* 0x002fe20007fbe0ff */
[----:B------:R-:W-:-:S04]  /*b6e00*/  IMAD.X R3, R9, 0x1, R2, P6 ;  /* 0x0000000109037824 */ /* 0x000fc800030e0602 */
[----:B------:R1:W-:Y:S04]  /*b6e10*/  STL [R1+0x22c], R18 ;  /* 0x00022c1201007387 */ /* 0x0003e80000100800 */
[----:B------:R-:W4:Y:S04]  /*b6e20*/  LDL.LU.64 R8, [R1+0x34a0] ;  /* 0x0034a00001087983 */ /* 0x000f280000300a00 */
[----:B------:R2:W-:Y:S01]  /*b6e30*/  STL [R1+0x220], R3 ;  /* 0x0002200301007387 */ /* 0x0005e20000100800 */
[----:B-1----:R-:W-:-:S03]  /*b6e40*/  IMAD.X R18, R11, 0x1, R2, P5 ;  /* 0x000000010b127824 */ /* 0x002fc600028e0602 */
[----:B------:R-:W4:Y:S01]  /*b6e50*/  LDL.LU.64 R10, [R1+0x3498] ;  /* 0x00349800010a7983 */ /* 0x000f220000300a00 */
[----:B--2---:R-:W-:-:S05]  /*b6e60*/  IADD3 R3, P6, R14, R129, RZ ;  /* 0x000000810e037210 */ /* 0x004fca0007fde0ff */
[----:B------:R3:W-:Y:S01]  /*b6e70*/  STL [R1+0x234], R3 ;  /* 0x0002340301007387 */ /* 0x0007e20000100800 */
[----:B------:R-:W-:-:S03]  /*b6e80*/  IMAD.X R15, R15, 0x1, R2, P6 ;  /* 0x000000010f0f7824 */ /* 0x000fc600030e0602 */
[----:B------:R-:W-:Y:S01]  /*b6e90*/  STL [R1+0x228], R18 ;  /* 0x0002281201007387 */ /* 0x000fe20000100800 */
[----:B---3--:R-:W-:-:S05]  /*b6ea0*/  IADD3 R3, P5, R12, R129, RZ ;  /* 0x000000810c037210 */ /* 0x008fca0007fbe0ff */
[----:B------:R1:W-:Y:S04]  /*b6eb0*/  STL [R1+0x23c], R3 ;  /* 0x00023c0301007387 */ /* 0x0003e80000100800 */
[----:B------:R-:W-:Y:S01]  /*b6ec0*/  STL [R1+0x230], R15 ;  /* 0x0002300f01007387 */ /* 0x000fe20000100800 */
[----:B-1----:R-:W-:-:S03]  /*b6ed0*/  IADD3.X R3, R13, R2, RZ, P5, !PT ;  /* 0x000000020d037210 */ /* 0x002fc60002ffe4ff */
[----:B------:R-:W2:Y:S01]  /*b6ee0*/  LDL.LU.64 R12, [R1+0x3490] ;  /* 0x00349000010c7983 */ /* 0x000ea20000300a00 */
[----:B----4-:R-:W-:-:S05]  /*b6ef0*/  IADD3 R14, P6, R16, R129, RZ ;  /* 0x00000081100e7210 */ /* 0x010fca0007fde0ff */
[----:B------:R1:W-:Y:S04]  /*b6f00*/  STL [R1+0x244], R14 ;  /* 0x0002440e01007387 */ /* 0x0003e80000100800 */
[----:B-1----:R-:W3:Y:S04]  /*b6f10*/  LDL.LU.64 R14, [R1+0x3488] ;  /* 0x00348800010e7983 */ /* 0x002ee80000300a00 */
[----:B------:R1:W-:Y:S02]  /*b6f20*/  STL [R1+0x238], R3 ;  /* 0x0002380301007387 */ /* 0x0003e40000100800 */
[----:B-1----:R-:W-:-:S02]  /*b6f30*/  IMAD.X R3, R17, 0x1, R2, P6 ;  /* 0x0000000111037824 */ /* 0x002fc400030e0602 */
[----:B------:R-:W4:Y:S01]  /*b6f40*/  LDL.LU.64 R16, [R1+0x3480] ;  /* 0x0034800001107983 */ /* 0x000f220000300a00 */
[----:B------:R-:W-:-:S05]  /*b6f50*/  IADD3 R18, P5, R20, R129, RZ ;  /* 0x0000008114127210 */ /* 0x000fca0007fbe0ff */
[----:B------:R1:W-:Y:S04]  /*b6f60*/  STL [R1+0x24c], R18 ;  /* 0x00024c1201007387 */ /* 0x0003e80000100800 */
[----:B-1----:R-:W2:Y:S04]  /*b6f70*/  LDL.LU.64 R18, [R1+0x3478] ;  /* 0x0034780001127983 */ /* 0x002ea80000300a00 */
[----:B------:R1:W-:Y:S01]  /*b6f80*/  STL [R1+0x240], R3 ;  /* 0x0002400301007387 */ /* 0x0003e20000100800 */
[----:B------:R-:W-:Y:S01]  /*b6f90*/  IADD3 R24, P6, R6, R129, RZ ;  /* 0x0000008106187210 */ /* 0x000fe20007fde0ff */
[----:B-1----:R-:W-:-:S02]  /*b6fa0*/  IMAD.X R3, R21, 0x1, R2, P5 ;  /* 0x0000000115037824 */ /* 0x002fc400028e0602 */
[----:B------:R-:W4:Y:S04]  /*b6fb0*/  LDL.LU.64 R20, [R1+0x3470] ;  /* 0x0034700001147983 */ /* 0x000f280000300a00 */
[----:B------:R-:W-:Y:S04]  /*b6fc0*/  STL [R1+0x254], R24 ;  /* 0x0002541801007387 */ /* 0x000fe80000100800 */
[----:B------:R1:W-:Y:S02]  /*b6fd0*/  STL [R1+0x248], R3 ;  /* 0x0002480301007387 */ /* 0x0003e40000100800 */
[----:B-1----:R-:W-:-:S02]  /*b6fe0*/  IMAD.X R3, R7, 0x1, R2, P6 ;  /* 0x0000000107037824 */ /* 0x002fc400030e0602 */
[----:B------:R-:W4:Y:S01]  /*b6ff0*/  LDL.LU.64 R6, [R1+0x3468] ;  /* 0x0034680001067983 */ /* 0x000f220000300a00 */
[-C--:B------:R-:W-:Y:S02]  /*b7000*/  IADD3 R24, P5, R22, R129.reuse, RZ ;  /* 0x0000008116187210 */ /* 0x080fe40007fbe0ff */
[----:B------:R-:W-:-:S03]  /*b7010*/  IADD3 R26, P6, R8, R129, RZ ;  /* 0x00000081081a7210 */ /* 0x000fc60007fde0ff */
[----:B------:R1:W-:Y:S04]  /*b7020*/  STL [R1+0x25c], R24 ;  /* 0x00025c1801007387 */ /* 0x0003e80000100800 */
[----:B------:R1:W-:Y:S04]  /*b7030*/  STL [R1+0x250], R3 ;  /* 0x0002500301007387 */ /* 0x0003e80000100800 */
[----:B-1----:R-:W4:Y:S01]  /*b7040*/  LDL.LU.64 R24, [R1+0x3460] ;  /* 0x0034600001187983 */ /* 0x002f220000300a00 */
[----:B------:R-:W-:-:S03]  /*b7050*/  IMAD.X R3, R23, 0x1, R2, P5 ;  /* 0x0000000117037824 */ /* 0x000fc600028e0602 */
[----:B------:R1:W-:Y:S01]  /*b7060*/  STL [R1+0x264], R26 ;  /* 0x0002641a01007387 */ /* 0x0003e20000100800 */
[----:B------:R-:W-:-:S03]  /*b7070*/  IADD3 R252, P5, R10, R129, RZ ;  /* 0x000000810afc7210 */ /* 0x000fc60007fbe0ff */
[----:B------:R1:W-:Y:S04]  /*b7080*/  STL [R1+0x258], R3 ;  /* 0x0002580301007387 */ /* 0x0003e80000100800 */
[----:B-1----:R-:W4:Y:S01]  /*b7090*/  LDL.LU.64 R26, [R1+0x3458] ;  /* 0x00345800011a7983 */ /* 0x002f220000300a00 */
[----:B------:R-:W-:-:S05]  /*b70a0*/  IMAD.X R3, R9, 0x1, R2, P6 ;  /* 0x0000000109037824 */ /* 0x000fca00030e0602 */
[----:B------:R1:W-:Y:S04]  /*b70b0*/  STL [R1+0x260], R3 ;  /* 0x0002600301007387 */ /* 0x0003e80000100800 */
[----:B------:R-:W4:Y:S04]  /*b70c0*/  LDL.LU.64 R28, [R1+0x3450] ;  /* 0x00345000011c7983 */ /* 0x000f280000300a00 */
[----:B------:R-:W4:Y:S01]  /*b70d0*/  LDL.LU.64 R136, [R1+0x3448] ;  /* 0x0034480001887983 */ /* 0x000f220000300a00 */
[----:B-1----:R-:W-:-:S05]  /*b70e0*/  IADD3.X R3, R11, R2, RZ, P5, !PT ;  /* 0x000000020b037210 */ /* 0x002fca0002ffe4ff */
[----:B------:R1:W-:Y:S04]  /*b70f0*/  STL [R1+0x268], R3 ;  /* 0x0002680301007387 */ /* 0x0003e80000100800 */
[----:B------:R-:W4:Y:S04]  /*b7100*/  LDL.LU.64 R30, [R1+0x35b8] ;  /* 0x0035b800011e7983 */ /* 0x000f280000300a00 */
[----:B------:R-:W4:Y:S04]  /*b7110*/  LDL.LU.64 R130, [R1+0x35c0] ;  /* 0x0035c00001827983 */ /* 0x000f280000300a00 */
[----:B------:R-:W4:Y:S04]  /*b7120*/  LDL.LU R148, [R1+0x1540] ;  /* 0x0015400001947983 */ /* 0x000f280000300800 */
[----:B------:R-:W4:Y:S04]  /*b7130*/  LDL.LU R149, [R1+0x1544] ;  /* 0x0015440001957983 */ /* 0x000f280000300800 */
[----:B------:R-:W4:Y:S04]  /*b7140*/  LDL.LU R150, [R1+0x1548] ;  /* 0x0015480001967983 */ /* 0x000f280000300800 */
[----:B------:R-:W4:Y:S01]  /*b7150*/  LDL.LU R151, [R1+0x154c] ;  /* 0x00154c0001977983 */ /* 0x000f220000300800 */
[----:B---3--:R-:W-:-:S05]  /*b7160*/  IADD3 R11, P5, R14, R129, RZ ;  /* 0x000000810e0b7210 */ /* 0x008fca0007fbe0ff */
[----:B------:R-:W-:Y:S01]  /*b7170*/  IMAD.X R10, R15, 0x1, R2, P5 ;  /* 0x000000010f0a7824 */ /* 0x000fe200028e0602 */
[----:B--2---:R-:W-:-:S05]  /*b7180*/  IADD3 R15, P5, R18, R129, RZ ;  /* 0x00000081120f7210 */ /* 0x004fca0007fbe0ff */
[--C-:B------:R-:W-:Y:S01]  /*b7190*/  IMAD.X R14, R19, 0x1, R2.reuse, P5 ;  /* 0x00000001130e7824 */ /* 0x100fe200028e0602 */
[-C--:B----4-:R-:W-:Y:S02]  /*b71a0*/  IADD3 R19, P5, R6, R129.reuse, RZ ;  /* 0x0000008106137210 */ /* 0x090fe40007fbe0ff */
[----:B------:R-:W2:Y:S02]  /*b71b0*/  LDL.LU R6, [R1+0x404c] ;  /* 0x00404c0001067983 */ /* 0x000ea40000300800 */
[----:B------:R-:W-:Y:S02]  /*b71c0*/  IADD3.X R18, R7, R2, RZ, P5, !PT ;  /* 0x0000000207127210 */ /* 0x000fe40002ffe4ff */
        /* <DEDUP_REMOVED lines=10> */
[-C--:B------:R-:W-:Y:S01]  /*b7270*/  IADD3 R9, P6, R12, R129.reuse, RZ ;  /* 0x000000810c097210 */ /* 0x080fe20007fde0ff */
[----:B------:R-:W-:Y:S01]  /*b7280*/  IMAD.MOV.U32 R139, RZ, RZ, c[0x0][0x188] ;  /* 0x00006200ff8b7624 */ /* 0x000fe200078e00ff */
[-C--:B------:R-:W-:Y:S01]  /*b7290*/  IADD3 R23, P5, R26, R129.reuse, RZ ;  /* 0x000000811a177210 */ /* 0x080fe20007fbe0ff */
[----:B------:R-:W4:Y:S02]  /*b72a0*/  LDL.LU R141, [R1+0x3a88] ;  /* 0x003a8800018d7983 */ /* 0x000f240000300800 */
[----:B------:R-:W-:Y:S01]  /*b72b0*/  IMAD.X R8, R13, 0x1, R2, P6 ;  /* 0x000000010d087824 */ /* 0x000fe200030e0602 */
[----:B------:R-:W-:-:S05]  /*b72c0*/  IADD3 R13, P6, R16, R129, RZ ;  /* 0x00000081100d7210 */ /* 0x000fca0007fde0ff */
[----:B------:R-:W-:Y:S01]  /*b72d0*/  IMAD.X R12, R17, 0x1, R2, P6 ;  /* 0x00000001110c7824 */ /* 0x000fe200030e0602 */
[----:B------:R-:W-:-:S05]  /*b72e0*/  IADD3 R17, P6, R20, R129, RZ ;  /* 0x0000008114117210 */ /* 0x000fca0007fde0ff */
[----:B------:R-:W-:Y:S01]  /*b72f0*/  IMAD.X R16, R21, 0x1, R2, P6 ;  /* 0x0000000115107824 */ /* 0x000fe200030e0602 */
[----:B------:R-:W-:-:S05]  /*b7300*/  IADD3 R21, P6, R24, R129, RZ ;  /* 0x0000008118157210 */ /* 0x000fca0007fde0ff */
[----:B------:R-:W-:Y:S01]  /*b7310*/  IMAD.X R20, R25, 0x1, R2, P6 ;  /* 0x0000000119147824 */ /* 0x000fe200030e0602 */
[----:B------:R-:W-:-:S05]  /*b7320*/  IADD3 R25, P6, R28, R129, RZ ;  /* 0x000000811c197210 */ /* 0x000fca0007fde0ff */
[--C-:B------:R-:W-:Y:S01]  /*b7330*/  IMAD.X R24, R29, 0x1, R2.reuse, P6 ;  /* 0x000000011d187824 */ /* 0x100fe200030e0602 */
[----:B------:R-:W-:Y:S01]  /*b7340*/  HMMA.1688.F32.TF32 R148, R236, R34, R148 ;  /* 0x00000022ec94723c */ /* 0x000fe20000081094 */
[-C--:B------:R-:W-:Y:S01]  /*b7350*/  IADD3 R29, P6, R30, R129.reuse, RZ ;  /* 0x000000811e1d7210 */ /* 0x080fe20007fde0ff */
[--C-:B------:R-:W-:Y:S01]  /*b7360*/  IMAD.X R22, R27, 0x1, R2.reuse, P5 ;  /* 0x000000011b167824 */ /* 0x100fe200028e0602 */
[----:B-1----:R-:W-:Y:S01]  /*b7370*/  SEL R3, RZ, 0x4, !P4 ;  /* 0x00000004ff037807 */ /* 0x002fe20006000000 */
[----:B------:R-:W-:Y:S01]  /*b7380*/  IMAD.SHL.U32 R139, R139, 0x40, RZ ;  /* 0x000000408b8b7824 */ /* 0x000fe200078e00ff */
[-C--:B------:R-:W-:Y:S01]  /*b7390*/  IADD3 R27, P5, R136, R129.reuse, RZ ;  /* 0x00000081881b7210 */ /* 0x080fe20007fbe0ff */
[----:B------:R-:W-:Y:S01]  /*b73a0*/  IMAD.X R28, R31, 0x1, R2, P6 ;  /* 0x000000011f1c7824 */ /* 0x000fe200030e0602 */
[----:B------:R-:W-:Y:S01]  /*b73b0*/  IADD3 R31, P4, R130, R129, RZ ;  /* 0x00000081821f7210 */ /* 0x000fe20007f9e0ff */
[----:B------:R-:W-:Y:S01]  /*b73c0*/  IMAD.SHL.U32 R139, R139, 0x4, RZ ;  /* 0x000000048b8b7824 */ /* 0x000fe200078e00ff */
[----:B------:R-:W-:-:S02]  /*b73d0*/  SEL R5, R5, RZ, !P2 ;  /* 0x000000ff05057207 */ /* 0x000fc40005000000 */
[----:B------:R-:W-:Y:S01]  /*b73e0*/  SEL R3, R3, RZ, !P2 ;  /* 0x000000ff03037207 */ /* 0x000fe20005000000 */
[----:B------:R-:W-:Y:S01]  /*b73f0*/  IMAD.X R26, R137, 0x1, R2, P5 ;  /* 0x00000001891a7824 */ /* 0x000fe200028e0602 */
[----:B------:R-:W-:Y:S02]  /*b7400*/  IADD3.X R30, R131, R2, RZ, P4, !PT ;  /* 0x00000002831e7210 */ /* 0x000fe400027fe4ff */
[----:B------:R-:W-:Y:S02]  /*b7410*/  ISETP.NE.U32.AND P5, PT, R5, RZ, PT ;  /* 0x000000ff0500720c */ /* 0x000fe40003fa5070 */
[----:B------:R-:W-:Y:S02]  /*b7420*/  ISETP.NE.U32.AND P4, PT, R3, RZ, PT ;  /* 0x000000ff0300720c */ /* 0x000fe40003f85070 */
[----:B------:R-:W-:Y:S02]  /*b7430*/  SEL R5, RZ, 0x4, !P3 ;  /* 0x00000004ff057807 */ /* 0x000fe40005800000 */
[----:B------:R-:W-:-:S02]  /*b7440*/  SEL R3, RZ, 0x4, P0 ;  /* 0x00000004ff037807 */ /* 0x000fc40000000000 */
[----:B------:R-:W-:Y:S01]  /*b7450*/  STL.64 [R1+0x1e20], R148 ;  /* 0x001e209401007387 */ /* 0x000fe20000100a00 */
[----:B------:R-:W-:Y:S02]  /*b7460*/  SEL R5, R5, RZ, !P2 ;  /* 0x000000ff05057207 */ /* 0x000fe40005000000 */
[----:B------:R-:W-:Y:S01]  /*b7470*/  SEL R3, R3, RZ, !P2 ;  /* 0x000000ff03037207 */ /* 0x000fe20005000000 */
[----:B------:R-:W-:Y:S04]  /*b7480*/  STL.64 [R1+0x1e28], R150 ;  /* 0x001e289601007387 */ /* 0x000fe80000100a00 */
[----:B------:R-:W4:Y:S04]  /*b7490*/  LDL.LU R140, [R1+0x4038] ;  /* 0x00403800018c7983 */ /* 0x000f280000300800 */
[----:B------:R-:W4:Y:S01]  /*b74a0*/  LDL.LU R137, [R1+0x4044] ;  /* 0x0040440001897983 */ /* 0x000f220000300800 */
[----:B--2---:R-:W-:-:S02]  /*b74b0*/  IADD3 R6, P3, R6, R139, RZ ;  /* 0x0000008b06067210 */ /* 0x004fc40007f7e0ff */
[----:B---3--:R-:W-:-:S03]  /*b74c0*/  IADD3 R132, P0, R132, R139, RZ ;  /* 0x0000008b84847210 */ /* 0x008fc60007f1e0ff */
[----:B------:R1:W-:Y:S01]  /*b74d0*/  STL [R1+0x404c], R6 ;  /* 0x00404c0601007387 */ /* 0x0003e20000100800 */
[----:B----4-:R-:W-:-:S03]  /*b74e0*/  IMAD.X R7, R7, 0x1, R0, P3 ;  /* 0x0000000107077824 */ /* 0x010fc600018e0600 */
[----:B------:R2:W-:Y:S01]  /*b74f0*/  STL [R1+0x3aa4], R132 ;  /* 0x003aa48401007387 */ /* 0x0005e20000100800 */
[----:B------:R-:W-:Y:S01]  /*b7500*/  IMAD.X R143, R143, 0x1, R0, P0 ;  /* 0x000000018f8f7824 */ /* 0x000fe200000e0600 */
[----:B------:R-:W-:Y:S02]  /*b7510*/  IADD3 R135, P2, R135, R139, RZ ;  /* 0x0000008b87877210 */ /* 0x000fe40007f5e0ff */
[----:B------:R1:W-:Y:S01]  /*b7520*/  LDGSTS.E [R4+0x19800], [R6.64], P1 ;  /* 0x1980000006047fae */ /* 0x0003e20008921844 */
[----:B------:R-:W-:Y:S03]  /*b7530*/  HMMA.1688.F32.TF32 R144, R236, R158, R144 ;  /* 0x0000009eec90723c */ /* 0x000fe60000081090 */
[----:B------:R-:W-:Y:S01]  /*b7540*/  STL [R1+0x3a9c], R135 ;  /* 0x003a9c8701007387 */ /* 0x000fe20000100800 */
[----:B------:R-:W-:-:S03]  /*b7550*/  IADD3.X R142, R142, R0, RZ, P2, !PT ;  /* 0x000000008e8e7210 */ /* 0x000fc600017fe4ff */
[----:B------:R3:W-:Y:S04]  /*b7560*/  STL [R1+0x4040], R7 ;  /* 0x0040400701007387 */ /* 0x0007e80000100800 */
[----:B------:R-:W-:Y:S04]  /*b7570*/  STL [R1+0x3a98], R143 ;  /* 0x003a988f01007387 */ /* 0x000fe80000100800 */
[----:B------:R-:W4:Y:S04]  /*b7580*/  LDL.LU R136, [R1+0x3a84] ;  /* 0x003a840001887983 */ /* 0x000f280000300800 */
[----:B------:R-:W-:Y:S04]  /*b7590*/  STL [R1+0x3a90], R142 ;  /* 0x003a908e01007387 */ /* 0x000fe80000100800 */
[----:B------:R-:W-:Y:S04]  /*b75a0*/  STL.64 [R1+0x1e10], R144 ;  /* 0x001e109001007387 */ /* 0x000fe80000100a00 */
[----:B------:R-:W-:Y:S04]  /*b75b0*/  STL.64 [R1+0x1e18], R146 ;  /* 0x001e189201007387 */ /* 0x000fe80000100a00 */
[----:B------:R-:W4:Y:S01]  /*b75c0*/  LDL.LU R128, [R1+0x3a8c] ;  /* 0x003a8c0001807983 */ /* 0x000f220000300800 */
[----:B------:R-:W-:-:S02]  /*b75d0*/  IADD3 R138, P2, R138, R139, RZ ;  /* 0x0000008b8a8a7210 */ /* 0x000fc40007f5e0ff */
[----:B------:R-:W-:-:S03]  /*b75e0*/  ISETP.NE.U32.AND P0, PT, R3, RZ, PT ;  /* 0x000000ff0300720c */ /* 0x000fc60003f05070 */
[----:B------:R1:W-:Y:S04]  /*b75f0*/  STL [R1+0x3a94], R138 ;  /* 0x003a948a01007387 */ /* 0x0003e80000100800 */
[----:B------:R-:W4:Y:S04]  /*b7600*/  LDL.LU R134, [R1+0x3a78] ;  /* 0x003a780001867983 */ /* 0x000f280000300800 */
[----:B------:R-:W4:Y:S04]  /*b7610*/  LDL.LU R3, [R1+0x3a80] ;  /* 0x003a800001037983 */ /* 0x000f280000300800 */
[----:B------:R-:W4:Y:S04]  /*b7620*/  LDL.LU R34, [R1+0x3a7c] ;  /* 0x003a7c0001227983 */ /* 0x000f280000300800 */
[----:B------:R-:W4:Y:S01]  /*b7630*/  LDL.LU R131, [R1+0x403c] ;  /* 0x00403c0001837983 */ /* 0x000f220000300800 */
[----:B-1----:R-:W-:-:S03]  /*b7640*/  IMAD.MOV.U32 R6, RZ, RZ, R132 ;  /* 0x000000ffff067224 */ /* 0x002fc600078e0084 */
[----:B------:R-:W4:Y:S04]  /*b7650*/  LDL.LU R133, [R1+0x3a70] ;  /* 0x003a700001857983 */ /* 0x000f280000300800 */
[----:B------:R-:W4:Y:S04]  /*b7660*/  LDL.LU R130, [R1+0x3a74] ;  /* 0x003a740001827983 */ /* 0x000f280000300800 */
[----:B--2---:R-:W2:Y:S01]  /*b7670*/  LDL.LU R132, [R1+0x4030] ;  /* 0x0040300001847983 */ /* 0x004ea20000300800 */
[----:B---3--:R-:W-:Y:S02]  /*b7680*/  IMAD.MOV.U32 R7, RZ, RZ, R143 ;  /* 0x000000ffff077224 */ /* 0x008fe400078e008f */
[----:B------:R-:W-:-:S03]  /*b7690*/  IMAD.X R141, R141, 0x1, R0, P2 ;  /* 0x000000018d8d7824 */ /* 0x000fc600010e0600 */
[----:B------:R1:W-:Y:S01]  /*b76a0*/  LDGSTS.E [R4+0x19a00], [R6.64], P1 ;  /* 0x19a0000006047fae */ /* 0x0003e20008921844 */
[----:B------:R-:W-:-:S03]  /*b76b0*/  IADD3 R137, P2, R137, R139, RZ ;  /* 0x0000008b89897210 */ /* 0x000fc60007f5e0ff */
[----:B------:R-:W-:Y:S01]  /*b76c0*/  STL [R1+0x3a88], R141 ;  /* 0x003a888d01007387 */ /* 0x000fe20000100800 */
[----:B-1----:R-:W-:Y:S02]  /*b76d0*/  IMAD.MOV.U32 R6, RZ, RZ, R135 ;  /* 0x000000ffff067224 */ /* 0x002fe400078e0087 */
[----:B------:R-:W-:Y:S01]  /*b76e0*/  IMAD.MOV.U32 R7, RZ, RZ, R142 ;  /* 0x000000ffff077224 */ /* 0x000fe200078e008e */
[----:B------:R-:W-:Y:S01]  /*b76f0*/  STL [R1+0x4044], R137 ;  /* 0x0040448901007387 */ /* 0x000fe20000100800 */
[----:B------:R-:W-:-:S03]  /*b7700*/  IADD3.X R140, R140, R0, RZ, P2, !PT ;  /* 0x000000008c8c7210 */ /* 0x000fc600017fe4ff */
[----:B------:R1:W-:Y:S04]  /*b7710*/  LDGSTS.E [R4+0x19c00], [R6.64], P1 ;  /* 0x19c0000006047fae */ /* 0x0003e80008921844 */
[----:B------:R-:W3:Y:S01]  /*b7720*/  LDL.LU R135, [R1+0x3a6c] ;  /* 0x003a6c0001877983 */ /* 0x000ee20000300800 */
[----:B------:R-:W-:Y:S01]  /*b7730*/  ISETP.NE.U32.AND P3, PT, R5, RZ, PT ;  /* 0x000000ff0500720c */ /* 0x000fe20003f65070 */
[----:B-1----:R-:W-:Y:S02]  /*b7740*/  IMAD.MOV.U32 R6, RZ, RZ, R138 ;  /* 0x000000ffff067224 */ /* 0x002fe400078e008a */
[----:B------:R-:W3:Y:S01]  /*b7750*/  LDL.LU R138, [R1+0x3a68] ;  /* 0x003a6800018a7983 */ /* 0x000ee20000300800 */
[----:B------:R-:W-:-:S03]  /*b7760*/  IMAD.MOV.U32 R7, RZ, RZ, R141 ;  /* 0x000000ffff077224 */ /* 0x000fc600078e008d */
[----:B------:R1:W-:Y:S04]  /*b7770*/  STL [R1+0x4038], R140 ;  /* 0x0040388c01007387 */ /* 0x0003e80000100800 */
[----:B------:R-:W3:Y:S04]  /*b7780*/  LDL.LU R5, [R1+0x3a64] ;  /* 0x003a640001057983 */ /* 0x000ee80000300800 */
[----:B------:R1:W-:Y:S02]  /*b7790*/  LDGSTS.E [R4+0x19e00], [R6.64], P1 ;  /* 0x19e0000006047fae */ /* 0x0003e40008921844 */
[----:B-1----:R-:W-:Y:S01]  /*b77a0*/  IMAD.MOV.U32 R7, RZ, RZ, R140 ;  /* 0x000000ffff077224 */ /* 0x002fe200078e008c */
[----:B----4-:R-:W-:-:S05]  /*b77b0*/  IADD3 R128, P2, R128, R139, RZ ;  /* 0x0000008b80807210 */ /* 0x010fca0007f5e0ff */
[----:B------:R1:W-:Y:S04]  /*b77c0*/  STL [R1+0x3a8c], R128 ;  /* 0x003a8c8001007387 */ /* 0x0003e80000100800 */
[----:B------:R-:W4:Y:S01]  /*b77d0*/  LDL.LU R140, [R1+0x3a60] ;  /* 0x003a6000018c7983 */ /* 0x000f220000300800 */
[----:B------:R-:W-:Y:S02]  /*b77e0*/  IMAD.MOV.U32 R6, RZ, RZ, R137 ;  /* 0x000000ffff067224 */ /* 0x000fe400078e0089 */
[----:B------:R-:W-:Y:S01]  /*b77f0*/  IMAD.X R136, R136, 0x1, R0, P2 ;  /* 0x0000000188887824 */ /* 0x000fe200010e0600 */
[-C--:B------:R-:W-:Y:S02]  /*b7800*/  IADD3 R3, P1, R3, R139.reuse, RZ ;  /* 0x0000008b03037210 */ /* 0x080fe40007f3e0ff */
[----:B------:R1:W-:Y:S01]  /*b7810*/  LDGSTS.E [R4+0x1b800], [R6.64], P5 ;  /* 0x1b80000006047fae */ /* 0x0003e2000a921844 */
[----:B------:R-:W-:-:S03]  /*b7820*/  IADD3 R34, P2, R34, R139, RZ ;  /* 0x0000008b22227210 */ /* 0x000fc60007f5e0ff */
[----:B------:R-:W-:Y:S01]  /*b7830*/  STL [R1+0x3a80], R3 ;  /* 0x003a800301007387 */ /* 0x000fe20000100800 */
[----:B------:R-:W-:-:S03]  /*b7840*/  IADD3.X R134, R134, R0, RZ, P1, !PT ;  /* 0x0000000086867210 */ /* 0x000fc60000ffe4ff */
[----:B------:R2:W-:Y:S01]  /*b7850*/  STL [R1+0x3a84], R136 ;  /* 0x003a848801007387 */ /* 0x0005e20000100800 */
[-C--:B------:R-:W-:Y:S01]  /*b7860*/  IADD3 R131, P1, R131, R139.reuse, RZ ;  /* 0x0000008b83837210 */ /* 0x080fe20007f3e0ff */
[----:B-1----:R-:W-:Y:S02]  /*b7870*/  IMAD.MOV.U32 R6, RZ, RZ, R128 ;  /* 0x000000ffff067224 */ /* 0x002fe400078e0080 */
[----:B------:R-:W4:Y:S01]  /*b7880*/  LDL.LU R35, [R1+0x4034] ;  /* 0x0040340001237983 */ /* 0x000f220000300800 */
[----:B------:R-:W-:Y:S02]  /*b7890*/  IMAD.MOV.U32 R7, RZ, RZ, R136 ;  /* 0x000000ffff077224 */ /* 0x000fe400078e0088 */
[----:B------:R-:W-:Y:S01]  /*b78a0*/  IMAD.X R133, R133, 0x1, R0, P2 ;  /* 0x0000000185857824 */ /* 0x000fe200010e0600 */
[----:B------:R-:W4:Y:S01]  /*b78b0*/  LDL.LU R137, [R1+0x3a58] ;  /* 0x003a580001897983 */ /* 0x000f220000300800 */
[----:B------:R-:W-:-:S03]  /*b78c0*/  IADD3 R130, P2, R130, R139, RZ ;  /* 0x0000008b82827210 */ /* 0x000fc60007f5e0ff */
[----:B------:R-:W-:Y:S01]  /*b78d0*/  STL [R1+0x3a7c], R34 ;  /* 0x003a7c2201007387 */ /* 0x000fe20000100800 */
[----:B--2---:R-:W-:-:S03]  /*b78e0*/  IADD3.X R132, R132, R0, RZ, P1, !PT ;  /* 0x0000000084847210 */ /* 0x004fc60000ffe4ff */
[----:B------:R1:W-:Y:S04]  /*b78f0*/  STL [R1+0x3a78], R134 ;  /* 0x003a788601007387 */ /* 0x0003e80000100800 */
[----:B------:R-:W2:Y:S04]  /*b7900*/  LDL.LU R128, [R1+0x3a5c] ;  /* 0x003a5c0001807983 */ /* 0x000ea80000300800 */
[----:B------:R1:W-:Y:S04]  /*b7910*/  LDGSTS.E [R4+0x1ba00], [R6.64], P5 ;  /* 0x1ba0000006047fae */ /* 0x0003e8000a921844 */
[----:B------:R-:W2:Y:S04]  /*b7920*/  LDL.LU R136, [R1+0x402c] ;  /* 0x00402c0001887983 */ /* 0x000ea80000300800 */
[----:B------:R-:W-:Y:S01]  /*b7930*/  STL [R1+0x403c], R131 ;  /* 0x00403c8301007387 */ /* 0x000fe20000100800 */
[----:B-1----:R-:W-:-:S02]  /*b7940*/  IMAD.MOV.U32 R6, RZ, RZ, R3 ;  /* 0x000000ffff067224 */ /* 0x002fc400078e0003 */
[----:B------:R-:W-:Y:S01]  /*b7950*/  IMAD.MOV.U32 R7, RZ, RZ, R134 ;  /* 0x000000ffff077224 */ /* 0x000fe200078e0086 */
[----:B------:R1:W-:Y:S04]  /*b7960*/  STL [R1+0x3a70], R133 ;  /* 0x003a708501007387 */ /* 0x0003e80000100800 */
[----:B------:R-:W2:Y:S04]  /*b7970*/  LDL.LU R3, [R1+0x3a54] ;  /* 0x003a540001037983 */ /* 0x000ea80000300800 */
[----:B------:R-:W2:Y:S04]  /*b7980*/  LDL.LU R134, [R1+0x3a50] ;  /* 0x003a500001867983 */ /* 0x000ea80000300800 */
[----:B------:R1:W-:Y:S04]  /*b7990*/  LDGSTS.E [R4+0x1bc00], [R6.64], P5 ;  /* 0x1bc0000006047fae */ /* 0x0003e8000a921844 */
[----:B------:R-:W-:Y:S04]  /*b79a0*/  STL [R1+0x3a74], R130 ;  /* 0x003a748201007387 */ /* 0x000fe80000100800 */
[----:B------:R3:W-:Y:S01]  /*b79b0*/  STL [R1+0x4030], R132 ;  /* 0x0040308401007387 */ /* 0x0007e20000100800 */
[----:B-1----:R-:W-:-:S02]  /*b79c0*/  IMAD.MOV.U32 R7, RZ, RZ, R133 ;  /* 0x000000ffff077224 */ /* 0x002fc400078e0085 */
[----:B------:R-:W-:Y:S01]  /*b79d0*/  IMAD.MOV.U32 R6, RZ, RZ, R34 ;  /* 0x000000ffff067224 */ /* 0x000fe200078e0022 */
[----:B------:R-:W2:Y:S04]  /*b79e0*/  LDL.LU R133, [R1+0x3a48] ;  /* 0x003a480001857983 */ /* 0x000ea80000300800 */
[----:B------:R-:W2:Y:S01]  /*b79f0*/  LDL.LU R34, [R1+0x3a4c] ;  /* 0x003a4c0001227983 */ /* 0x000ea20000300800 */
[-C--:B---3--:R-:W-:Y:S01]  /*b7a00*/  IADD3 R135, P1, R135, R139.reuse, RZ ;  /* 0x0000008b87877210 */ /* 0x088fe20007f3e0ff */
[----:B------:R-:W-:Y:S02]  /*b7a10*/  IMAD.X R138, R138, 0x1, R0, P2 ;  /* 0x000000018a8a7824 */ /* 0x000fe400010e0600 */
[----:B------:R1:W-:Y:S04]  /*b7a20*/  LDGSTS.E [R4+0x1be00], [R6.64], P5 ;  /* 0x1be0000006047fae */ /* 0x0003e8000a921844 */
[----:B------:R-:W3:Y:S01]  /*b7a30*/  LDL R159, [R1+0x3430] ;  /* 0x00343000019f7983 */ /* 0x000ee20000100800 */
[----:B------:R-:W-:Y:S01]  /*b7a40*/  IADD3 R5, P2, R5, R139, RZ ;  /* 0x0000008b05057210 */ /* 0x000fe20007f5e0ff */
[----:B-1----:R-:W-:-:S02]  /*b7a50*/  IMAD.MOV.U32 R6, RZ, RZ, R131 ;  /* 0x000000ffff067224 */ /* 0x002fc400078e0083 */
[----:B------:R-:W3:Y:S01]  /*b7a60*/  LDL.LU R131, [R1+0x3a44] ;  /* 0x003a440001837983 */ /* 0x000ee20000300800 */
[----:B------:R-:W-:-:S03]  /*b7a70*/  IMAD.MOV.U32 R7, RZ, RZ, R132 ;  /* 0x000000ffff077224 */ /* 0x000fc600078e0084 */
[----:B------:R-:W-:Y:S04]  /*b7a80*/  STL [R1+0x3a6c], R135 ;  /* 0x003a6c8701007387 */ /* 0x000fe80000100800 */
[----:B------:R1:W-:Y:S04]  /*b7a90*/  STL [R1+0x3a68], R138 ;  /* 0x003a688a01007387 */ /* 0x0003e80000100800 */
[----:B------:R-:W3:Y:S04]  /*b7aa0*/  LDL.LU R132, [R1+0x4450] ;  /* 0x0044500001847983 */ /* 0x000ee80000300800 */
[----:B------:R1:W-:Y:S02]  /*b7ab0*/  LDGSTS.E [R4+0x1d800], [R6.64], P4 ;  /* 0x1d80000006047fae */ /* 0x0003e4000a121844 */
[----:B-1----:R-:W-:-:S02]  /*b7ac0*/  IMAD.MOV.U32 R7, RZ, RZ, R138 ;  /* 0x000000ffff077224 */ /* 0x002fc400078e008a */
[----:B------:R-:W3:Y:S01]  /*b7ad0*/  LDL.LU R138, [R1+0x444c] ;  /* 0x00444c00018a7983 */ /* 0x000ee20000300800 */
[----:B------:R-:W-:-:S03]  /*b7ae0*/  IMAD.MOV.U32 R6, RZ, RZ, R130 ;  /* 0x000000ffff067224 */ /* 0x000fc600078e0082 */
[----:B------:R-:W-:Y:S04]  /*b7af0*/  STL [R1+0x3a64], R5 ;  /* 0x003a640501007387 */ /* 0x000fe80000100800 */
[----:B------:R1:W-:Y:S01]  /*b7b00*/  LDGSTS.E [R4+0x1da00], [R6.64], P4 ;  /* 0x1da0000006047fae */ /* 0x0003e2000a121844 */
[----:B----4-:R-:W-:-:S05]  /*b7b10*/  IADD3.X R140, R140, R0, RZ, P1, !PT ;  /* 0x000000008c8c7210 */ /* 0x010fca0000ffe4ff */
[----:B------:R-:W-:Y:S04]  /*b7b20*/  STL [R1+0x3a60], R140 ;  /* 0x003a608c01007387 */ /* 0x000fe80000100800 */
[----:B------:R-:W4:Y:S01]  /*b7b30*/  LDL.LU R130, [R1+0x4448] ;  /* 0x0044480001827983 */ /* 0x000f220000300800 */
[----:B-1----:R-:W-:Y:S02]  /*b7b40*/  IMAD.MOV.U32 R6, RZ, RZ, R135 ;  /* 0x000000ffff067224 */ /* 0x002fe400078e0087 */
[----:B------:R-:W-:Y:S01]  /*b7b50*/  IMAD.MOV.U32 R7, RZ, RZ, R140 ;  /* 0x000000ffff077224 */ /* 0x000fe200078e008c */
[----:B------:R-:W4:Y:S04]  /*b7b60*/  LDL.LU R135, [R1+0x4444] ;  /* 0x0044440001877983 */ /* 0x000f280000300800 */
[----:B------:R1:W-:Y:S01]  /*b7b70*/  LDGSTS.E [R4+0x1dc00], [R6.64], P4 ;  /* 0x1dc0000006047fae */ /* 0x0003e2000a121844 */
[-C--:B------:R-:W-:Y:S01]  /*b7b80*/  IADD3 R35, P1, R35, R139.reuse, RZ ;  /* 0x0000008b23237210 */ /* 0x080fe20007f3e0ff */
[--C-:B------:R-:W-:Y:S01]  /*b7b90*/  IMAD.X R137, R137, 0x1, R0.reuse, P2 ;  /* 0x0000000189897824 */ /* 0x100fe200010e0600 */
[-C--:B--2---:R-:W-:Y:S01]  /*b7ba0*/  IADD3 R128, P2, R128, R139.reuse, RZ ;  /* 0x0000008b80807210 */ /* 0x084fe20007f5e0ff */
[----:B-1----:R-:W-:Y:S01]  /*b7bb0*/  IMAD.MOV.U32 R6, RZ, RZ, R5 ;  /* 0x000000ffff067224 */ /* 0x002fe200078e0005 */
[----:B------:R-:W-:Y:S01]  /*b7bc0*/  IADD3.X R136, R136, R0, RZ, P1, !PT ;  /* 0x0000000088887210 */ /* 0x000fe20000ffe4ff */
[----:B------:R-:W-:Y:S01]  /*b7bd0*/  IMAD.MOV.U32 R7, RZ, RZ, R137 ;  /* 0x000000ffff077224 */ /* 0x000fe200078e0089 */
[----:B------:R-:W-:Y:S04]  /*b7be0*/  STL [R1+0x4034], R35 ;  /* 0x0040342301007387 */ /* 0x000fe80000100800 */
[----:B------:R1:W-:Y:S01]  /*b7bf0*/  LDGSTS.E [R4+0x1de00], [R6.64], P4 ;  /* 0x1de0000006047fae */ /* 0x0003e2000a121844 */
[----:B------:R-:W-:Y:S01]  /*b7c00*/  IADD3 R3, P1, R3, R139, RZ ;  /* 0x0000008b03037210 */ /* 0x000fe20007f3e0ff */
[----:B------:R-:W-:-:S02]  /*b7c10*/  IMAD.X R134, R134, 0x1, R0, P2 ;  /* 0x0000000186867824 */ /* 0x000fc400010e0600 */
[----:B------:R2:W-:Y:S01]  /*b7c20*/  STL [R1+0x3a58], R137 ;  /* 0x003a588901007387 */ /* 0x0005e20000100800 */
[----:B-1----:R-:W-:Y:S02]  /*b7c30*/  IMAD.MOV.U32 R6, RZ, RZ, R35 ;  /* 0x000000ffff067224 */ /* 0x002fe400078e0023 */
[----:B------:R-:W-:-:S05]  /*b7c40*/  IMAD.MOV.U32 R7, RZ, RZ, R136 ;  /* 0x000000ffff077224 */ /* 0x000fca00078e0088 */
[----:B------:R1:W-:Y:S04]  /*b7c50*/  LDGSTS.E [R4+0x1f800], [R6.64], P3 ;  /* 0x1f80000006047fae */ /* 0x0003e80009921844 */
[----:B--2---:R-:W2:Y:S01]  /*b7c60*/  LDL.LU R137, [R1+0x4440] ;  /* 0x0044400001897983 */ /* 0x004ea20000300800 */
[----:B------:R-:W-:-:S03]  /*b7c70*/  IADD3 R34, P2, R34, R139, RZ ;  /* 0x0000008b22227210 */ /* 0x000fc60007f5e0ff */
[----:B------:R-:W3:Y:S01]  /*b7c80*/  S2R R139, SR_TID.X ;  /* 0x00000000008b7919 */ /* 0x000ee20000002100 */
[----:B-1----:R-:W-:Y:S01]  /*b7c90*/  IMAD.MOV.U32 R6, RZ, RZ, R128 ;  /* 0x000000ffff067224 */ /* 0x002fe200078e0080 */
[----:B------:R-:W-:Y:S01]  /*b7ca0*/  IADD3.X R133, R133, R0, RZ, P1, !PT ;  /* 0x0000000085857210 */ /* 0x000fe20000ffe4ff */
[----:B------:R-:W-:Y:S01]  /*b7cb0*/  IMAD.MOV.U32 R7, RZ, RZ, R134 ;  /* 0x000000ffff077224 */ /* 0x000fe200078e0086 */
[----:B------:R-:W-:Y:S04]  /*b7cc0*/  STL [R1+0x3a5c], R128 ;  /* 0x003a5c8001007387 */ /* 0x000fe80000100800 */
[----:B------:R1:W-:Y:S04]  /*b7cd0*/  STL [R1+0x402c], R136 ;  /* 0x00402c8801007387 */ /* 0x0003e80000100800 */
[----:B------:R-:W2:Y:S04]  /*b7ce0*/  LDL.LU R5, [R1+0x4438] ;  /* 0x0044380001057983 */ /* 0x000ea80000300800 */
[----:B------:R3:W-:Y:S04]  /*b7cf0*/  LDGSTS.E [R4+0x1fa00], [R6.64], P3 ;  /* 0x1fa0000006047fae */ /* 0x0007e80009921844 */
[----:B-1----:R-:W2:Y:S04]  /*b7d00*/  LDL.LU R136, [R1+0x443c] ;  /* 0x00443c0001887983 */ /* 0x002ea80000300800 */
[----:B------:R-:W-:Y:S04]  /*b7d10*/  STL [R1+0x3a54], R3 ;  /* 0x003a540301007387 */ /* 0x000fe80000100800 */
[----:B------:R1:W-:Y:S01]  /*b7d20*/  STL [R1+0x3a50], R134 ;  /* 0x003a508601007387 */ /* 0x0003e20000100800 */
[----:B---3--:R-:W-:-:S02]  /*b7d30*/  IMAD.MOV.U32 R6, RZ, RZ, R3 ;  /* 0x000000ffff067224 */ /* 0x008fc400078e0003 */
[----:B------:R-:W-:Y:S01]  /*b7d40*/  IMAD.MOV.U32 R7, RZ, RZ, R133 ;  /* 0x000000ffff077224 */ /* 0x000fe200078e0085 */
[----:B------:R-:W3:Y:S01]  /*b7d50*/  LDL.LU R35, [R1+0x4434] ;  /* 0x0044340001237983 */ /* 0x000ee20000300800 */
[----:B------:R-:W-:-:S03]  /*b7d60*/  LOP3.LUT R141, R139, 0x3f, RZ, 0xc0, !PT ;  /* 0x0000003f8b8d7812 */ /* 0x000fc600078ec0ff */
[----:B------:R-:W-:Y:S01]  /*b7d70*/  STL [R1+0x3a4c], R34 ;  /* 0x003a4c2201007387 */ /* 0x000fe20000100800 */
[----:B------:R-:W-:-:S03]  /*b7d80*/  IADD3 R132, P1, R132, R129, RZ ;  /* 0x0000008184847210 */ /* 0x000fc60007f3e0ff */
[----:B-1----:R-:W3:Y:S01]  /*b7d90*/  LDL.LU R134, [R1+0x4430] ;  /* 0x0044300001867983 */ /* 0x002ee20000300800 */
[----:B------:R-:W-:Y:S01]  /*b7da0*/  IMAD.X R131, R131, 0x1, R0, P2 ;  /* 0x0000000183837824 */ /* 0x000fe200010e0600 */
[----:B------:R-:W-:Y:S02]  /*b7db0*/  SHF.R.S32.HI R139, RZ, 0x6, R139 ;  /* 0x00000006ff8b7819 */ /* 0x000fe4000001148b */
[----:B------:R1:W-:Y:S04]  /*b7dc0*/  STL [R1+0x3a48], R133 ;  /* 0x003a488501007387 */ /* 0x0003e80000100800 */
[----:B------:R-:W3:Y:S01]  /*b7dd0*/  LDL.LU R128, [R1+0x4428] ;  /* 0x0044280001807983 */ /* 0x000ee20000300800 */
[----:B------:R-:W-:-:S03]  /*b7de0*/  SGXT R139, R139, 0x1 ;  /* 0x000000018b8b781a */ /* 0x000fc60000000200 */
[----:B------:R1:W-:Y:S04]  /*b7df0*/  LDGSTS.E [R4+0x1fc00], [R6.64], P3 ;  /* 0x1fc0000006047fae */ /* 0x0003e80009921844 */
[----:B-1----:R-:W3:Y:S04]  /*b7e00*/  LDL.LU R133, [R1+0x442c] ;  /* 0x00442c0001857983 */ /* 0x002ee80000300800 */
[----:B------:R-:W-:Y:S01]  /*b7e10*/  STL [R1+0x4450], R132 ;  /* 0x0044508401007387 */ /* 0x000fe20000100800 */
[----:B------:R-:W-:Y:S02]  /*b7e20*/  IMAD.MOV.U32 R6, RZ, RZ, R34 ;  /* 0x000000ffff067224 */ /* 0x000fe400078e0022 */
[----:B------:R-:W-:Y:S01]  /*b7e30*/  IMAD.SHL.U32 R34, R141, 0x4, RZ ;  /* 0x000000048d227824 */ /* 0x000fe200078e00ff */
[----:B------:R1:W-:Y:S01]  /*b7e40*/  STL [R1+0x3a44], R131 ;  /* 0x003a448301007387 */ /* 0x0003e20000100800 */
[----:B------:R-:W-:Y:S01]  /*b7e50*/  IMAD.MOV.U32 R7, RZ, RZ, R131 ;  /* 0x000000ffff077224 */ /* 0x000fe200078e0083 */
[----:B------:R-:W-:-:S02]  /*b7e60*/  IADD3.X R138, R138, R2, RZ, P1, !PT ;  /* 0x000000028a8a7210 */ /* 0x000fc40000ffe4ff */
[----:B------:R-:W3:Y:S01]  /*b7e70*/  LDL.LU R3, [R1+0x4424] ;  /* 0x0044240001037983 */ /* 0x000ee20000300800 */
[----:B------:R-:W-:-:S03]  /*b7e80*/  LOP3.LUT R34, R34, 0x110, R139, 0x78, !PT ;  /* 0x0000011022227812 */ /* 0x000fc600078e788b */
[----:B------:R1:W-:Y:S04]  /*b7e90*/  LDGSTS.E [R4+0x1fe00], [R6.64], P3 ;  /* 0x1fe0000006047fae */ /* 0x0003e80009921844 */
[----:B-1----:R-:W3:Y:S04]  /*b7ea0*/  LDL.LU R131, [R1+0x4420] ;  /* 0x0044200001837983 */ /* 0x002ee80000300800 */
[----:B------:R-:W0:Y:S01]  /*b7eb0*/  LDGDEPBAR ;  /* 0x00000000000079af */ /* 0x000e220000000000 */
[----:B------:R-:W-:Y:S01]  /*b7ec0*/  IMAD R4, R159, 0x20000, R34 ;  /* 0x000200009f047824 */ /* 0x000fe200078e0222 */
[----:B------:R-:W-:-:S02]  /*b7ed0*/  MOV R6, R132 ;  /* 0x0000008400067202 */ /* 0x000fc40000000f00 */
[----:B----4-:R-:W-:-:S05]  /*b7ee0*/  IADD3 R130, P2, R130, R129, RZ ;  /* 0x0000008182827210 */ /* 0x010fca0007f5e0ff */
[----:B------:R1:W-:Y:S04]  /*b7ef0*/  STL [R1+0x4448], R130 ;  /* 0x0044488201007387 */ /* 0x0003e80000100800 */
[----:B------:R-:W-:Y:S04]  /*b7f00*/  STL [R1+0x444c], R138 ;  /* 0x00444c8a01007387 */ /* 0x000fe80000100800 */
[----:B------:R-:W4:Y:S04]  /*b7f10*/  LDL.LU R34, [R1+0x4418] ;  /* 0x0044180001227983 */ /* 0x000f280000300800 */
[----:B------:R-:W4:Y:S01]  /*b7f20*/  LDL.LU R132, [R1+0x441c] ;  /* 0x00441c0001847983 */ /* 0x000f220000300800 */
[----:B------:R-:W-:Y:S01]  /*b7f30*/  IADD3 R135, P1, R135, R129, RZ ;  /* 0x0000008187877210 */ /* 0x000fe20007f3e0ff */
[----:B------:R-:W-:-:S04]  /*b7f40*/  IMAD.MOV.U32 R7, RZ, RZ, R138 ;  /* 0x000000ffff077224 */ /* 0x000fc800078e008a */
[----:B------:R-:W-:Y:S04]  /*b7f50*/  STL [R1+0x4444], R135 ;  /* 0x0044448701007387 */ /* 0x000fe80000100800 */
[----:B------:R1:W-:Y:S02]  /*b7f60*/  LDGSTS.E [R4+0x40000], [R6.64], P0 ;  /* 0x4000000006047fae */ /* 0x0003e40008121844 */
[----:B-1----:R-:W-:Y:S02]  /*b7f70*/  IMAD.MOV.U32 R6, RZ, RZ, R130 ;  /* 0x000000ffff067224 */ /* 0x002fe400078e0082 */
[----:B--2---:R-:W-:-:S05]  /*b7f80*/  IMAD.X R137, R137, 0x1, R2, P2 ;  /* 0x0000000189897824 */ /* 0x004fca00010e0602 */
[----:B------:R1:W-:Y:S01]  /*b7f90*/  STL [R1+0x4440], R137 ;  /* 0x0044408901007387 */ /* 0x0003e20000100800 */
[----:B------:R-:W-:-:S03]  /*b7fa0*/  IMAD.MOV.U32 R7, RZ, RZ, R137 ;  /* 0x000000ffff077224 */ /* 0x000fc600078e0089 */
[----:B------:R-:W2:Y:S04]  /*b7fb0*/  LDL.LU R141, [R1+0x4414] ;  /* 0x00441400018d7983 */ /* 0x000ea80000300800 */
[----:B------:R-:W2:Y:S04]  /*b7fc0*/  LDL.LU R130, [R1+0x4410] ;  /* 0x0044100001827983 */ /* 0x000ea80000300800 */
[----:B------:R1:W-:Y:S01]  /*b7fd0*/  LDGSTS.E [R4+0x40800], [R6.64], P0 ;  /* 0x4080000006047fae */ /* 0x0003e20008121844 */
[----:B------:R-:W-:Y:S01]  /*b7fe0*/  IADD3 R5, P2, R5, R129, RZ ;  /* 0x0000008105057210 */ /* 0x000fe20007f5e0ff */
[----:B------:R-:W-:-:S04]  /*b7ff0*/  IMAD.X R136, R136, 0x1, R2, P1 ;  /* 0x0000000188887824 */ /* 0x000fc800008e0602 */
[----:B------:R3:W-:Y:S01]  /*b8000*/  STL [R1+0x4438], R5 ;  /* 0x0044380501007387 */ /* 0x0007e20000100800 */
[----:B-1----:R-:W-:-:S03]  /*b8010*/  MOV R6, R135 ;  /* 0x0000008700067202 */ /* 0x002fc60000000f00 */
[----:B------:R-:W-:Y:S01]  /*b8020*/  STL [R1+0x443c], R136 ;  /* 0x00443c8801007387 */ /* 0x000fe20000100800 */
[----:B------:R-:W-:-:S03]  /*b8030*/  IMAD.MOV.U32 R7, RZ, RZ, R136 ;  /* 0x000000ffff077224 */ /* 0x000fc600078e0088 */
[----:B------:R-:W2:Y:S01]  /*b8040*/  LDL.LU R139, [R1+0x4408] ;  /* 0x00440800018b7983 */ /* 0x000ea20000300800 */
[----:B---3--:R-:W-:-:S03]  /*b8050*/  IADD3 R35, P1, R35, R129, RZ ;  /* 0x0000008123237210 */ /* 0x008fc60007f3e0ff */
[----:B------:R-:W3:Y:S01]  /*b8060*/  LDL.LU R142, [R1+0x440c] ;  /* 0x00440c00018e7983 */ /* 0x000ee20000300800 */
[----:B------:R-:W-:-:S03]  /*b8070*/  IMAD.X R134, R134, 0x1, R2, P2 ;  /* 0x0000000186867824 */ /* 0x000fc600010e0602 */
[----:B------:R1:W-:Y:S04]  /*b8080*/  STL [R1+0x4434], R35 ;  /* 0x0044342301007387 */ /* 0x0003e80000100800 */
[----:B------:R-:W-:Y:S01]  /*b8090*/  STL [R1+0x4430], R134 ;  /* 0x0044308601007387 */ /* 0x000fe20000100800 */
[----:B------:R-:W-:-:S03]  /*b80a0*/  IADD3 R128, P2, R128, R129, RZ ;  /* 0x0000008180807210 */ /* 0x000fc60007f5e0ff */
[----:B------:R-:W3:Y:S04]  /*b80b0*/  LDL.LU R140, [R1+0x4400] ;  /* 0x00440000018c7983 */ /* 0x000ee80000300800 */
[----:B------:R1:W-:Y:S01]  /*b80c0*/  LDGSTS.E [R4+0x41000], [R6.64], P0 ;  /* 0x4100000006047fae */ /* 0x0003e20008121844 */
[----:B------:R-:W-:-:S03]  /*b80d0*/  IMAD.X R133, R133, 0x1, R2, P1 ;  /* 0x0000000185857824 */ /* 0x000fc600008e0602 */
[----:B------:R-:W-:Y:S04]  /*b80e0*/  STL [R1+0x4428], R128 ;  /* 0x0044288001007387 */ /* 0x000fe80000100800 */
[----:B------:R1:W-:Y:S02]  /*b80f0*/  STL [R1+0x442c], R133 ;  /* 0x00442c8501007387 */ /* 0x0003e40000100800 */
[----:B-1----:R-:W-:Y:S02]  /*b8100*/  IMAD.MOV.U32 R6, RZ, RZ, R5 ;  /* 0x000000ffff067224 */ /* 0x002fe400078e0005 */
[----:B------:R-:W3:Y:S01]  /*b8110*/  LDL.LU R137, [R1+0x4404] ;  /* 0x0044040001897983 */ /* 0x000ee20000300800 */
[----:B------:R-:W-:-:S03]  /*b8120*/  IMAD.MOV.U32 R7, RZ, RZ, R134 ;  /* 0x000000ffff077224 */ /* 0x000fc600078e0086 */
[----:B------:R-:W3:Y:S01]  /*b8130*/  LDL.LU R5, [R1+0x43f8] ;  /* 0x0043f80001057983 */ /* 0x000ee20000300800 */
[----:B------:R-:W-:-:S03]  /*b8140*/  IADD3 R3, P1, R3, R129, RZ ;  /* 0x0000008103037210 */ /* 0x000fc60007f3e0ff */
[----:B------:R-:W3:Y:S04]  /*b8150*/  LDL.LU R138, [R1+0x43fc] ;  /* 0x0043fc00018a7983 */ /* 0x000ee80000300800 */
[----:B------:R1:W-:Y:S01]  /*b8160*/  LDGSTS.E [R4+0x41800], [R6.64], P0 ;  /* 0x4180000006047fae */ /* 0x0003e20008121844 */
[----:B------:R-:W-:-:S03]  /*b8170*/  IMAD.X R131, R131, 0x1, R2, P2 ;  /* 0x0000000183837824 */ /* 0x000fc600010e0602 */
[----:B------:R-:W-:Y:S04]  /*b8180*/  STL [R1+0x4424], R3 ;  /* 0x0044240301007387 */ /* 0x000fe80000100800 */
[----:B------:R4:W-:Y:S01]  /*b8190*/  STL [R1+0x4420], R131 ;  /* 0x0044208301007387 */ /* 0x0009e20000100800 */
[----:B-1----:R-:W-:Y:S01]  /*b81a0*/  MOV R6, R35 ;  /* 0x0000002300067202 */ /* 0x002fe20000000f00 */
[----:B------:R-:W-:Y:S02]  /*b81b0*/  IMAD.MOV.U32 R7, RZ, RZ, R133 ;  /* 0x000000ffff077224 */ /* 0x000fe400078e0085 */
[----:B------:R-:W3:Y:S04]  /*b81c0*/  LDL.LU R35, [R1+0x43f0] ;  /* 0x0043f00001237983 */ /* 0x000ee80000300800 */
[----:B------:R-:W3:Y:S04]  /*b81d0*/  LDL.LU R135, [R1+0x43f4] ;  /* 0x0043f40001877983 */ /* 0x000ee80000300800 */
[----:B------:R-:W3:Y:S04]  /*b81e0*/  LDL.LU R133, [R1+0x43e8] ;  /* 0x0043e80001857983 */ /* 0x000ee80000300800 */
[----:B------:R-:W3:Y:S04]  /*b81f0*/  LDL.LU R136, [R1+0x43ec] ;  /* 0x0043ec0001887983 */ /* 0x000ee80000300800 */
[----:B------:R1:W-:Y:S02]  /*b8200*/  LDGSTS.E [R4+0x42000], [R6.64], P0 ;  /* 0x4200000006047fae */ /* 0x0003e40008121844 */
[----:B-1----:R-:W-:Y:S01]  /*b8210*/  IMAD.MOV.U32 R7, RZ, RZ, R131 ;  /* 0x000000ffff077224 */ /* 0x002fe200078e0083 */
[----:B----4-:R-:W-:Y:S01]  /*b8220*/  IADD3 R34, P2, R34, R129, RZ ;  /* 0x0000008122227210 */ /* 0x010fe20007f5e0ff */
[----:B------:R-:W-:-:S04]  /*b8230*/  IMAD.X R132, R132, 0x1, R2, P1 ;  /* 0x0000000184847824 */ /* 0x000fc800008e0602 */
[----:B------:R-:W-:Y:S04]  /*b8240*/  STL [R1+0x4418], R34 ;  /* 0x0044182201007387 */ /* 0x000fe80000100800 */
[----:B------:R1:W-:Y:S04]  /*b8250*/  STL [R1+0x441c], R132 ;  /* 0x00441c8401007387 */ /* 0x0003e80000100800 */
[----:B------:R-:W4:Y:S01]  /*b8260*/  LDL.LU R131, [R1+0x43e4] ;  /* 0x0043e40001837983 */ /* 0x000f220000300800 */
[----:B------:R-:W-:-:S03]  /*b8270*/  IMAD.MOV.U32 R6, RZ, RZ, R128 ;  /* 0x000000ffff067224 */ /* 0x000fc600078e0080 */
[----:B------:R-:W4:Y:S04]  /*b8280*/  LDL.LU R128, [R1+0x43d8] ;  /* 0x0043d80001807983 */ /* 0x000f280000300800 */
[----:B------:R1:W-:Y:S04]  /*b8290*/  LDGSTS.E [R4+0x42800], [R6.64], P0 ;  /* 0x4280000006047fae */ /* 0x0003e80008121844 */
[----:B------:R-:W4:Y:S01]  /*b82a0*/  LDL.LU R134, [R1+0x43e0] ;  /* 0x0043e00001867983 */ /* 0x000f220000300800 */
[----:B-1----:R-:W-:Y:S01]  /*b82b0*/  MOV R6, R3 ;  /* 0x0000000300067202 */ /* 0x002fe20000000f00 */
[----:B------:R-:W-:-:S05]  /*b82c0*/  IMAD.MOV.U32 R7, RZ, RZ, R132 ;  /* 0x000000ffff077224 */ /* 0x000fca00078e0084 */
[----:B------:R1:W-:Y:S02]  /*b82d0*/  LDGSTS.E [R4+0x43000], [R6.64], P0 ;  /* 0x4300000006047fae */ /* 0x0003e40008121844 */
[----:B-1----:R-:W-:Y:S01]  /*b82e0*/  IMAD.MOV.U32 R6, RZ, RZ, R34 ;  /* 0x000000ffff067224 */ /* 0x002fe200078e0022 */
[----:B--2---:R-:W-:Y:S01]  /*b82f0*/  IADD3 R141, P1, R141, R129, RZ ;  /* 0x000000818d8d7210 */ /* 0x004fe20007f3e0ff */
[----:B------:R-:W-:-:S04]  /*b8300*/  IMAD.X R130, R130, 0x1, R2, P2 ;  /* 0x0000000182827824 */ /* 0x000fc800010e0602 */
[----:B------:R-:W-:-:S05]  /*b8310*/  IMAD.MOV.U32 R7, RZ, RZ, R130 ;  /* 0x000000ffff077224 */ /* 0x000fca00078e0082 */
[----:B------:R1:W-:Y:S04]  /*b8320*/  LDGSTS.E [R4+0x43800], [R6.64], P0 ;  /* 0x4380000006047fae */ /* 0x0003e80008121844 */
[----:B------:R-:W-:Y:S01]  /*b8330*/  STL [R1+0x4414], R141 ;  /* 0x0044148d01007387 */ /* 0x000fe20000100800 */
[----:B-1----:R-:W-:Y:S02]  /*b8340*/  MOV R6, R141 ;  /* 0x0000008d00067202 */ /* 0x002fe40000000f00 */
[----:B------:R-:W-:Y:S01]  /*b8350*/  IADD3 R139, P2, R139, R129, RZ ;  /* 0x000000818b8b7210 */ /* 0x000fe20007f5e0ff */
[----:B---3--:R-:W-:-:S04]  /*b8360*/  IMAD.X R142, R142, 0x1, R2, P1 ;  /* 0x000000018e8e7824 */ /* 0x008fc800008e0602 */
[----:B------:R-:W-:Y:S01]  /*b8370*/  IMAD.MOV.U32 R7, RZ, RZ, R142 ;  /* 0x000000ffff077224 */ /* 0x000fe200078e008e */
[----:B------:R1:W-:Y:S04]  /*b8380*/  STL [R1+0x4410], R130 ;  /* 0x0044108201007387 */ /* 0x0003e80000100800 */
[----:B------:R2:W-:Y:S04]  /*b8390*/  LDGSTS.E [R4+0x44000], [R6.64], P0 ;  /* 0x4400000006047fae */ /* 0x0005e80008121844 */
[----:B------:R-:W3:Y:S01]  /*b83a0*/  LDL.LU R3, [R1+0x43d4] ;  /* 0x0043d40001037983 */ /* 0x000ee20000300800 */
[----:B------:R-:W-:-:S03]  /*b83b0*/  IMAD.X R140, R140, 0x1, R2, P2 ;  /* 0x000000018c8c7824 */ /* 0x000fc600010e0602 */
[----:B------:R-:W3:Y:S01]  /*b83c0*/  LDL.LU R132, [R1+0x43dc] ;  /* 0x0043dc0001847983 */ /* 0x000ee20000300800 */
[----:B--2---:R-:W-:Y:S02]  /*b83d0*/  IMAD.MOV.U32 R6, RZ, RZ, R139 ;  /* 0x000000ffff067224 */ /* 0x004fe400078e008b */
[----:B------:R-:W-:Y:S01]  /*b83e0*/  IMAD.MOV.U32 R7, RZ, RZ, R140 ;  /* 0x000000ffff077224 */ /* 0x000fe200078e008c */
[----:B------:R-:W-:Y:S01]  /*b83f0*/  STL [R1+0x4408], R139 ;  /* 0x0044088b01007387 */ /* 0x000fe20000100800 */
[----:B------:R-:W-:-:S03]  /*b8400*/  IADD3 R137, P1, R137, R129, RZ ;  /* 0x0000008189897210 */ /* 0x000fc60007f3e0ff */
[----:B------:R-:W-:Y:S01]  /*b8410*/  STL [R1+0x440c], R142 ;  /* 0x00440c8e01007387 */ /* 0x000fe20000100800 */
[----:B------:R-:W-:-:S03]  /*b8420*/  IADD3 R5, P2, R5, R129, RZ ;  /* 0x0000008105057210 */ /* 0x000fc60007f5e0ff */
[----:B-1----:R-:W2:Y:S01]  /*b8430*/  LDL.LU R130, [R1+0x43d0] ;  /* 0x0043d00001827983 */ /* 0x002ea20000300800 */
[----:B------:R-:W-:-:S03]  /*b8440*/  IMAD.X R138, R138, 0x1, R2, P1 ;  /* 0x000000018a8a7824 */ /* 0x000fc600008e0602 */
[----:B------:R1:W-:Y:S04]  /*b8450*/  LDGSTS.E [R4+0x44800], [R6.64], P0 ;  /* 0x4480000006047fae */ /* 0x0003e80008121844 */
[----:B------:R-:W2:Y:S04]  /*b8460*/  LDL.LU R34, [R1+0x43cc] ;  /* 0x0043cc0001227983 */ /* 0x000ea80000300800 */
[----:B------:R-:W-:Y:S01]  /*b8470*/  STL [R1+0x4404], R137 ;  /* 0x0044048901007387 */ /* 0x000fe20000100800 */
[----:B-1----:R-:W-:Y:S01]  /*b8480*/  MOV R6, R137 ;  /* 0x0000008900067202 */ /* 0x002fe20000000f00 */
[----:B------:R-:W-:-:S02]  /*b8490*/  IMAD.MOV.U32 R7, RZ, RZ, R138 ;  /* 0x000000ffff077224 */ /* 0x000fc400078e008a */
[----:B------:R-:W-:Y:S01]  /*b84a0*/  STL [R1+0x4400], R140 ;  /* 0x0044008c01007387 */ /* 0x000fe20000100800 */
[----:B------:R-:W-:Y:S01]  /*b84b0*/  IMAD.X R35, R35, 0x1, R2, P2 ;  /* 0x0000000123237824 */ /* 0x000fe200010e0602 */
[-C--:B------:R-:W-:Y:S02]  /*b84c0*/  IADD3 R135, P1, R135, R129.reuse, RZ ;  /* 0x0000008187877210 */ /* 0x080fe40007f3e0ff */
[----:B------:R1:W-:Y:S01]  /*b84d0*/  STL [R1+0x43f8], R5 ;  /* 0x0043f80501007387 */ /* 0x0003e20000100800 */
[----:B------:R-:W-:-:S03]  /*b84e0*/  IADD3 R133, P2, R133, R129, RZ ;  /* 0x0000008185857210 */ /* 0x000fc60007f5e0ff */
[----:B------:R-:W-:Y:S01]  /*b84f0*/  STL [R1+0x43fc], R138 ;  /* 0x0043fc8a01007387 */ /* 0x000fe20000100800 */
[----:B------:R-:W-:-:S03]  /*b8500*/  IMAD.X R136, R136, 0x1, R2, P1 ;  /* 0x0000000188887824 */ /* 0x000fc600008e0602 */
[----:B------:R1:W-:Y:S04]  /*b8510*/  LDGSTS.E [R4+0x45000], [R6.64], P0 ;  /* 0x4500000006047fae */ /* 0x0003e80008121844 */
[----:B------:R-:W-:Y:S04]  /*b8520*/  STL [R1+0x43f4], R135 ;  /* 0x0043f48701007387 */ /* 0x000fe80000100800 */
[----:B------:R1:W-:Y:S02]  /*b8530*/  STL [R1+0x43f0], R35 ;  /* 0x0043f02301007387 */ /* 0x0003e40000100800 */
[----:B-1----:R-:W-:-:S02]  /*b8540*/  IMAD.MOV.U32 R6, RZ, RZ, R5 ;  /* 0x000000ffff067224 */ /* 0x002fc400078e0005 */
[----:B------:R-:W2:Y:S01]  /*b8550*/  LDL.LU R5, [R1+0x43c8] ;  /* 0x0043c80001057983 */ /* 0x000ea20000300800 */
[----:B------:R-:W-:-:S03]  /*b8560*/  IMAD.MOV.U32 R7, RZ, RZ, R35 ;  /* 0x000000ffff077224 */ /* 0x000fc600078e0023 */
[----:B------:R-:W-:Y:S04]  /*b8570*/  STL [R1+0x43e8], R133 ;  /* 0x0043e88501007387 */ /* 0x000fe80000100800 */
[----:B------:R1:W-:Y:S04]  /*b8580*/  STL [R1+0x43ec], R136 ;  /* 0x0043ec8801007387 */ /* 0x0003e80000100800 */
[----:B------:R-:W2:Y:S01]  /*b8590*/  LDL.LU R35, [R1+0x43c0] ;  /* 0x0043c00001237983 */ /* 0x000ea20000300800 */
[----:B------:R-:W-:Y:S02]  /*b85a0*/  IMAD.MOV.U32 R172, RZ, RZ, R127 ;  /* 0x000000ffffac7224 */ /* 0x000fe400078e007f */
[----:B------:R-:W-:Y:S01]  /*b85b0*/  IMAD.MOV.U32 R173, RZ, RZ, R32 ;  /* 0x000000ffffad7224 */ /* 0x000fe200078e0020 */
[----:B------:R1:W-:Y:S01]  /*b85c0*/  LDGSTS.E [R4+0x45800], [R6.64], P0 ;  /* 0x4580000006047fae */ /* 0x0003e20008121844 */
[----:B----4-:R-:W-:-:S05]  /*b85d0*/  IADD3 R131, P1, R131, R129, RZ ;  /* 0x0000008183837210 */ /* 0x010fca0007f3e0ff */
[----:B------:R-:W-:Y:S04]  /*b85e0*/  STL [R1+0x43e4], R131 ;  /* 0x0043e48301007387 */ /* 0x000fe80000100800 */
[----:B------:R-:W4:Y:S01]  /*b85f0*/  LDL.LU R158, [R1+0x43c4] ;  /* 0x0043c400019e7983 */ /* 0x000f220000300800 */
[----:B------:R-:W-:Y:S01]  /*b8600*/  IADD3 R128, P3, R128, R129, RZ ;  /* 0x0000008180807210 */ /* 0x000fe20007f7e0ff */
[----:B------:R-:W-:-:S05]  /*b8610*/  IMAD.X R134, R134, 0x1, R2, P2 ;  /* 0x0000000186867824 */ /* 0x000fca00010e0602 */
[----:B------:R2:W-:Y:S04]  /*b8620*/  STL [R1+0x43e0], R134 ;  /* 0x0043e08601007387 */ /* 0x0005e80000100800 */
[----:B------:R-:W-:Y:S01]  /*b8630*/  STL [R1+0x43d8], R128 ;  /* 0x0043d88001007387 */ /* 0x000fe20000100800 */
[----:B-1----:R-:W-:Y:S01]  /*b8640*/  MOV R6, R135 ;  /* 0x0000008700067202 */ /* 0x002fe20000000f00 */
[----:B------:R-:W-:Y:S01]  /*b8650*/  IMAD.MOV.U32 R7, RZ, RZ, R136 ;  /* 0x000000ffff077224 */ /* 0x000fe200078e0088 */
[----:B------:R-:W-:Y:S01]  /*b8660*/  MOV R168, R38 ;  /* 0x0000002600a87202 */ /* 0x000fe20000000f00 */
[----:B------:R-:W-:Y:S02]  /*b8670*/  IMAD.MOV.U32 R170, RZ, RZ, R36 ;  /* 0x000000ffffaa7224 */ /* 0x000fe400078e0024 */
[----:B------:R-:W-:Y:S01]  /*b8680*/  IMAD.MOV.U32 R171, RZ, RZ, R33 ;  /* 0x000000ffffab7224 */ /* 0x000fe200078e0021 */
[----:B------:R-:W-:Y:S01]  /*b8690*/  MOV R162, R44 ;  /* 0x0000002c00a27202 */ /* 0x000fe20000000f00 */
[----:B------:R-:W-:Y:S01]  /*b86a0*/  IMAD.MOV.U32 R169, RZ, RZ, R37 ;  /* 0x000000ffffa97224 */ /* 0x000fe200078e0025 */
[----:B------:R1:W-:Y:S01]  /*b86b0*/  LDGSTS.E [R4+0x46000], [R6.64], P0 ;  /* 0x4600000006047fae */ /* 0x0003e20008121844 */
[----:B------:R-:W-:-:S02]  /*b86c0*/  IMAD.MOV.U32 R166, RZ, RZ, R40 ;  /* 0x000000ffffa67224 */ /* 0x000fc400078e0028 */
[----:B------:R-:W-:Y:S02]  /*b86d0*/  IMAD.MOV.U32 R167, RZ, RZ, R39 ;  /* 0x000000ffffa77224 */ /* 0x000fe400078e0027 */
[----:B------:R-:W-:Y:S02]  /*b86e0*/  IMAD.MOV.U32 R164, RZ, RZ, R42 ;  /* 0x000000ffffa47224 */ /* 0x000fe400078e002a */
[----:B------:R-:W-:Y:S02]  /*b86f0*/  IMAD.MOV.U32 R165, RZ, RZ, R41 ;  /* 0x000000ffffa57224 */ /* 0x000fe400078e0029 */
[----:B------:R-:W-:Y:S02]  /*b8700*/  IMAD.MOV.U32 R163, RZ, RZ, R43 ;  /* 0x000000ffffa37224 */ /* 0x000fe400078e002b */
[----:B------:R-:W-:Y:S02]  /*b8710*/  IMAD.MOV.U32 R160, RZ, RZ, R46 ;  /* 0x000000ffffa07224 */ /* 0x000fe400078e002e */
[----:B------:R-:W-:Y:S01]  /*b8720*/  IMAD.MOV.U32 R161, RZ, RZ, R45 ;  /* 0x000000ffffa17224 */ /* 0x000fe200078e002d */
[----:B------:R-:W-:Y:S01]  /*b8730*/  MOV R154, R50 ;  /* 0x00000032009a7202 */ /* 0x000fe20000000f00 */
[----:B-1----:R-:W-:-:S02]  /*b8740*/  IMAD.MOV.U32 R6, RZ, RZ, R133 ;  /* 0x000000ffff067224 */ /* 0x002fc400078e0085 */
[----:B------:R-:W-:Y:S02]  /*b8750*/  IMAD.MOV.U32 R7, RZ, RZ, R134 ;  /* 0x000000ffff077224 */ /* 0x000fe400078e0086 */
[----:B------:R-:W-:Y:S02]  /*b8760*/  IMAD.MOV.U32 R156, RZ, RZ, R48 ;  /* 0x000000ffff9c7224 */ /* 0x000fe400078e0030 */
[----:B------:R-:W-:Y:S02]  /*b8770*/  IMAD.MOV.U32 R157, RZ, RZ, R47 ;  /* 0x000000ffff9d7224 */ /* 0x000fe400078e002f */
[----:B------:R-:W-:Y:S02]  /*b8780*/  IMAD.MOV.U32 R155, RZ, RZ, R49 ;  /* 0x000000ffff9b7224 */ /* 0x000fe400078e0031 */
        /* <DEDUP_REMOVED lines=8> */
[----:B------:R-:W-:Y:S01]  /*b8810*/  IMAD.MOV.U32 R147, RZ, RZ, R57 ;  /* 0x000000ffff937224 */ /* 0x000fe200078e0039 */
[----:B------:R-:W-:Y:S01]  /*b8820*/  MOV R142, R62 ;  /* 0x0000003e008e7202 */ /* 0x000fe20000000f00 */
[----:B------:R-:W-:Y:S02]  /*b8830*/  IMAD.MOV.U32 R144, RZ, RZ, R60 ;  /* 0x000000ffff907224 */ /* 0x000fe400078e003c */
[----:B------:R-:W-:Y:S02]  /*b8840*/  IMAD.MOV.U32 R145, RZ, RZ, R59 ;  /* 0x000000ffff917224 */ /* 0x000fe400078e003b */
[----:B-1----:R-:W-:-:S02]  /*b8850*/  IMAD.MOV.U32 R6, RZ, RZ, R131 ;  /* 0x000000ffff067224 */ /* 0x002fc400078e0083 */
[----:B------:R-:W-:Y:S01]  /*b8860*/  IMAD.MOV.U32 R143, RZ, RZ, R61 ;  /* 0x000000ffff8f7224 */ /* 0x000fe200078e003d */
[----:B---3--:R-:W-:Y:S01]  /*b8870*/  IADD3 R3, P2, R3, R129, RZ ;  /* 0x0000008103037210 */ /* 0x008fe20007f5e0ff */
[----:B------:R-:W-:-:S04]  /*b8880*/  IMAD.X R132, R132, 0x1, R2, P1 ;  /* 0x0000000184847824 */ /* 0x000fc800008e0602 */
[----:B------:R-:W-:Y:S04]  /*b8890*/  STL [R1+0x43d4], R3 ;  /* 0x0043d40301007387 */ /* 0x000fe80000100800 */
[----:B------:R-:W-:Y:S01]  /*b88a0*/  STL [R1+0x43dc], R132 ;  /* 0x0043dc8401007387 */ /* 0x000fe20000100800 */
[----:B--2---:R-:W-:Y:S01]  /*b88b0*/  IMAD.X R130, R130, 0x1, R2, P3 ;  /* 0x0000000182827824 */ /* 0x004fe200018e0602 */
[----:B------:R-:W-:-:S04]  /*b88c0*/  IADD3.X R34, R34, R2, RZ, P2, !PT ;  /* 0x0000000222227210 */ /* 0x000fc800017fe4ff */
[----:B------:R1:W-:Y:S04]  /*b88d0*/  STL [R1+0x43d0], R130 ;  /* 0x0043d08201007387 */ /* 0x0003e80000100800 */
[----:B------:R-:W-:Y:S01]  /*b88e0*/  STL [R1+0x43cc], R34 ;  /* 0x0043cc2201007387 */ /* 0x000fe20000100800 */
[----:B------:R-:W-:Y:S02]  /*b88f0*/  IMAD.MOV.U32 R7, RZ, RZ, R132 ;  /* 0x000000ffff077224 */ /* 0x000fe400078e0084 */
[----:B------:R-:W-:Y:S02]  /*b8900*/  IMAD.MOV.U32 R140, RZ, RZ, R64 ;  /* 0x000000ffff8c7224 */ /* 0x000fe400078e0040 */
[----:B------:R-:W-:Y:S01]  /*b8910*/  IMAD.MOV.U32 R141, RZ, RZ, R63 ;  /* 0x000000ffff8d7224 */ /* 0x000fe200078e003f */
[----:B------:R-:W-:Y:S01]  /*b8920*/  MOV R136, R68 ;  /* 0x0000004400887202 */ /* 0x000fe20000000f00 */
[----:B------:R-:W-:Y:S01]  /*b8930*/  IMAD.MOV.U32 R138, RZ, RZ, R66 ;  /* 0x000000ffff8a7224 */ /* 0x000fe200078e0042 */
[----:B------:R2:W-:Y:S01]  /*b8940*/  LDGSTS.E [R4+0x47000], [R6.64], P0 ;  /* 0x4700000006047fae */ /* 0x0005e20008121844 */
[----:B------:R-:W-:-:S02]  /*b8950*/  IMAD.MOV.U32 R139, RZ, RZ, R65 ;  /* 0x000000ffff8b7224 */ /* 0x000fc400078e0041 */
[----:B------:R-:W-:Y:S01]  /*b8960*/  IMAD.MOV.U32 R137, RZ, RZ, R67 ;  /* 0x000000ffff897224 */ /* 0x000fe200078e0043 */
[----:B------:R-:W-:-:S05]  /*b8970*/  IADD3 R5, P1, R5, R129, RZ ;  /* 0x0000008105057210 */ /* 0x000fca0007f3e0ff */
[----:B------:R-:W-:Y:S01]  /*b8980*/  STL [R1+0x43c8], R5 ;  /* 0x0043c80501007387 */ /* 0x000fe20000100800 */
[----:B------:R-:W-:-:S05]  /*b8990*/  IADD3 R35, P2, R35, R129, RZ ;  /* 0x0000008123237210 */ /* 0x000fca0007f5e0ff */
[----:B------:R-:W-:Y:S01]  /*b89a0*/  STL [R1+0x43c0], R35 ;  /* 0x0043c02301007387 */ /* 0x000fe20000100800 */
[----:B------:R-:W-:Y:S02]  /*b89b0*/  IMAD.MOV.U32 R134, RZ, RZ, R70 ;  /* 0x000000ffff867224 */ /* 0x000fe400078e0046 */
[----:B------:R-:W-:Y:S02]  /*b89c0*/  IMAD.MOV.U32 R135, RZ, RZ, R69 ;  /* 0x000000ffff877224 */ /* 0x000fe400078e0045 */
[----:B--2---:R-:W-:Y:S01]  /*b89d0*/  IMAD.MOV.U32 R7, RZ, RZ, R130 ;  /* 0x000000ffff077224 */ /* 0x004fe200078e0082 */
[----:B-1----:R-:W-:Y:S01]  /*b89e0*/  MOV R130, R74 ;  /* 0x0000004a00827202 */ /* 0x002fe20000000f00 */
[----:B------:R-:W-:Y:S02]  /*b89f0*/  IMAD.MOV.U32 R132, RZ, RZ, R72 ;  /* 0x000000ffff847224 */ /* 0x000fe400078e0048 */
[----:B------:R-:W-:Y:S02]  /*b8a00*/  IMAD.MOV.U32 R133, RZ, RZ, R71 ;  /* 0x000000ffff857224 */ /* 0x000fe400078e0047 */
[----:B------:R-:W-:-:S02]  /*b8a10*/  IMAD.MOV.U32 R6, RZ, RZ, R128 ;  /* 0x000000ffff067224 */ /* 0x000fc400078e0080 */
[----:B------:R-:W-:Y:S02]  /*b8a20*/  IMAD.MOV.U32 R131, RZ, RZ, R73 ;  /* 0x000000ffff837224 */ /* 0x000fe400078e0049 */
[----:B------:R-:W-:Y:S01]  /*b8a30*/  IMAD.MOV.U32 R128, RZ, RZ, R76 ;  /* 0x000000ffff807224 */ /* 0x000fe200078e004c */
[----:B------:R1:W-:Y:S01]  /*b8a40*/  LDGSTS.E [R4+0x47800], [R6.64], P0 ;  /* 0x4780000006047fae */ /* 0x0003e20008121844 */
[----:B------:R-:W-:Y:S01]  /*b8a50*/  IMAD.MOV.U32 R129, RZ, RZ, R75 ;  /* 0x000000ffff817224 */ /* 0x000fe200078e004b */
[----:B------:R-:W-:Y:S01]  /*b8a60*/  MOV R75, R79 ;  /* 0x0000004f004b7202 */ /* 0x000fe20000000f00 */
[----:B------:R-:W-:Y:S02]  /*b8a70*/  IMAD.MOV.U32 R76, RZ, RZ, R78 ;  /* 0x000000ffff4c7224 */ /* 0x000fe400078e004e */
[----:B------:R-:W-:Y:S02]  /*b8a80*/  IMAD.MOV.U32 R74, RZ, RZ, R80 ;  /* 0x000000ffff4a7224 */ /* 0x000fe400078e0050 */
[----:B------:R-:W-:-:S02]  /*b8a90*/  IMAD.MOV.U32 R72, RZ, RZ, R82 ;  /* 0x000000ffff487224 */ /* 0x000fc400078e0052 */
[----:B------:R-:W-:Y:S01]  /*b8aa0*/  IMAD.MOV.U32 R73, RZ, RZ, R81 ;  /* 0x000000ffff497224 */ /* 0x000fe200078e0051 */
[----:B------:R-:W-:Y:S01]  /*b8ab0*/  MOV R69, R85 ;  /* 0x0000005500457202 */ /* 0x000fe20000000f00 */
[----:B------:R-:W-:Y:S01]  /*b8ac0*/  IMAD.MOV.U32 R70, RZ, RZ, R84 ;  /* 0x000000ffff467224 */ /* 0x000fe200078e0054 */
[----:B-1----:R-:W-:Y:S01]  /*b8ad0*/  MOV R7, R34 ;  /* 0x0000002200077202 */ /* 0x002fe20000000f00 */
        /* <DEDUP_REMOVED lines=12> */
[----:B------:R-:W-:Y:S01]  /*b8ba0*/  IMAD.MOV.U32 R64, RZ, RZ, R92 ;  /* 0x000000ffff407224 */ /* 0x000fe200078e005c */
[----:B------:R-:W-:Y:S01]  /*b8bb0*/  MOV R51, R109 ;  /* 0x0000006d00337202 */ /* 0x000fe20000000f00 */
[----:B------:R-:W-:Y:S01]  /*b8bc0*/  IMAD.MOV.U32 R62, RZ, RZ, R96 ;  /* 0x000000ffff3e7224 */ /* 0x000fe200078e0060 */
[----:B-1----:R-:W-:Y:S01]  /*b8bd0*/  MOV R7, R97 ;  /* 0x0000006100077202 */ /* 0x002fe20000000f00 */
[----:B------:R-:W-:-:S02]  /*b8be0*/  IMAD.MOV.U32 R63, RZ, RZ, R95 ;  /* 0x000000ffff3f7224 */ /* 0x000fc400078e005f */
[----:B------:R-:W-:Y:S02]  /*b8bf0*/  IMAD.MOV.U32 R50, RZ, RZ, R110 ;  /* 0x000000ffff327224 */ /* 0x000fe400078e006e */
[----:B------:R-:W-:Y:S02]  /*b8c00*/  IMAD.MOV.U32 R38, RZ, RZ, R112 ;  /* 0x000000ffff267224 */ /* 0x000fe400078e0070 */
        /* <DEDUP_REMOVED lines=8> */
[----:B------:R-:W-:Y:S01]  /*b8c90*/  IMAD.MOV.U32 R58, RZ, RZ, R102 ;  /* 0x000000ffff3a7224 */ /* 0x000fe200078e0066 */
[----:B------:R2:W-:Y:S01]  /*b8ca0*/  LDGSTS.E [R4+0x49000], [R170.64], P0 ;  /* 0x49000000aa047fae */ /* 0x0005e20008121844 */
[----:B------:R-:W-:Y:S02]  /*b8cb0*/  IMAD.MOV.U32 R59, RZ, RZ, R101 ;  /* 0x000000ffff3b7224 */ /* 0x000fe400078e0065 */
[----:B------:R-:W-:Y:S01]  /*b8cc0*/  IMAD.MOV.U32 R56, RZ, RZ, R104 ;  /* 0x000000ffff387224 */ /* 0x000fe200078e0068 */
[----:B------:R3:W-:Y:S01]  /*b8cd0*/  LDGSTS.E [R4+0x49800], [R168.64], P0 ;  /* 0x49800000a8047fae */ /* 0x0007e20008121844 */
[----:B------:R-:W-:Y:S02]  /*b8ce0*/  IMAD.MOV.U32 R54, RZ, RZ, R106 ;  /* 0x000000ffff367224 */ /* 0x000fe400078e006a */
        /* <DEDUP_REMOVED lines=14> */
[----:B----4-:R-:W-:Y:S02]  /*b8dd0*/  IMAD.X R158, R158, 0x1, R2, P1 ;  /* 0x000000019e9e7824 */ /* 0x010fe400008e0602 */
[----:B------:R-:W-:Y:S02]  /*b8de0*/  IMAD.MOV.U32 R36, RZ, RZ, R122 ;  /* 0x000000ffff247224 */ /* 0x000fe400078e007a */
[----:B------:R-:W-:Y:S01]  /*b8df0*/  IMAD.MOV.U32 R238, RZ, RZ, R124 ;  /* 0x000000ffffee7224 */ /* 0x000fe200078e007c */
[----:B------:R-:W-:Y:S04]  /*b8e00*/  STL [R1+0x43c4], R158 ;  /* 0x0043c49e01007387 */ /* 0x000fe80000100800 */
        /* <DEDUP_REMOVED lines=31> */
[----:B------:R-:W-:Y:S04]  /*b9000*/  STL.64 [R1+0x3938], R62 ;  /* 0x0039383e01007387 */ /* 0x000fe80000100a00 */
[----:B------:R1:W-:Y:S04]  /*b9010*/  STL.64 [R1+0x3930], R6 ;  /* 0x0039300601007387 */ /* 0x0003e80000100a00 */
[----:B------:R-:W-:Y:S04]  /*b9020*/  STL.64 [R1+0x3928], R60 ;  /* 0x0039283c01007387 */ /* 0x000fe80000100a00 */
[----:B------:R-:W-:Y:S04]  /*b9030*/  STL.64 [R1+0x3920], R58 ;  /* 0x0039203a01007387 */ /* 0x000fe80000100a00 */
[----:B------:R-:W-:Y:S04]  /*b9040*/  STL.64 [R1+0x3918], R56 ;  /* 0x0039183801007387 */ /* 0x000fe80000100a00 */
[----:B------:R-:W-:Y:S04]  /*b9050*/  STL.64 [R1+0x3910], R54 ;  /* 0x0039103601007387 */ /* 0x000fe80000100a00 */
[----:B------:R-:W-:Y:S01]  /*b9060*/  STL.64 [R1+0x3908], R52 ;  /* 0x0039083401007387 */ /* 0x000fe20000100a00 */
[----:B------:R-:W-:-:S03]  /*b9070*/  IMAD.MOV.U32 R239, RZ, RZ, R123 ;  /* 0x000000ffffef7224 */ /* 0x000fc600078e007b */
[----:B------:R-:W-:Y:S04]  /*b9080*/  STL.64 [R1+0x3900], R50 ;  /* 0x0039003201007387 */ /* 0x000fe80000100a00 */
[----:B------:R1:W-:Y:S01]  /*b9090*/  STL.64 [R1+0x38f8], R38 ;  /* 0x0038f82601007387 */ /* 0x0003e20000100a00 */
[----:B------:R-:W-:-:S03]  /*b90a0*/  IMAD.MOV.U32 R236, RZ, RZ, R126 ;  /* 0x000000ffffec7224 */ /* 0x000fc600078e007e */
[----:B------:R-:W-:Y:S01]  /*b90b0*/  STL.64 [R1+0x38f0], R48 ;  /* 0x0038f03001007387 */ /* 0x000fe20000100a00 */
[----:B------:R-:W-:-:S03]  /*b90c0*/  IMAD.MOV.U32 R237, RZ, RZ, R125 ;  /* 0x000000ffffed7224 */ /* 0x000fc600078e007d */
[----:B------:R-:W-:Y:S04]  /*b90d0*/  STL.64 [R1+0x38e8], R46 ;  /* 0x0038e82e01007387 */ /* 0x000fe80000100a00 */
[----:B------:R-:W-:Y:S04]  /*b90e0*/  STL.64 [R1+0x38e0], R44 ;  /* 0x0038e02c01007387 */ /* 0x000fe80000100a00 */
[----:B------:R2:W-:Y:S04]  /*b90f0*/  STL.64 [R1+0x38d8], R32 ;  /* 0x0038d82001007387 */ /* 0x0005e80000100a00 */
[----:B------:R2:W-:Y:S04]  /*b9100*/  STL.64 [R1+0x38d0], R36 ;  /* 0x0038d02401007387 */ /* 0x0005e80000100a00 */
[----:B-1----:R-:W4:Y:S04]  /*b9110*/  LDL.LU.64 R172, [R1+0x4590] ;  /* 0x0045900001ac7983 */ /* 0x002f280000300a00 */
[----:B------:R-:W-:Y:S04]  /*b9120*/  STL.64 [R1+0x38c8], R238 ;  /* 0x0038c8ee01007387 */ /* 0x000fe80000100a00 */
[----:B------:R-:W1:Y:S04]  /*b9130*/  S2R R34, SR_TID.X ;  /* 0x0000000000227919 */ /* 0x000e680000002100 */
[----:B--2---:R-:W2:Y:S04]  /*b9140*/  LDL.LU.64 R170, [R1+0x4588] ;  /* 0x0045880001aa7983 */ /* 0x004ea80000300a00 */
[----:B------:R1:W-:Y:S04]  /*b9150*/  LDGSTS.E [R4+0x4c800], [R154.64], P0 ;  /* 0x4c8000009a047fae */ /* 0x0003e80008121844 */
[----:B------:R-:W-:Y:S04]  /*b9160*/  STL.64 [R1+0x38c0], R236 ;  /* 0x0038c0ec01007387 */ /* 0x000fe80000100a00 */
[----:B------:R1:W-:Y:S04]  /*b9170*/  LDGSTS.E [R4+0x4d000], [R152.64], P0 ;  /* 0x4d00000098047fae */ /* 0x0003e80008121844 */
[----:B---3--:R-:W3:Y:S04]  /*b9180*/  LDL.LU.64 R168, [R1+0x4580] ;  /* 0x0045800001a87983 */ /* 0x008ee80000300a00 */
[----:B------:R1:W-:Y:S04]  /*b9190*/  LDGSTS.E [R4+0x4d800], [R150.64], P0 ;  /* 0x4d80000096047fae */ /* 0x0003e80008121844 */
[----:B------:R-:W2:Y:S04]  /*b91a0*/  LDL.LU.64 R166, [R1+0x4578] ;  /* 0x0045780001a67983 */ /* 0x000ea80000300a00 */
        /* <DEDUP_REMOVED lines=9> */
[----:B-1----:R-:W2:Y:S04]  /*b9240*/  LDL.LU.64 R154, [R1+0x4550] ;  /* 0x00455000019a7983 */ /* 0x002ea80000300a00 */
        /* <DEDUP_REMOVED lines=24> */
[----:B------:R1:W-:Y:S01]  /*b93d0*/  LDGSTS.E [R4+0x56800], [R40.64], P0 ;  /* 0x5680000028047fae */ /* 0x0003e20008121844 */
[----:B------:R-:W-:-:S03]  /*b93e0*/  LOP3.LUT R3, R34, 0x3f, RZ, 0xc0, !PT ;  /* 0x0000003f22037812 */ /* 0x000fc600078ec0ff */
[----:B------:R-:W2:Y:S04]  /*b93f0*/  LDL.LU.64 R128, [R1+0x44e8] ;  /* 0x0044e80001807983 */ /* 0x000ea80000300a00 */
[----:B------:R4:W-:Y:S01]  /*b9400*/  LDGSTS.E [R4+0x57000], [R64.64], P0 ;  /* 0x5700000040047fae */ /* 0x0009e20008121844 */
[----:B------:R-:W-:-:S03]  /*b9410*/  SHF.R.S32.HI R34, RZ, 0x6, R34 ;  /* 0x00000006ff227819 */ /* 0x000fc60000011422 */
[----:B-1----:R-:W2:Y:S04]  /*b9420*/  LDL.LU R40, [R1+0x43bc] ;  /* 0x0043bc0001287983 */ /* 0x002ea80000300800 */
[----:B------:R1:W-:Y:S04]  /*b9430*/  LDGSTS.E [R4+0x57800], [R42.64], P0 ;  /* 0x578000002a047fae */ /* 0x0003e80008121844 */
[----:B------:R4:W-:Y:S04]  /*b9440*/  LDGSTS.E [R4+0x58000], [R62.64], P0 ;  /* 0x580000003e047fae */ /* 0x0009e80008121844 */
[----:B------:R1:W-:Y:S04]  /*b9450*/  LDGSTS.E [R4+0x58800], [R6.64], P0 ;  /* 0x5880000006047fae */ /* 0x0003e80008121844 */
[----:B-1----:R-:W3:Y:S01]  /*b9460*/  LDL.LU R42, [R1+0x43b8] ;  /* 0x0043b800012a7983 */ /* 0x002ee20000300800 */
[----:B------:R-:W-:-:S03]  /*b9470*/  SGXT R34, R34, 0x1 ;  /* 0x000000012222781a */ /* 0x000fc60000000200 */
[----:B------:R4:W-:Y:S01]  /*b9480*/  LDGSTS.E [R4+0x59000], [R60.64], P0 ;  /* 0x590000003c047fae */ /* 0x0009e20008121844 */
[----:B------:R-:W-:-:S03]  /*b9490*/  IMAD.SHL.U32 R3, R3, 0x4, RZ ;  /* 0x0000000403037824 */ /* 0x000fc600078e00ff */
[----:B------:R-:W3:Y:S04]  /*b94a0*/  LDL.LU R6, [R1+0x43b0] ;  /* 0x0043b00001067983 */ /* 0x000ee80000300800 */
[----:B------:R4:W-:Y:S04]  /*b94b0*/  LDGSTS.E [R4+0x59800], [R58.64], P0 ;  /* 0x598000003a047fae */ /* 0x0009e80008121844 */
[----:B------:R4:W-:Y:S04]  /*b94c0*/  LDGSTS.E [R4+0x5a000], [R56.64], P0 ;  /* 0x5a00000038047fae */ /* 0x0009e80008121844 */
[----:B------:R-:W3:Y:S04]  /*b94d0*/  LDL.LU R41, [R1+0x43b4] ;  /* 0x0043b40001297983 */ /* 0x000ee80000300800 */
[----:B------:R4:W-:Y:S04]  /*b94e0*/  LDGSTS.E [R4+0x5a800], [R54.64], P0 ;  /* 0x5a80000036047fae */ /* 0x0009e80008121844 */
[----:B------:R4:W-:Y:S01]  /*b94f0*/  LDGSTS.E [R4+0x5b000], [R52.64], P0 ;  /* 0x5b00000034047fae */ /* 0x0009e20008121844 */
[----:B------:R-:W-:-:S03]  /*b9500*/  LOP3.LUT R3, R3, 0x110, R34, 0x78, !PT ;  /* 0x0000011003037812 */ /* 0x000fc600078e7822 */
[----:B------:R-:W3:Y:S04]  /*b9510*/  LDL.LU R7, [R1+0x43ac] ;  /* 0x0043ac0001077983 */ /* 0x000ee80000300800 */
[----:B------:R4:W-:Y:S04]  /*b9520*/  LDGSTS.E [R4+0x5b800], [R50.64], P0 ;  /* 0x5b80000032047fae */ /* 0x0009e80008121844 */
[----:B------:R1:W-:Y:S04]  /*b9530*/  LDGSTS.E [R4+0x5c000], [R38.64], P0 ;  /* 0x5c00000026047fae */ /* 0x0003e80008121844 */
[----:B------:R4:W-:Y:S04]  /*b9540*/  LDGSTS.E [R4+0x5c800], [R48.64], P0 ;  /* 0x5c80000030047fae */ /* 0x0009e80008121844 */
[----:B------:R4:W-:Y:S04]  /*b9550*/  LDGSTS.E [R4+0x5d000], [R46.64], P0 ;  /* 0x5d0000002e047fae */ /* 0x0009e80008121844 */
[----:B-1----:R-:W3:Y:S04]  /*b9560*/  LDL.LU R39, [R1+0x43a8] ;  /* 0x0043a80001277983 */ /* 0x002ee80000300800 */
[----:B------:R-:W3:Y:S04]  /*b9570*/  LDL.LU R34, [R1+0x43a0] ;  /* 0x0043a00001227983 */ /* 0x000ee80000300800 */
[----:B------:R-:W3:Y:S04]  /*b9580*/  LDL.LU R38, [R1+0x43a4] ;  /* 0x0043a40001267983 */ /* 0x000ee80000300800 */
[----:B------:R4:W-:Y:S04]  /*b9590*/  LDGSTS.E [R4+0x5d800], [R44.64], P0 ;  /* 0x5d8000002c047fae */ /* 0x0009e80008121844 */
[----:B------:R1:W-:Y:S04]  /*b95a0*/  LDGSTS.E [R4+0x5e000], [R32.64], P0 ;  /* 0x5e00000020047fae */ /* 0x0003e80008121844 */
[----:B------:R1:W-:Y:S01]  /*b95b0*/  LDGSTS.E [R4+0x5e800], [R36.64], P0 ;  /* 0x5e80000024047fae */ /* 0x0003e20008121844 */
[----:B------:R-:W-:Y:S01]  /*b95c0*/  IMAD.MOV.U32 R127, RZ, RZ, c[0x0][0x18c] ;  /* 0x00006300ff7f7624 */ /* 0x000fe200078e00ff */
[----:B------:R-:W-:-:S02]  /*b95d0*/  LOP3.LUT R3, R3, 0x20, RZ, 0x3c, !PT ;  /* 0x0000002003037812 */ /* 0x000fc400078e3cff */
[----:B------:R4:W-:Y:S04]  /*b95e0*/  LDGSTS.E [R4+0x5f000], [R238.64], P0 ;  /* 0x5f000000ee047fae */ /* 0x0009e80008121844 */
[----:B-1----:R-:W3:Y:S04]  /*b95f0*/  LDL.LU R32, [R1+0x439c] ;  /* 0x00439c0001207983 */ /* 0x002ee80000300800 */
[----:B------:R-:W3:Y:S04]  /*b9600*/  LDL.LU R36, [R1+0x4398] ;  /* 0x0043980001247983 */ /* 0x000ee80000300800 */
[----:B------:R-:W3:Y:S04]  /*b9610*/  LDL.LU R33, [R1+0x4390] ;  /* 0x0043900001217983 */ /* 0x000ee80000300800 */
[----:B------:R-:W3:Y:S01]  /*b9620*/  LDL.LU R37, [R1+0x4394] ;  /* 0x0043940001257983 */ /* 0x000ee20000300800 */
[----:B------:R-:W-:Y:S01]  /*b9630*/  IMAD.SHL.U32 R127, R127, 0x40, RZ ;  /* 0x000000407f7f7824 */ /* 0x000fe200078e00ff */
[----:B------:R-:W-:-:S02]  /*b9640*/  LEA R3, R159, R3, 0x11 ;  /* 0x000000039f037211 */ /* 0x000fc400078e88ff */
[----:B------:R4:W-:Y:S01]  /*b9650*/  LDGSTS.E [R4+0x5f800], [R236.64], P0 ;  /* 0x5f800000ec047fae */ /* 0x0009e20008121844 */
[----:B------:R-:W-:Y:S02]  /*b9660*/  IMAD.SHL.U32 R127, R127, 0x4, RZ ;  /* 0x000000047f7f7824 */ /* 0x000fe400078e00ff */
[----:B----4-:R-:W-:Y:S01]  /*b9670*/  IMAD.MOV.U32 R4, RZ, RZ, R5 ;  /* 0x000000ffff047224 */ /* 0x010fe200078e0005 */
[----:B------:R-:W-:-:S05]  /*b9680*/  MOV R5, R158 ;  /* 0x0000009e00057202 */ /* 0x000fca0000000f00 */
[----:B------:R1:W-:Y:S02]  /*b9690*/  LDGSTS.E [R3+0x40200], [R4.64], P0 ;  /* 0x4020000004037fae */ /* 0x0003e40008121844 */
[----:B-1----:R-:W-:Y:S01]  /*b96a0*/  IMAD.MOV.U32 R4, RZ, RZ, R35 ;  /* 0x000000ffff047224 */ /* 0x002fe200078e0023 */
[----:B--2---:R-:W-:-:S05]  /*b96b0*/  IADD3 R40, P1, R40, R127, RZ ;  /* 0x0000007f28287210 */ /* 0x004fca0007f3e0ff */
[----:B------:R-:W-:Y:S01]  /*b96c0*/  STL [R1+0x43bc], R40 ;  /* 0x0043bc2801007387 */ /* 0x000fe20000100800 */
[----:B---3--:R-:W-:-:S05]  /*b96d0*/  IMAD.X R42, R42, 0x1, R2, P2 ;  /* 0x000000012a2a7824 */ /* 0x008fca00010e0602 */
[----:B------:R1:W-:Y:S01]  /*b96e0*/  STL [R1+0x43b8], R42 ;  /* 0x0043b82a01007387 */ /* 0x0003e20000100800 */
[----:B------:R-:W-:-:S03]  /*b96f0*/  IADD3 R6, P2, R6, R127, RZ ;  /* 0x0000007f06067210 */ /* 0x000fc60007f5e0ff */
[----:B------:R-:W2:Y:S01]  /*b9700*/  LDL.LU R46, [R1+0x438c] ;  /* 0x00438c00012e7983 */ /* 0x000ea20000300800 */
[----:B------:R-:W-:-:S03]  /*b9710*/  IMAD.MOV.U32 R5, RZ, RZ, R42 ;  /* 0x000000ffff057224 */ /* 0x000fc600078e002a */
[----:B------:R-:W3:Y:S01]  /*b9720*/  LDL.LU R35, [R1+0x4388] ;  /* 0x0043880001237983 */ /* 0x000ee20000300800 */
[----:B------:R-:W-:-:S03]  /*b9730*/  IMAD.X R41, R41, 0x1, R2, P1 ;  /* 0x0000000129297824 */ /* 0x000fc600008e0602 */
[----:B------:R4:W-:Y:S04]  /*b9740*/  STL [R1+0x43b0], R6 ;  /* 0x0043b00601007387 */ /* 0x0009e80000100800 */
[----:B------:R1:W-:Y:S04]  /*b9750*/  STL [R1+0x43b4], R41 ;  /* 0x0043b42901007387 */ /* 0x0003e80000100800 */
[----:B------:R-:W3:Y:S01]  /*b9760*/  LDL.LU R44, [R1+0x4380] ;  /* 0x00438000012c7983 */ /* 0x000ee20000300800 */
[----:B------:R-:W-:-:S03]  /*b9770*/  IADD3 R7, P1, R7, R127, RZ ;  /* 0x0000007f07077210 */ /* 0x000fc60007f3e0ff */
[----:B------:R-:W3:Y:S04]  /*b9780*/  LDL.LU R47, [R1+0x4384] ;  /* 0x00438400012f7983 */ /* 0x000ee80000300800 */
[----:B------:R1:W-:Y:S04]  /*b9790*/  STL [R1+0x43ac], R7 ;  /* 0x0043ac0701007387 */ /* 0x0003e80000100800 */
[----:B------:R1:W-:Y:S01]  /*b97a0*/  LDGSTS.E [R3+0x40a00], [R4.64], P0 ;  /* 0x40a0000004037fae */ /* 0x0003e20008121844 */
[----:B------:R-:W-:Y:S01]  /*b97b0*/  IMAD.X R39, R39, 0x1, R2, P2 ;  /* 0x0000000127277824 */ /* 0x000fe200010e0602 */
[----:B------:R-:W-:-:S04]  /*b97c0*/  IADD3 R34, P2, R34, R127, RZ ;  /* 0x0000007f22227210 */ /* 0x000fc80007f5e0ff */
[----:B------:R-:W-:Y:S01]  /*b97d0*/  STL [R1+0x43a8], R39 ;  /* 0x0043a82701007387 */ /* 0x000fe20000100800 */
[----:B------:R-:W-:Y:S01]  /*b97e0*/  IMAD.X R38, R38, 0x1, R2, P1 ;  /* 0x0000000126267824 */ /* 0x000fe200008e0602 */
[----:B-1----:R-:W-:Y:S01]  /*b97f0*/  MOV R5, R41 ;  /* 0x0000002900057202 */ /* 0x002fe20000000f00 */
[----:B------:R-:W-:Y:S01]  /*b9800*/  IMAD.MOV.U32 R4, RZ, RZ, R40 ;  /* 0x000000ffff047224 */ /* 0x000fe200078e0028 */
[----:B------:R-:W3:Y:S04]  /*b9810*/  LDL.LU R45, [R1+0x4378] ;  /* 0x00437800012d7983 */ /* 0x000ee80000300800 */
[----:B------:R-:W-:Y:S04]  /*b9820*/  STL [R1+0x43a0], R34 ;  /* 0x0043a02201007387 */ /* 0x000fe80000100800 */
[----:B------:R1:W-:Y:S04]  /*b9830*/  STL [R1+0x43a4], R38 ;  /* 0x0043a42601007387 */ /* 0x0003e80000100800 */
[----:B------:R-:W3:Y:S04]  /*b9840*/  LDL.LU R42, [R1+0x437c] ;  /* 0x00437c00012a7983 */ /* 0x000ee80000300800 */
[----:B------:R1:W-:Y:S01]  /*b9850*/  LDGSTS.E [R3+0x41200], [R4.64], P0 ;  /* 0x4120000004037fae */ /* 0x0003e20008121844 */
[----:B------:R-:W-:Y:S01]  /*b9860*/  IADD3 R32, P1, R32, R127, RZ ;  /* 0x0000007f20207210 */ /* 0x000fe20007f3e0ff */
[----:B------:R-:W-:-:S02]  /*b9870*/  IMAD.X R36, R36, 0x1, R2, P2 ;  /* 0x0000000124247824 */ /* 0x000fc400010e0602 */
[----:B-1----:R-:W-:Y:S02]  /*b9880*/  IMAD.MOV.U32 R4, RZ, RZ, R6 ;  /* 0x000000ffff047224 */ /* 0x002fe400078e0006 */
[----:B------:R-:W-:Y:S01]  /*b9890*/  IMAD.MOV.U32 R5, RZ, RZ, R39 ;  /* 0x000000ffff057224 */ /* 0x000fe200078e0027 */
[----:B----4-:R-:W4:Y:S04]  /*b98a0*/  LDL.LU R6, [R1+0x4370] ;  /* 0x0043700001067983 */ /* 0x010f280000300800 */
[----:B------:R-:W4:Y:S01]  /*b98b0*/  LDL.LU R43, [R1+0x4374] ;  /* 0x00437400012b7983 */ /* 0x000f220000300800 */
[----:B------:R-:W-:-:S03]  /*b98c0*/  IADD3 R33, P2, R33, R127, RZ ;  /* 0x0000007f21217210 */ /* 0x000fc60007f5e0ff */
[----:B------:R-:W-:Y:S01]  /*b98d0*/  STL [R1+0x439c], R32 ;  /* 0x00439c2001007387 */ /* 0x000fe20000100800 */
[----:B------:R-:W-:-:S03]  /*b98e0*/  IMAD.X R37, R37, 0x1, R2, P1 ;  /* 0x0000000125257824 */ /* 0x000fc600008e0602 */
[----:B------:R1:W-:Y:S04]  /*b98f0*/  LDGSTS.E [R3+0x41a00], [R4.64], P0 ;  /* 0x41a0000004037fae */ /* 0x0003e80008121844 */
[----:B------:R1:W-:Y:S04]  /*b9900*/  STL [R1+0x4398], R36 ;  /* 0x0043982401007387 */ /* 0x0003e80000100800 */
[----:B------:R-:W4:Y:S01]  /*b9910*/  LDL.LU R41, [R1+0x4368] ;  /* 0x0043680001297983 */ /* 0x000f220000300800 */
[----:B-1----:R-:W-:Y:S01]  /*b9920*/  IMAD.MOV.U32 R4, RZ, RZ, R7 ;  /* 0x000000ffff047224 */ /* 0x002fe200078e0007 */
[----:B------:R-:W-:-:S02]  /*b9930*/  MOV R5, R38 ;  /* 0x0000002600057202 */ /* 0x000fc40000000f00 */
[----:B------:R-:W4:Y:S04]  /*b9940*/  LDL.LU R7, [R1+0x436c] ;  /* 0x00436c0001077983 */ /* 0x000f280000300800 */
[----:B------:R-:W4:Y:S04]  /*b9950*/  LDL.LU R38, [R1+0x4360] ;  /* 0x0043600001267983 */ /* 0x000f280000300800 */
[----:B------:R-:W4:Y:S04]  /*b9960*/  LDL.LU R40, [R1+0x4364] ;  /* 0x0043640001287983 */ /* 0x000f280000300800 */
[----:B------:R1:W-:Y:S04]  /*b9970*/  LDGSTS.E [R3+0x42200], [R4.64], P0 ;  /* 0x4220000004037fae */ /* 0x0003e80008121844 */
[----:B------:R-:W-:Y:S04]  /*b9980*/  STL [R1+0x4390], R33 ;  /* 0x0043902101007387 */ /* 0x000fe80000100800 */
[----:B------:R2:W-:Y:S01]  /*b9990*/  STL [R1+0x4394], R37 ;  /* 0x0043942501007387 */ /* 0x0005e20000100800 */
[----:B-1----:R-:W-:-:S03]  /*b99a0*/  IMAD.MOV.U32 R5, RZ, RZ, R36 ;  /* 0x000000ffff057224 */ /* 0x002fc600078e0024 */
[----:B------:R-:W4:Y:S01]  /*b99b0*/  LDL.LU R36, [R1+0x435c] ;  /* 0x00435c0001247983 */ /* 0x000f220000300800 */
[----:B------:R-:W-:-:S03]  /*b99c0*/  IMAD.MOV.U32 R4, RZ, RZ, R34 ;  /* 0x000000ffff047224 */ /* 0x000fc600078e0022 */
[----:B------:R-:W4:Y:S04]  /*b99d0*/  LDL.LU R34, [R1+0x4350] ;  /* 0x0043500001227983 */ /* 0x000f280000300800 */
[----:B------:R1:W-:Y:S04]  /*b99e0*/  LDGSTS.E [R3+0x42a00], [R4.64], P0 ;  /* 0x42a0000004037fae */ /* 0x0003e80008121844 */
[----:B------:R-:W4:Y:S01]  /*b99f0*/  LDL.LU R39, [R1+0x4358] ;  /* 0x0043580001277983 */ /* 0x000f220000300800 */
[----:B-1----:R-:W-:Y:S01]  /*b9a00*/  IMAD.MOV.U32 R4, RZ, RZ, R32 ;  /* 0x000000ffff047224 */ /* 0x002fe200078e0020 */
[----:B------:R-:W-:-:S05]  /*b9a10*/  MOV R5, R37 ;  /* 0x0000002500057202 */ /* 0x000fca0000000f00 */
[----:B------:R1:W-:Y:S02]  /*b9a20*/  LDGSTS.E [R3+0x43200], [R4.64], P0 ;  /* 0x4320000004037fae */ /* 0x0003e40008121844 */
[----:B-1----:R-:W-:Y:S01]  /*b9a30*/  IMAD.MOV.U32 R4, RZ, RZ, R33 ;  /* 0x000000ffff047224 */ /* 0x002fe200078e0021 */
[----:B--2---:R-:W-:Y:S01]  /*b9a40*/  IADD3 R46, P1, R46, R127, RZ ;  /* 0x0000007f2e2e7210 */ /* 0x004fe20007f3e0ff */
[----:B---3--:R-:W-:-:S04]  /*b9a50*/  IMAD.X R35, R35, 0x1, R2, P2 ;  /* 0x0000000123237824 */ /* 0x008fc800010e0602 */
[----:B------:R-:W-:-:S05]  /*b9a60*/  IMAD.MOV.U32 R5, RZ, RZ, R35 ;  /* 0x000000ffff057224 */ /* 0x000fca00078e0023 */
[----:B------:R1:W-:Y:S01]  /*b9a70*/  LDGSTS.E [R3+0x43a00], [R4.64], P0 ;  /* 0x43a0000004037fae */ /* 0x0003e20008121844 */
[----:B------:R-:W-:Y:S01]  /*b9a80*/  IADD3 R44, P2, R44, R127, RZ ;  /* 0x0000007f2c2c7210 */ /* 0x000fe20007f5e0ff */
[----:B------:R-:W-:Y:S02]  /*b9a90*/  IMAD.X R47, R47, 0x1, R2, P1 ;  /* 0x000000012f2f7824 */ /* 0x000fe400008e0602 */
[----:B-1----:R-:W-:-:S03]  /*b9aa0*/  IMAD.MOV.U32 R4, RZ, RZ, R46 ;  /* 0x000000ffff047224 */ /* 0x002fc600078e002e */
[----:B------:R-:W-:Y:S01]  /*b9ab0*/  MOV R5, R47 ;  /* 0x0000002f00057202 */ /* 0x000fe20000000f00 */
[----:B------:R-:W-:Y:S04]  /*b9ac0*/  STL [R1+0x438c], R46 ;  /* 0x00438c2e01007387 */ /* 0x000fe80000100800 */
[----:B------:R1:W-:Y:S04]  /*b9ad0*/  LDGSTS.E [R3+0x44200], [R4.64], P0 ;  /* 0x4420000004037fae */ /* 0x0003e80008121844 */
[----:B------:R2:W-:Y:S04]  /*b9ae0*/  STL [R1+0x4388], R35 ;  /* 0x0043882301007387 */ /* 0x0005e80000100800 */
[----:B------:R-:W3:Y:S01]  /*b9af0*/  LDL.LU R32, [R1+0x434c] ;  /* 0x00434c0001207983 */ /* 0x000ee20000300800 */
[----:B-1----:R-:W-:-:S03]  /*b9b00*/  IMAD.MOV.U32 R4, RZ, RZ, R44 ;  /* 0x000000ffff047224 */ /* 0x002fc600078e002c */
[----:B------:R-:W3:Y:S01]  /*b9b10*/  LDL.LU R37, [R1+0x4354] ;  /* 0x0043540001257983 */ /* 0x000ee20000300800 */
[----:B------:R-:W-:-:S04]  /*b9b20*/  IMAD.X R45, R45, 0x1, R2, P2 ;  /* 0x000000012d2d7824 */ /* 0x000fc800010e0602 */
[----:B------:R-:W-:Y:S01]  /*b9b30*/  IMAD.MOV.U32 R5, RZ, RZ, R45 ;  /* 0x000000ffff057224 */ /* 0x000fe200078e002d */
[-C--:B------:R-:W-:Y:S01]  /*b9b40*/  IADD3 R42, P1, R42, R127.reuse, RZ ;  /* 0x0000007f2a2a7210 */ /* 0x080fe20007f3e0ff */
[----:B------:R-:W-:Y:S04]  /*b9b50*/  STL [R1+0x4380], R44 ;  /* 0x0043802c01007387 */ /* 0x000fe80000100800 */
[----:B------:R-:W-:Y:S04]  /*b9b60*/  STL [R1+0x4384], R47 ;  /* 0x0043842f01007387 */ /* 0x000fe80000100800 */
[----:B------:R1:W-:Y:S04]  /*b9b70*/  LDGSTS.E [R3+0x44a00], [R4.64], P0 ;  /* 0x44a0000004037fae */ /* 0x0003e80008121844 */
[----:B--2---:R-:W2:Y:S04]  /*b9b80*/  LDL.LU R35, [R1+0x4348] ;  /* 0x0043480001237983 */ /* 0x004ea80000300800 */
[----:B------:R-:W2:Y:S01]  /*b9b90*/  LDL.LU R33, [R1+0x4344] ;  /* 0x0043440001217983 */ /* 0x000ea20000300800 */
[----:B----4-:R-:W-:Y:S01]  /*b9ba0*/  IADD3 R6, P2, R6, R127, RZ ;  /* 0x0000007f06067210 */ /* 0x010fe20007f5e0ff */
[----:B------:R-:W-:-:S02]  /*b9bb0*/  IMAD.X R43, R43, 0x1, R2, P1 ;  /* 0x000000012b2b7824 */ /* 0x000fc400008e0602 */
[----:B-1----:R-:W-:Y:S01]  /*b9bc0*/  IMAD.MOV.U32 R4, RZ, RZ, R42 ;  /* 0x000000ffff047224 */ /* 0x002fe200078e002a */
[----:B------:R-:W-:Y:S02]  /*b9bd0*/  STL [R1+0x437c], R42 ;  /* 0x00437c2a01007387 */ /* 0x000fe40000100800 */
[----:B------:R-:W-:Y:S02]  /*b9be0*/  MOV R5, R43 ;  /* 0x0000002b00057202 */ /* 0x000fe40000000f00 */
[----:B------:R-:W-:Y:S04]  /*b9bf0*/  STL [R1+0x4378], R45 ;  /* 0x0043782d01007387 */ /* 0x000fe80000100800 */
[----:B------:R1:W-:Y:S01]  /*b9c00*/  STL [R1+0x4370], R6 ;  /* 0x0043700601007387 */ /* 0x0003e20000100800 */
[----:B------:R-:W-:-:S03]  /*b9c10*/  IMAD.X R41, R41, 0x1, R2, P2 ;  /* 0x0000000129297824 */ /* 0x000fc600010e0602 */
[----:B------:R-:W-:Y:S04]  /*b9c20*/  STL [R1+0x4374], R43 ;  /* 0x0043742b01007387 */ /* 0x000fe80000100800 */
[----:B------:R4:W-:Y:S01]  /*b9c30*/  LDGSTS.E [R3+0x45200], [R4.64], P0 ;  /* 0x4520000004037fae */ /* 0x0009e20008121844 */
[-C--:B------:R-:W-:Y:S02]  /*b9c40*/  IADD3 R7, P1, R7, R127.reuse, RZ ;  /* 0x0000007f07077210 */ /* 0x080fe40007f3e0ff */
[----:B------:R-:W-:-:S03]  /*b9c50*/  IADD3 R38, P2, R38, R127, RZ ;  /* 0x0000007f26267210 */ /* 0x000fc60007f5e0ff */
[----:B------:R-:W-:Y:S01]  /*b9c60*/  STL [R1+0x436c], R7 ;  /* 0x00436c0701007387 */ /* 0x000fe20000100800 */
[----:B------:R-:W-:-:S03]  /*b9c70*/  IMAD.X R40, R40, 0x1, R2, P1 ;  /* 0x0000000128287824 */ /* 0x000fc600008e0602 */
[----:B------:R4:W-:Y:S02]  /*b9c80*/  STL [R1+0x4368], R41 ;  /* 0x0043682901007387 */ /* 0x0009e40000100800 */
[----:B----4-:R-:W-:Y:S02]  /*b9c90*/  IMAD.MOV.U32 R4, RZ, RZ, R6 ;  /* 0x000000ffff047224 */ /* 0x010fe400078e0006 */
[----:B------:R-:W-:Y:S01]  /*b9ca0*/  IMAD.MOV.U32 R5, RZ, RZ, R41 ;  /* 0x000000ffff057224 */ /* 0x000fe200078e0029 */
[----:B-1----:R-:W4:Y:S04]  /*b9cb0*/  LDL.LU R6, [R1+0x4340] ;  /* 0x0043400001067983 */ /* 0x002f280000300800 */
[----:B------:R1:W-:Y:S04]  /*b9cc0*/  STL [R1+0x4360], R38 ;  /* 0x0043602601007387 */ /* 0x0003e80000100800 */
[----:B------:R-:W-:Y:S01]  /*b9cd0*/  STL [R1+0x4364], R40 ;  /* 0x0043642801007387 */ /* 0x000fe20000100800 */
[----:B------:R-:W-:-:S03]  /*b9ce0*/  IADD3 R36, P1, R36, R127, RZ ;  /* 0x0000007f24247210 */ /* 0x000fc60007f3e0ff */
[----:B------:R-:W4:Y:S04]  /*b9cf0*/  LDL.LU R41, [R1+0x433c] ;  /* 0x00433c0001297983 */ /* 0x000f280000300800 */
[----:B------:R1:W-:Y:S04]  /*b9d00*/  LDGSTS.E [R3+0x45a00], [R4.64], P0 ;  /* 0x45a0000004037fae */ /* 0x0003e80008121844 */
[----:B------:R-:W-:Y:S01]  /*b9d10*/  STL [R1+0x435c], R36 ;  /* 0x00435c2401007387 */ /* 0x000fe20000100800 */
[----:B-1----:R-:W-:-:S03]  /*b9d20*/  IMAD.MOV.U32 R4, RZ, RZ, R7 ;  /* 0x000000ffff047224 */ /* 0x002fc600078e0007 */
[----:B------:R-:W4:Y:S01]  /*b9d30*/  LDL.LU R7, [R1+0x4338] ;  /* 0x0043380001077983 */ /* 0x000f220000300800 */
[----:B------:R-:W-:Y:S01]  /*b9d40*/  IADD3 R34, P3, R34, R127, RZ ;  /* 0x0000007f22227210 */ /* 0x000fe20007f7e0ff */
[----:B------:R-:W-:Y:S01]  /*b9d50*/  IMAD.X R39, R39, 0x1, R2, P2 ;  /* 0x0000000127277824 */ /* 0x000fe200010e0602 */
[----:B------:R-:W-:Y:S02]  /*b9d60*/  LOP3.LUT R129, R129, R128, RZ, 0x3c, !PT ;  /* 0x0000008081817212 */ /* 0x000fe400078e3cff */
[----:B------:R-:W-:Y:S02]  /*b9d70*/  MOV R5, R40 ;  /* 0x0000002800057202 */ /* 0x000fe40000000f00 */
[----:B------:R1:W-:Y:S01]  /*b9d80*/  STL [R1+0x4358], R39 ;  /* 0x0043582701007387 */ /* 0x0003e20000100800 */
[----:B------:R-:W-:-:S03]  /*b9d90*/  LOP3.LUT R128, R129, R128, RZ, 0x3c, !PT ;  /* 0x0000008081807212 */ /* 0x000fc600078e3cff */
[----:B------:R-:W-:Y:S01]  /*b9da0*/  STL [R1+0x4350], R34 ;  /* 0x0043502201007387 */ /* 0x000fe20000100800 */
[----:B------:R-:W-:Y:S01]  /*b9db0*/  LOP3.LUT R129, R129, R128, RZ, 0x3c, !PT ;  /* 0x0000008081817212 */ /* 0x000fe200078e3cff */
[----:B------:R-:W-:Y:S02]  /*b9dc0*/  IMAD.MOV.U32 R124, RZ, RZ, R131 ;  /* 0x000000ffff7c7224 */ /* 0x000fe400078e0083 */
[----:B------:R1:W-:Y:S01]  /*b9dd0*/  LDGSTS.E [R3+0x46200], [R4.64], P0 ;  /* 0x4620000004037fae */ /* 0x0003e20008121844 */
[----:B------:R-:W-:Y:S01]  /*b9de0*/  IMAD.MOV.U32 R125, RZ, RZ, R130 ;  /* 0x000000ffff7d7224 */ /* 0x000fe200078e0082 */
[----:B------:R-:W-:Y:S01]  /*b9df0*/  MOV R121, R134 ;  /* 0x0000008600797202 */ /* 0x000fe20000000f00 */
[----:B------:R-:W-:Y:S02]  /*b9e00*/  IMAD.MOV.U32 R122, RZ, RZ, R133 ;  /* 0x000000ffff7a7224 */ /* 0x000fe400078e0085 */
[----:B------:R-:W-:Y:S02]  /*b9e10*/  IMAD.MOV.U32 R123, RZ, RZ, R132 ;  /* 0x000000ffff7b7224 */ /* 0x000fe400078e0084 */
[----:B------:R-:W-:-:S02]  /*b9e20*/  IMAD.MOV.U32 R120, RZ, RZ, R135 ;  /* 0x000000ffff787224 */ /* 0x000fc400078e0087 */
[----:B------:R-:W-:Y:S02]  /*b9e30*/  IMAD.MOV.U32 R118, RZ, RZ, R137 ;  /* 0x000000ffff767224 */ /* 0x000fe400078e0089 */
[----:B-1----:R-:W-:Y:S02]  /*b9e40*/  IMAD.MOV.U32 R4, RZ, RZ, R38 ;  /* 0x000000ffff047224 */ /* 0x002fe400078e0026 */
        /* <DEDUP_REMOVED lines=11> */
[----:B------:R-:W-:Y:S01]  /*b9f00*/  IMAD.MOV.U32 R111, RZ, RZ, R144 ;  /* 0x000000ffff6f7224 */ /* 0x000fe200078e0090 */
[----:B-1----:R-:W-:Y:S01]  /*b9f10*/  MOV R4, R36 ;  /* 0x0000002400047202 */ /* 0x002fe20000000f00 */
        /* <DEDUP_REMOVED lines=18> */
[----:B------:R-:W-:Y:S02]  /*ba040*/  IMAD.MOV.U32 R90, RZ, RZ, R167 ;  /* 0x000000ffff5a7224 */ /* 0x000fe400078e00a7 */
[----:B------:R-:W-:Y:S02]  /*ba050*/  IMAD.MOV.U32 R88, RZ, RZ, R169 ;  /* 0x000000ffff587224 */ /* 0x000fe400078e00a9 */
[----:B------:R-:W-:Y:S01]  /*ba060*/  IMAD.MOV.U32 R89, RZ, RZ, R168 ;  /* 0x000000ffff597224 */ /* 0x000fe200078e00a8 */
[----:B------:R-:W-:Y:S01]  /*ba070*/  MOV R85, R172 ;  /* 0x000000ac00557202 */ /* 0x000fe20000000f00 */
        /* <DEDUP_REMOVED lines=20> */
[----:B------:R-:W-:Y:S01]  /*ba1c0*/  IMAD.MOV.U32 R69, RZ, RZ, R192 ;  /* 0x000000ffff457224 */ /* 0x000fe200078e00c0 */
[----:B------:R-:W-:Y:S01]  /*ba1d0*/  MOV R67, R196 ;  /* 0x000000c400437202 */ /* 0x000fe20000000f00 */
[----:B------:R-:W-:Y:S02]  /*ba1e0*/  IMAD.MOV.U32 R66, RZ, RZ, R197 ;  /* 0x000000ffff427224 */ /* 0x000fe400078e00c5 */
[----:B------:R-:W-:-:S02]  /*ba1f0*/  IMAD.MOV.U32 R64, RZ, RZ, R199 ;  /* 0x000000ffff407224 */ /* 0x000fc400078e00c7 */
        /* <DEDUP_REMOVED lines=10> */
[----:B---3--:R-:W-:Y:S01]  /*ba2a0*/  IADD3 R32, P2, R32, R127, RZ ;  /* 0x0000007f20207210 */ /* 0x008fe20007f5e0ff */
[----:B------:R-:W-:-:S04]  /*ba2b0*/  IMAD.X R37, R37, 0x1, R2, P1 ;  /* 0x0000000125257824 */ /* 0x000fc800008e0602 */
[----:B------:R1:W-:Y:S04]  /*ba2c0*/  STL [R1+0x434c], R32 ;  /* 0x00434c2001007387 */ /* 0x0003e80000100800 */
[----:B------:R-:W-:Y:S01]  /*ba2d0*/  STL [R1+0x4354], R37 ;  /* 0x0043542501007387 */ /* 0x000fe20000100800 */
[----:B------:R-:W-:-:S05]  /*ba2e0*/  IMAD.MOV.U32 R5, RZ, RZ, R37 ;  /* 0x000000ffff057224 */ /* 0x000fca00078e0025 */
[----:B------:R3:W-:Y:S01]  /*ba2f0*/  LDGSTS.E [R3+0x47200], [R4.64], P0 ;  /* 0x4720000004037fae */ /* 0x0007e20008121844 */
[--C-:B--2---:R-:W-:Y:S02]  /*ba300*/  IMAD.X R35, R35, 0x1, R2.reuse, P3 ;  /* 0x0000000123237824 */ /* 0x104fe400018e0602 */
[----:B------:R-:W-:-:S03]  /*ba310*/  IMAD.X R33, R33, 0x1, R2, P2 ;  /* 0x0000000121217824 */ /* 0x000fc600010e0602 */
[----:B------:R-:W-:Y:S04]  /*ba320*/  STL [R1+0x4348], R35 ;  /* 0x0043482301007387 */ /* 0x000fe80000100800 */
[----:B------:R2:W-:Y:S01]  /*ba330*/  STL [R1+0x4344], R33 ;  /* 0x0043442101007387 */ /* 0x0005e20000100800 */
[----:B---3--:R-:W-:Y:S02]  /*ba340*/  IMAD.MOV.U32 R4, RZ, RZ, R34 ;  /* 0x000000ffff047224 */ /* 0x008fe400078e0022 */
[----:B------:R-:W-:-:S05]  /*ba350*/  IMAD.MOV.U32 R5, RZ, RZ, R35 ;  /* 0x000000ffff057224 */ /* 0x000fca00078e0023 */
[----:B------:R3:W-:Y:S01]  /*ba360*/  LDGSTS.E [R3+0x47a00], [R4.64], P0 ;  /* 0x47a0000004037fae */ /* 0x0007e20008121844 */
[----:B----4-:R-:W-:-:S05]  /*ba370*/  IADD3 R6, P1, R6, R127, RZ ;  /* 0x0000007f06067210 */ /* 0x010fca0007f3e0ff */
[----:B------:R-:W-:Y:S01]  /*ba380*/  STL [R1+0x4340], R6 ;  /* 0x0043400601007387 */ /* 0x000fe20000100800 */
[----:B------:R-:W-:-:S05]  /*ba390*/  IADD3 R41, P2, R41, R127, RZ ;  /* 0x0000007f29297210 */ /* 0x000fca0007f5e0ff */
[----:B------:R-:W-:Y:S01]  /*ba3a0*/  STL [R1+0x433c], R41 ;  /* 0x00433c2901007387 */ /* 0x000fe20000100800 */
[----:B------:R-:W-:-:S05]  /*ba3b0*/  IADD3.X R7, R7, R2, RZ, P1, !PT ;  /* 0x0000000207077210 */ /* 0x000fca0000ffe4ff */
[----:B------:R-:W-:Y:S04]  /*ba3c0*/  STL [R1+0x4338], R7 ;  /* 0x0043380701007387 */ /* 0x000fe80000100800 */
        /* <DEDUP_REMOVED lines=11> */
[----:B---3--:R-:W-:-:S03]  /*ba480*/  IMAD.MOV.U32 R4, RZ, RZ, R32 ;  /* 0x000000ffff047224 */ /* 0x008fc600078e0020 */
        /* <DEDUP_REMOVED lines=8> */
[----:B------:R-:W-:Y:S04]  /*ba510*/  STL.64 [R1+0x3828], R90 ;  /* 0x0038285a01007387 */ /* 0x000fe80000100a00 */
[----:B------:R3:W-:Y:S04]  /*ba520*/  LDGSTS.E [R3+0x48200], [R4.64], P0 ;  /* 0x4820000004037fae */ /* 0x0007e80008121844 */
[----:B------:R-:W-:Y:S04]  /*ba530*/  STL.64 [R1+0x3820], R88 ;  /* 0x0038205801007387 */ /* 0x000fe80000100a00 */
[----:B------:R-:W-:Y:S04]  /*ba540*/  STL.64 [R1+0x3818], R86 ;  /* 0x0038185601007387 */ /* 0x000fe80000100a00 */
[----:B------:R4:W-:Y:S01]  /*ba550*/  LDGSTS.E [R3+0x48a00], [R128.64], P0 ;  /* 0x48a0000080037fae */ /* 0x0009e20008121844 */
[----:B-1----:R-:W-:-:S03]  /*ba560*/  IMAD.MOV.U32 R32, RZ, RZ, R189 ;  /* 0x000000ffff207224 */ /* 0x002fc600078e00bd */
[----:B------:R-:W-:Y:S01]  /*ba570*/  STL.64 [R1+0x3810], R84 ;  /* 0x0038105401007387 */ /* 0x000fe20000100a00 */
[----:B--2---:R-:W-:-:S03]  /*ba580*/  IMAD.MOV.U32 R33, RZ, RZ, R188 ;  /* 0x000000ffff217224 */ /* 0x004fc600078e00bc */
[----:B------:R4:W-:Y:S04]  /*ba590*/  LDGSTS.E [R3+0x49200], [R124.64], P0 ;  /* 0x492000007c037fae */ /* 0x0009e80008121844 */
[----:B------:R-:W-:Y:S04]  /*ba5a0*/  STL.64 [R1+0x3808], R82 ;  /* 0x0038085201007387 */ /* 0x000fe80000100a00 */
[----:B------:R4:W-:Y:S04]  /*ba5b0*/  LDGSTS.E [R3+0x49a00], [R122.64], P0 ;  /* 0x49a000007a037fae */ /* 0x0009e80008121844 */
[----:B------:R-:W-:Y:S04]  /*ba5c0*/  STL.64 [R1+0x3800], R80 ;  /* 0x0038005001007387 */ /* 0x000fe80000100a00 */
[----:B------:R4:W-:Y:S01]  /*ba5d0*/  LDGSTS.E [R3+0x4a200], [R120.64], P0 ;  /* 0x4a20000078037fae */ /* 0x0009e20008121844 */
[----:B------:R-:W-:-:S03]  /*ba5e0*/  IMAD.MOV.U32 R34, RZ, RZ, R195 ;  /* 0x000000ffff227224 */ /* 0x000fc600078e00c3 */
[----:B------:R-:W-:Y:S01]  /*ba5f0*/  STL.64 [R1+0x37f8], R78 ;  /* 0x0037f84e01007387 */ /* 0x000fe20000100a00 */
[----:B------:R-:W-:-:S03]  /*ba600*/  IMAD.MOV.U32 R35, RZ, RZ, R194 ;  /* 0x000000ffff237224 */ /* 0x000fc600078e00c2 */
[----:B------:R4:W-:Y:S04]  /*ba610*/  LDGSTS.E [R3+0x4aa00], [R118.64], P0 ;  /* 0x4aa0000076037fae */ /* 0x0009e80008121844 */
[----:B------:R-:W-:Y:S04]  /*ba620*/  STL.64 [R1+0x37f0], R76 ;  /* 0x0037f04c01007387 */ /* 0x000fe80000100a00 */
[----:B------:R4:W-:Y:S04]  /*ba630*/  LDGSTS.E [R3+0x4b200], [R116.64], P0 ;  /* 0x4b20000074037fae */ /* 0x0009e80008121844 */
[----:B------:R-:W-:Y:S04]  /*ba640*/  STL.64 [R1+0x37e8], R74 ;  /* 0x0037e84a01007387 */ /* 0x000fe80000100a00 */
[----:B------:R4:W-:Y:S04]  /*ba650*/  LDGSTS.E [R3+0x4ba00], [R114.64], P0 ;  /* 0x4ba0000072037fae */ /* 0x0009e80008121844 */
[----:B------:R1:W-:Y:S04]  /*ba660*/  STL.64 [R1+0x37e0], R42 ;  /* 0x0037e02a01007387 */ /* 0x0003e80000100a00 */
[----:B------:R4:W-:Y:S04]  /*ba670*/  LDGSTS.E [R3+0x4c200], [R112.64], P0 ;  /* 0x4c20000070037fae */ /* 0x0009e80008121844 */
[----:B------:R-:W-:Y:S04]  /*ba680*/  STL.64 [R1+0x37d8], R72 ;  /* 0x0037d84801007387 */ /* 0x000fe80000100a00 */
[----:B------:R4:W-:Y:S01]  /*ba690*/  LDGSTS.E [R3+0x4ca00], [R110.64], P0 ;  /* 0x4ca000006e037fae */ /* 0x0009e20008121844 */
[----:B------:R-:W-:-:S03]  /*ba6a0*/  IMAD.MOV.U32 R37, RZ, RZ, R204 ;  /* 0x000000ffff257224 */ /* 0x000fc600078e00cc */
[----:B------:R2:W-:Y:S04]  /*ba6b0*/  STL.64 [R1+0x37d0], R32 ;  /* 0x0037d02001007387 */ /* 0x0005e80000100a00 */
[----:B------:R4:W-:Y:S04]  /*ba6c0*/  LDGSTS.E [R3+0x4d200], [R108.64], P0 ;  /* 0x4d2000006c037fae */ /* 0x0009e80008121844 */
[----:B------:R-:W-:Y:S04]  /*ba6d0*/  STL.64 [R1+0x37c8], R70 ;  /* 0x0037c84601007387 */ /* 0x000fe80000100a00 */
[----:B------:R4:W-:Y:S04]  /*ba6e0*/  LDGSTS.E [R3+0x4da00], [R106.64], P0 ;  /* 0x4da000006a037fae */ /* 0x0009e80008121844 */
[----:B------:R-:W-:Y:S04]  /*ba6f0*/  STL.64 [R1+0x37c0], R68 ;  /* 0x0037c04401007387 */ /* 0x000fe80000100a00 */
[----:B------:R4:W-:Y:S01]  /*ba700*/  LDGSTS.E [R3+0x4e200], [R104.64], P0 ;  /* 0x4e20000068037fae */ /* 0x0009e20008121844 */
[----:B------:R-:W-:-:S03]  /*ba710*/  IMAD.MOV.U32 R56, RZ, RZ, R211 ;  /* 0x000000ffff387224 */ /* 0x000fc600078e00d3 */
[----:B------:R1:W-:Y:S01]  /*ba720*/  STL.64 [R1+0x37b8], R34 ;  /* 0x0037b82201007387 */ /* 0x0003e20000100a00 */
[----:B------:R-:W-:-:S03]  /*ba730*/  IMAD.MOV.U32 R57, RZ, RZ, R210 ;  /* 0x000000ffff397224 */ /* 0x000fc600078e00d2 */
[----:B------:R4:W-:Y:S01]  /*ba740*/  LDGSTS.E [R3+0x4ea00], [R102.64], P0 ;  /* 0x4ea0000066037fae */ /* 0x0009e20008121844 */
[----:B------:R-:W-:-:S03]  /*ba750*/  IMAD.MOV.U32 R54, RZ, RZ, R213 ;  /* 0x000000ffff367224 */ /* 0x000fc600078e00d5 */
[----:B------:R-:W-:Y:S01]  /*ba760*/  STL.64 [R1+0x37b0], R66 ;  /* 0x0037b04201007387 */ /* 0x000fe20000100a00 */
[----:B------:R-:W-:-:S03]  /*ba770*/  IMAD.MOV.U32 R55, RZ, RZ, R212 ;  /* 0x000000ffff377224 */ /* 0x000fc600078e00d4 */
[----:B------:R4:W-:Y:S01]  /*ba780*/  LDGSTS.E [R3+0x4f200], [R100.64], P0 ;  /* 0x4f20000064037fae */ /* 0x0009e20008121844 */
[----:B------:R-:W-:-:S03]  /*ba790*/  IMAD.MOV.U32 R52, RZ, RZ, R215 ;  /* 0x000000ffff347224 */ /* 0x000fc600078e00d7 */
[----:B------:R-:W-:Y:S01]  /*ba7a0*/  STL.64 [R1+0x37a8], R64 ;  /* 0x0037a84001007387 */ /* 0x000fe20000100a00 */
[----:B------:R-:W-:-:S03]  /*ba7b0*/  MOV R53, R214 ;  /* 0x000000d600357202 */ /* 0x000fc60000000f00 */
        /* <DEDUP_REMOVED lines=10> */
[----:B------:R1:W-:Y:S01]  /*ba860*/  STL.64 [R1+0x3790], R36 ;  /* 0x0037902401007387 */ /* 0x0003e20000100a00 */
[----:B------:R-:W-:-:S03]  /*ba870*/  MOV R47, R220 ;  /* 0x000000dc002f7202 */ /* 0x000fc60000000f00 */
        /* <DEDUP_REMOVED lines=17> */
[----:B------:R1:W-:Y:S04]  /*ba990*/  STL.64 [R1+0x3750], R46 ;  /* 0x0037502e01007387 */ /* 0x0003e80000100a00 */
[----:B------:R4:W-:Y:S04]  /*ba9a0*/  LDGSTS.E [R3+0x55200], [R76.64], P0 ;  /* 0x552000004c037fae */ /* 0x0009e80008121844 */
[----:B------:R1:W-:Y:S04]  /*ba9b0*/  STL.64 [R1+0x3748], R44 ;  /* 0x0037482c01007387 */ /* 0x0003e80000100a00 */
[----:B------:R4:W-:Y:S04]  /*ba9c0*/  LDGSTS.E [R3+0x55a00], [R74.64], P0 ;  /* 0x55a000004a037fae */ /* 0x0009e80008121844 */
[----:B---3--:R-:W3:Y:S04]  /*ba9d0*/  LDL.LU R5, [R1+0x4330] ;  /* 0x0043300001057983 */ /* 0x008ee80000300800 */
[----:B------:R1:W-:Y:S04]  /*ba9e0*/  LDGSTS.E [R3+0x56200], [R42.64], P0 ;  /* 0x562000002a037fae */ /* 0x0003e80008121844 */
[----:B------:R-:W2:Y:S04]  /*ba9f0*/  S2R R239, SR_TID.X ;  /* 0x0000000000ef7919 */ /* 0x000ea80000002100 */
[----:B------:R4:W-:Y:S04]  /*baa00*/  LDGSTS.E [R3+0x56a00], [R72.64], P0 ;  /* 0x56a0000048037fae */ /* 0x0009e80008121844 */
[----:B-1----:R-:W4:Y:S04]  /*baa10*/  LDL.LU R42, [R1+0x4334] ;  /* 0x00433400012a7983 */ /* 0x002f280000300800 */
[----:B------:R1:W-:Y:S04]  /*baa20*/  LDGSTS.E [R3+0x57200], [R32.64], P0 ;  /* 0x5720000020037fae */ /* 0x0003e80008121844 */
[----:B------:R3:W-:Y:S04]  /*baa30*/  LDGSTS.E [R3+0x57a00], [R70.64], P0 ;  /* 0x57a0000046037fae */ /* 0x0007e80008121844 */
[----:B------:R3:W-:Y:S01]  /*baa40*/  LDGSTS.E [R3+0x58200], [R68.64], P0 ;  /* 0x5820000044037fae */ /* 0x0007e20008121844 */
[----:B--2---:R-:W-:-:S03]  /*baa50*/  LOP3.LUT R158, R239, 0x3f, RZ, 0xc0, !PT ;  /* 0x0000003fef9e7812 */ /* 0x004fc600078ec0ff */
[----:B-1----:R-:W2:Y:S01]  /*baa60*/  LDL.LU R33, [R1+0x432c] ;  /* 0x00432c0001217983 */ /* 0x002ea20000300800 */
[----:B------:R-:W-:Y:S01]  /*baa70*/  SHF.R.S32.HI R126, RZ, 0x6, R239 ;  /* 0x00000006ff7e7819 */ /* 0x000fe200000114ef */
[----:B------:R-:W-:-:S03]  /*baa80*/  IMAD.SHL.U32 R40, R158, 0x4, RZ ;  /* 0x000000049e287824 */ /* 0x000fc600078e00ff */
[----:B------:R-:W-:Y:S01]  /*baa90*/  SGXT R126, R126, 0x1 ;  /* 0x000000017e7e781a */ /* 0x000fe20000000200 */
[----:B------:R1:W-:Y:S03]  /*baaa0*/  LDGSTS.E [R3+0x58a00], [R34.64], P0 ;  /* 0x58a0000022037fae */ /* 0x0003e60008121844 */
[----:B------:R-:W-:Y:S01]  /*baab0*/  LOP3.LUT R40, R40, 0x110, R126, 0x78, !PT ;  /* 0x0000011028287812 */ /* 0x000fe200078e787e */
[----:B------:R1:W-:Y:S03]  /*baac0*/  LDGSTS.E [R3+0x59200], [R66.64], P0 ;  /* 0x5920000042037fae */ /* 0x0003e60008121844 */
[----:B------:R-:W-:Y:S01]  /*baad0*/  LOP3.LUT R40, R40, 0x40, RZ, 0x3c, !PT ;  /* 0x0000004028287812 */ /* 0x000fe200078e3cff */
[----:B------:R1:W-:Y:S04]  /*baae0*/  LDGSTS.E [R3+0x59a00], [R64.64], P0 ;  /* 0x59a0000040037fae */ /* 0x0003e80008121844 */
[----:B------:R-:W-:Y:S01]  /*baaf0*/  IMAD R4, R159, 0x20000, R40 ;  /* 0x000200009f047824 */ /* 0x000fe200078e0228 */
[----:B------:R1:W-:Y:S04]  /*bab00*/  LDGSTS.E [R3+0x5a200], [R38.64], P0 ;  /* 0x5a20000026037fae */ /* 0x0003e80008121844 */
[----:B------:R-:W2:Y:S04]  /*bab10*/  LDL.LU R40, [R1+0x4328] ;  /* 0x0043280001287983 */ /* 0x000ea80000300800 */
[----:B-1----:R-:W2:Y:S04]  /*bab20*/  LDL.LU R34, [R1+0x4320] ;  /* 0x0043200001227983 */ /* 0x002ea80000300800 */
[----:B------:R-:W2:Y:S04]  /*bab30*/  LDL.LU R38, [R1+0x4324] ;  /* 0x0043240001267983 */ /* 0x000ea80000300800 */
[----:B------:R1:W-:Y:S04]  /*bab40*/  LDGSTS.E [R3+0x5aa00], [R62.64], P0 ;  /* 0x5aa000003e037fae */ /* 0x0003e80008121844 */
[----:B------:R1:W-:Y:S04]  /*bab50*/  LDGSTS.E [R3+0x5b200], [R36.64], P0 ;  /* 0x5b20000024037fae */ /* 0x0003e80008121844 */
[----:B------:R2:W-:Y:S04]  /*bab60*/  LDGSTS.E [R3+0x5ba00], [R60.64], P0 ;  /* 0x5ba000003c037fae */ /* 0x0005e80008121844 */
[----:B------:R2:W-:Y:S04]  /*bab70*/  LDGSTS.E [R3+0x5c200], [R58.64], P0 ;  /* 0x5c2000003a037fae */ /* 0x0005e80008121844 */
[----:B-1----:R-:W2:Y:S04]  /*bab80*/  LDL.LU R37, [R1+0x431c] ;  /* 0x00431c0001257983 */ /* 0x002ea80000300800 */
[----:B------:R-:W2:Y:S04]  /*bab90*/  LDL.LU R36, [R1+0x4318] ;  /* 0x0043180001247983 */ /* 0x000ea80000300800 */
[----:B------:R-:W2:Y:S04]  /*baba0*/  LDL.LU R32, [R1+0x4310] ;  /* 0x0043100001207983 */ /* 0x000ea80000300800 */
[----:B------:R-:W2:Y:S04]  /*babb0*/  LDL.LU R39, [R1+0x4314] ;  /* 0x0043140001277983 */ /* 0x000ea80000300800 */
        /* <DEDUP_REMOVED lines=8> */
[----:B-1----:R-:W2:Y:S04]  /*bac40*/  LDL.LU R46, [R1+0x430c] ;  /* 0x00430c00012e7983 */ /* 0x002ea80000300800 */
[----:B------:R-:W2:Y:S01]  /*bac50*/  LDL.LU R35, [R1+0x4308] ;  /* 0x0043080001237983 */ /* 0x000ea20000300800 */
[----:B---3--:R-:W-:-:S05]  /*bac60*/  IADD3 R5, P1, R5, R127, RZ ;  /* 0x0000007f05057210 */ /* 0x008fca0007f3e0ff */
[----:B------:R-:W-:Y:S01]  /*bac70*/  STL [R1+0x4330], R5 ;  /* 0x0043300501007387 */ /* 0x000fe20000100800 */
[----:B----4-:R-:W-:-:S05]  /*bac80*/  IMAD.X R42, R42, 0x1, R2, P2 ;  /* 0x000000012a2a7824 */ /* 0x010fca00010e0602 */
[----:B------:R1:W-:Y:S04]  /*bac90*/  STL [R1+0x4334], R42 ;  /* 0x0043342a01007387 */ /* 0x0003e80000100800 */
[----:B------:R-:W3:Y:S04]  /*baca0*/  LDL.LU R44, [R1+0x4300] ;  /* 0x00430000012c7983 */ /* 0x000ee80000300800 */
[----:B------:R-:W4:Y:S01]  /*bacb0*/  LDL.LU R47, [R1+0x4304] ;  /* 0x00430400012f7983 */ /* 0x000f220000300800 */
[----:B--2---:R-:W-:Y:S01]  /*bacc0*/  IADD3 R33, P2, R33, R127, RZ ;  /* 0x0000007f21217210 */ /* 0x004fe20007f5e0ff */
[----:B------:R-:W-:-:S02]  /*bacd0*/  IMAD.MOV.U32 R6, RZ, RZ, R41 ;  /* 0x000000ffff067224 */ /* 0x000fc400078e0029 */
[----:B------:R-:W-:Y:S02]  /*bace0*/  IMAD.MOV.U32 R7, RZ, RZ, R42 ;  /* 0x000000ffff077224 */ /* 0x000fe400078e002a */
[----:B------:R2:W-:Y:S04]  /*bacf0*/  STL [R1+0x432c], R33 ;  /* 0x00432c2101007387 */ /* 0x0005e80000100800 */
[----:B------:R1:W-:Y:S01]  /*bad00*/  LDGSTS.E [R4+0x40c00], [R6.64], P0 ;  /* 0x40c0000006047fae */ /* 0x0003e20008121844 */
[----:B------:R-:W-:Y:S02]  /*bad10*/  IADD3.X R40, R40, R2, RZ, P1, !PT ;  /* 0x0000000228287210 */ /* 0x000fe40000ffe4ff */
[----:B------:R-:W-:-:S03]  /*bad20*/  IADD3 R34, P1, R34, R127, RZ ;  /* 0x0000007f22227210 */ /* 0x000fc60007f3e0ff */
[----:B------:R2:W-:Y:S01]  /*bad30*/  STL [R1+0x4328], R40 ;  /* 0x0043282801007387 */ /* 0x0005e20000100800 */
[----:B------:R-:W-:-:S03]  /*bad40*/  IMAD.X R38, R38, 0x1, R2, P2 ;  /* 0x0000000126267824 */ /* 0x000fc600010e0602 */
[----:B------:R-:W4:Y:S01]  /*bad50*/  LDL.LU R45, [R1+0x42f8] ;  /* 0x0042f800012d7983 */ /* 0x000f220000300800 */
[----:B-1----:R-:W-:-:S03]  /*bad60*/  IMAD.MOV.U32 R6, RZ, RZ, R5 ;  /* 0x000000ffff067224 */ /* 0x002fc600078e0005 */
[----:B------:R-:W-:Y:S01]  /*bad70*/  STL [R1+0x4320], R34 ;  /* 0x0043202201007387 */ /* 0x000fe20000100800 */
[----:B------:R-:W-:-:S03]  /*bad80*/  IMAD.MOV.U32 R7, RZ, RZ, R40 ;  /* 0x000000ffff077224 */ /* 0x000fc600078e0028 */
[----:B------:R1:W-:Y:S04]  /*bad90*/  STL [R1+0x4324], R38 ;  /* 0x0043242601007387 */ /* 0x0003e80000100800 */
[----:B------:R-:W4:Y:S04]  /*bada0*/  LDL.LU R42, [R1+0x42fc] ;  /* 0x0042fc00012a7983 */ /* 0x000f280000300800 */
[----:B------:R-:W4:Y:S01]  /*badb0*/  LDL.LU R5, [R1+0x42f0] ;  /* 0x0042f00001057983 */ /* 0x000f220000300800 */
[----:B------:R-:W-:-:S03]  /*badc0*/  IADD3 R37, P2, R37, R127, RZ ;  /* 0x0000007f25257210 */ /* 0x000fc60007f5e0ff */
[----:B------:R-:W4:Y:S01]  /*badd0*/  LDL.LU R43, [R1+0x42f4] ;  /* 0x0042f400012b7983 */ /* 0x000f220000300800 */
[----:B------:R-:W-:-:S03]  /*bade0*/  IADD3.X R36, R36, R2, RZ, P1, !PT ;  /* 0x0000000224247210 */ /* 0x000fc60000ffe4ff */
[----:B------:R1:W-:Y:S04]  /*badf0*/  LDGSTS.E [R4+0x41400], [R6.64], P0 ;  /* 0x4140000006047fae */ /* 0x0003e80008121844 */
[----:B------:R-:W-:Y:S01]  /*bae00*/  STL [R1+0x431c], R37 ;  /* 0x00431c2501007387 */ /* 0x000fe20000100800 */
[----:B------:R-:W-:-:S03]  /*bae10*/  IADD3 R32, P1, R32, R127, RZ ;  /* 0x0000007f20207210 */ /* 0x000fc60007f3e0ff */
[----:B------:R2:W-:Y:S01]  /*bae20*/  STL [R1+0x4318], R36 ;  /* 0x0043182401007387 */ /* 0x0005e20000100800 */
[----:B------:R-:W-:Y:S02]  /*bae30*/  IMAD.X R39, R39, 0x1, R2, P2 ;  /* 0x0000000127277824 */ /* 0x000fe400010e0602 */
[----:B-1----:R-:W-:Y:S02]  /*bae40*/  IMAD.MOV.U32 R6, RZ, RZ, R33 ;  /* 0x000000ffff067224 */ /* 0x002fe400078e0021 */
[----:B--2---:R-:W2:Y:S01]  /*bae50*/  LDL.LU R33, [R1+0x42e8] ;  /* 0x0042e80001217983 */ /* 0x004ea20000300800 */
[----:B------:R-:W-:-:S03]  /*bae60*/  IMAD.MOV.U32 R7, RZ, RZ, R38 ;  /* 0x000000ffff077224 */ /* 0x000fc600078e0026 */
[----:B------:R-:W2:Y:S04]  /*bae70*/  LDL.LU R40, [R1+0x42ec] ;  /* 0x0042ec0001287983 */ /* 0x000ea80000300800 */
[----:B------:R-:W2:Y:S04]  /*bae80*/  LDL.LU R38, [R1+0x42e0] ;  /* 0x0042e00001267983 */ /* 0x000ea80000300800 */
[----:B------:R-:W2:Y:S04]  /*bae90*/  LDL.LU R41, [R1+0x42e4] ;  /* 0x0042e40001297983 */ /* 0x000ea80000300800 */
[----:B------:R1:W-:Y:S04]  /*baea0*/  LDGSTS.E [R4+0x41c00], [R6.64], P0 ;  /* 0x41c0000006047fae */ /* 0x0003e80008121844 */
[----:B------:R-:W-:Y:S04]  /*baeb0*/  STL [R1+0x4310], R32 ;  /* 0x0043102001007387 */ /* 0x000fe80000100800 */
[----:B------:R1:W-:Y:S02]  /*baec0*/  STL [R1+0x4314], R39 ;  /* 0x0043142701007387 */ /* 0x0003e40000100800 */
[----:B-1----:R-:W-:-:S02]  /*baed0*/  IMAD.MOV.U32 R6, RZ, RZ, R34 ;  /* 0x000000ffff067224 */ /* 0x002fc400078e0022 */
[----:B------:R-:W-:Y:S02]  /*baee0*/  IMAD.MOV.U32 R7, RZ, RZ, R36 ;  /* 0x000000ffff077224 */ /* 0x000fe400078e0024 */
[----:B------:R-:W2:Y:S01]  /*baef0*/  LDL.LU R36, [R1+0x42dc] ;  /* 0x0042dc0001247983 */ /* 0x000ea20000300800 */
[----:B------:R-:W-:Y:S02]  /*baf00*/  IADD3 R46, P2, R46, R127, RZ ;  /* 0x0000007f2e2e7210 */ /* 0x000fe40007f5e0ff */
[----:B------:R-:W-:Y:S01]  /*baf10*/  IADD3.X R35, R35, R2, RZ, P1, !PT ;  /* 0x0000000223237210 */ /* 0x000fe20000ffe4ff */
[----:B------:R1:W-:Y:S04]  /*baf20*/  LDGSTS.E [R4+0x42400], [R6.64], P0 ;  /* 0x4240000006047fae */ /* 0x0003e80008121844 */
[----:B------:R-:W2:Y:S01]  /*baf30*/  LDL.LU R34, [R1+0x42d0] ;  /* 0x0042d00001227983 */ /* 0x000ea20000300800 */
[----:B-1----:R-:W-:-:S02]  /*baf40*/  IMAD.MOV.U32 R7, RZ, RZ, R39 ;  /* 0x000000ffff077224 */ /* 0x002fc400078e0027 */
[----:B------:R-:W-:Y:S01]  /*baf50*/  IMAD.MOV.U32 R6, RZ, RZ, R37 ;  /* 0x000000ffff067224 */ /* 0x000fe200078e0025 */
[----:B------:R-:W2:Y:S04]  /*baf60*/  LDL.LU R39, [R1+0x42d8] ;  /* 0x0042d80001277983 */ /* 0x000ea80000300800 */
[----:B------:R-:W-:Y:S04]  /*baf70*/  STL [R1+0x430c], R46 ;  /* 0x00430c2e01007387 */ /* 0x000fe80000100800 */
[----:B------:R1:W-:Y:S04]  /*baf80*/  STL [R1+0x4308], R35 ;  /* 0x0043082301007387 */ /* 0x0003e80000100800 */
[----:B------:R-:W2:Y:S04]  /*baf90*/  LDL.LU R3, [R1+0x42cc] ;  /* 0x0042cc0001037983 */ /* 0x000ea80000300800 */
[----:B------:R-:W2:Y:S04]  /*bafa0*/  LDL.LU R37, [R1+0x42d4] ;  /* 0x0042d40001257983 */ /* 0x000ea80000300800 */
[----:B------:R1:W-:Y:S02]  /*bafb0*/  LDGSTS.E [R4+0x42c00], [R6.64], P0 ;  /* 0x42c0000006047fae */ /* 0x0003e40008121844 */
[----:B-1----:R-:W-:-:S02]  /*bafc0*/  IMAD.MOV.U32 R7, RZ, RZ, R35 ;  /* 0x000000ffff077224 */ /* 0x002fc400078e0023 */
[----:B------:R-:W-:-:S05]  /*bafd0*/  IMAD.MOV.U32 R6, RZ, RZ, R32 ;  /* 0x000000ffff067224 */ /* 0x000fca00078e0020 */
[----:B------:R1:W-:Y:S01]  /*bafe0*/  LDGSTS.E [R4+0x43400], [R6.64], P0 ;  /* 0x4340000006047fae */ /* 0x0003e20008121844 */
[----:B---3--:R-:W-:Y:S01]  /*baff0*/  IADD3 R44, P1, R44, R127, RZ ;  /* 0x0000007f2c2c7210 */ /* 0x008fe20007f3e0ff */
[----:B----4-:R-:W-:-:S04]  /*bb000*/  IMAD.X R47, R47, 0x1, R2, P2 ;  /* 0x000000012f2f7824 */ /* 0x010fc800010e0602 */
[----:B------:R-:W-:Y:S04]  /*bb010*/  STL [R1+0x4300], R44 ;  /* 0x0043002c01007387 */ /* 0x000fe80000100800 */
[----:B------:R-:W-:Y:S04]  /*bb020*/  STL [R1+0x4304], R47 ;  /* 0x0043042f01007387 */ /* 0x000fe80000100800 */
[----:B------:R-:W3:Y:S04]  /*bb030*/  LDL.LU R35, [R1+0x42c8] ;  /* 0x0042c80001237983 */ /* 0x000ee80000300800 */
[----:B------:R-:W4:Y:S01]  /*bb040*/  LDL.LU R32, [R1+0x42c4] ;  /* 0x0042c40001207983 */ /* 0x000f220000300800 */
[----:B-1----:R-:W-:-:S02]  /*bb050*/  IMAD.MOV.U32 R6, RZ, RZ, R46 ;  /* 0x000000ffff067224 */ /* 0x002fc400078e002e */
[----:B------:R-:W-:-:S05]  /*bb060*/  IMAD.MOV.U32 R7, RZ, RZ, R47 ;  /* 0x000000ffff077224 */ /* 0x000fca00078e002f */
[----:B------:R1:W-:Y:S01]  /*bb070*/  LDGSTS.E [R4+0x43c00], [R6.64], P0 ;  /* 0x43c0000006047fae */ /* 0x0003e20008121844 */
[----:B------:R-:W-:Y:S01]  /*bb080*/  IADD3.X R45, R45, R2, RZ, P1, !PT ;  /* 0x000000022d2d7210 */ /* 0x000fe20000ffe4ff */
[----:B-1----:R-:W-:-:S04]  /*bb090*/  IMAD.MOV.U32 R6, RZ, RZ, R44 ;  /* 0x000000ffff067224 */ /* 0x002fc800078e002c */
[----:B------:R-:W-:-:S05]  /*bb0a0*/  IMAD.MOV.U32 R7, RZ, RZ, R45 ;  /* 0x000000ffff077224 */ /* 0x000fca00078e002d */
[----:B------:R1:W-:Y:S01]  /*bb0b0*/  LDGSTS.E [R4+0x44400], [R6.64], P0 ;  /* 0x4440000006047fae */ /* 0x0003e20008121844 */
[-C--:B------:R-:W-:Y:S02]  /*bb0c0*/  IADD3 R42, P2, R42, R127.reuse, RZ ;  /* 0x0000007f2a2a7210 */ /* 0x080fe40007f5e0ff */
[----:B------:R-:W-:-:S03]  /*bb0d0*/  IADD3 R5, P1, R5, R127, RZ ;  /* 0x0000007f05057210 */ /* 0x000fc60007f3e0ff */
[----:B------:R-:W-:Y:S01]  /*bb0e0*/  IMAD.X R43, R43, 0x1, R2, P2 ;  /* 0x000000012b2b7824 */ /* 0x000fe200010e0602 */
[----:B------:R-:W-:Y:S01]  /*bb0f0*/  STL [R1+0x42fc], R42 ;  /* 0x0042fc2a01007387 */ /* 0x000fe20000100800 */
[----:B-1----:R-:W-:Y:S02]  /*bb100*/  IMAD.MOV.U32 R6, RZ, RZ, R42 ;  /* 0x000000ffff067224 */ /* 0x002fe400078e002a */
[----:B------:R-:W-:Y:S01]  /*bb110*/  IMAD.MOV.U32 R7, RZ, RZ, R43 ;  /* 0x000000ffff077224 */ /* 0x000fe200078e002b */
[----:B------:R-:W-:Y:S04]  /*bb120*/  STL [R1+0x42f8], R45 ;  /* 0x0042f82d01007387 */ /* 0x000fe80000100800 */
[----:B------:R1:W-:Y:S04]  /*bb130*/  STL [R1+0x42f0], R5 ;  /* 0x0042f00501007387 */ /* 0x0003e80000100800 */
[----:B------:R-:W-:Y:S04]  /*bb140*/  STL [R1+0x42f4], R43 ;  /* 0x0042f42b01007387 */ /* 0x000fe80000100800 */
[----:B------:R1:W-:Y:S01]  /*bb150*/  LDGSTS.E [R4+0x44c00], [R6.64], P0 ;  /* 0x44c0000006047fae */ /* 0x0003e20008121844 */
[----:B--2---:R-:W-:-:S02]  /*bb160*/  IADD3.X R33, R33, R2, RZ, P1, !PT ;  /* 0x0000000221217210 */ /* 0x004fc40000ffe4ff */
[-C--:B------:R-:W-:Y:S02]  /*bb170*/  IADD3 R40, P2, R40, R127.reuse, RZ ;  /* 0x0000007f28287210 */ /* 0x080fe40007f5e0ff */
[----:B------:R-:W-:-:S03]  /*bb180*/  IADD3 R38, P1, R38, R127, RZ ;  /* 0x0000007f26267210 */ /* 0x000fc60007f3e0ff */
[----:B------:R-:W-:Y:S01]  /*bb190*/  STL [R1+0x42ec], R40 ;  /* 0x0042ec2801007387 */ /* 0x000fe20000100800 */
[----:B------:R-:W-:-:S03]  /*bb1a0*/  IMAD.X R41, R41, 0x1, R2, P2 ;  /* 0x0000000129297824 */ /* 0x000fc600010e0602 */
[----:B------:R2:W-:Y:S01]  /*bb1b0*/  STL [R1+0x42e8], R33 ;  /* 0x0042e82101007387 */ /* 0x0005e20000100800 */
[----:B-1----:R-:W-:-:S03]  /*bb1c0*/  IMAD.MOV.U32 R6, RZ, RZ, R5 ;  /* 0x000000ffff067224 */ /* 0x002fc600078e0005 */
[----:B------:R-:W4:Y:S01]  /*bb1d0*/  LDL.LU R5, [R1+0x42c0] ;  /* 0x0042c00001057983 */ /* 0x000f220000300800 */
[----:B------:R-:W-:-:S03]  /*bb1e0*/  IMAD.MOV.U32 R7, RZ, RZ, R33 ;  /* 0x000000ffff077224 */ /* 0x000fc600078e0021 */
[----:B------:R-:W-:Y:S04]  /*bb1f0*/  STL [R1+0x42e0], R38 ;  /* 0x0042e02601007387 */ /* 0x000fe80000100800 */
[----:B------:R-:W-:Y:S04]  /*bb200*/  STL [R1+0x42e4], R41 ;  /* 0x0042e42901007387 */ /* 0x000fe80000100800 */
[----:B--2---:R-:W2:Y:S01]  /*bb210*/  LDL.LU R33, [R1+0x42bc] ;  /* 0x0042bc0001217983 */ /* 0x004ea20000300800 */
[----:B------:R-:W-:-:S03]  /*bb220*/  IADD3 R36, P2, R36, R127, RZ ;  /* 0x0000007f24247210 */ /* 0x000fc60007f5e0ff */
[----:B------:R1:W-:Y:S04]  /*bb230*/  LDGSTS.E [R4+0x45400], [R6.64], P0 ;  /* 0x4540000006047fae */ /* 0x0003e80008121844 */
[----:B------:R-:W-:Y:S04]  /*bb240*/  STL [R1+0x42dc], R36 ;  /* 0x0042dc2401007387 */ /* 0x000fe80000100800 */
[----:B------:R-:W2:Y:S01]  /*bb250*/  LDL.LU R43, [R1+0x42b8] ;  /* 0x0042b800012b7983 */ /* 0x000ea20000300800 */
[----:B------:R-:W-:Y:S02]  /*bb260*/  IADD3 R34, P3, R34, R127, RZ ;  /* 0x0000007f22227210 */ /* 0x000fe40007f7e0ff */
[----:B------:R-:W-:-:S05]  /*bb270*/  IADD3.X R39, R39, R2, RZ, P1, !PT ;  /* 0x0000000227277210 */ /* 0x000fca0000ffe4ff */
[----:B------:R-:W-:Y:S01]  /*bb280*/  STL [R1+0x42d8], R39 ;  /* 0x0042d82701007387 */ /* 0x000fe20000100800 */
[----:B------:R-:W-:-:S03]  /*bb290*/  IADD3 R3, P1, R3, R127, RZ ;  /* 0x0000007f03037210 */ /* 0x000fc60007f3e0ff */
[----:B------:R-:W-:Y:S01]  /*bb2a0*/  STL [R1+0x42d0], R34 ;  /* 0x0042d02201007387 */ /* 0x000fe20000100800 */
[----:B------:R-:W-:-:S03]  /*bb2b0*/  IMAD.X R37, R37, 0x1, R2, P2 ;  /* 0x0000000125257824 */ /* 0x000fc600010e0602 */
[----:B------:R-:W-:Y:S04]  /*bb2c0*/  STL [R1+0x42cc], R3 ;  /* 0x0042cc0301007387 */ /* 0x000fe80000100800 */
[----:B------:R-:W-:Y:S01]  /*bb2d0*/  STL [R1+0x42d4], R37 ;  /* 0x0042d42501007387 */ /* 0x000fe20000100800 */
[--C-:B---3--:R-:W-:Y:S02]  /*bb2e0*/  IMAD.X R35, R35, 0x1, R2.reuse, P3 ;  /* 0x0000000123237824 */ /* 0x108fe400018e0602 */
[----:B----4-:R-:W-:-:S03]  /*bb2f0*/  IMAD.X R32, R32, 0x1, R2, P1 ;  /* 0x0000000120207824 */ /* 0x010fc600008e0602 */
[----:B------:R-:W-:Y:S04]  /*bb300*/  STL [R1+0x42c8], R35 ;  /* 0x0042c82301007387 */ /* 0x000fe80000100800 */
[----:B------:R3:W-:Y:S04]  /*bb310*/  STL [R1+0x42c4], R32 ;  /* 0x0042c42001007387 */ /* 0x0007e80000100800 */
[----:B------:R-:W4:Y:S04]  /*bb320*/  LDL.LU R239, [R1] ;  /* 0x0000000001ef7983 */ /* 0x000f280000300800 */
[----:B------:R-:W4:Y:S01]  /*bb330*/  LDL.LU R158, [R1+0x4] ;  /* 0x00000400019e7983 */ /* 0x000f220000300800 */
[----:B-1----:R-:W-:-:S02]  /*bb340*/  IMAD.MOV.U32 R6, RZ, RZ, R40 ;  /* 0x000000ffff067224 */ /* 0x002fc400078e0028 */
[----:B------:R-:W-:-:S05]  /*bb350*/  IMAD.MOV.U32 R7, RZ, RZ, R41 ;  /* 0x000000ffff077224 */ /* 0x000fca00078e0029 */
[----:B------:R1:W-:Y:S02]  /*bb360*/  LDGSTS.E [R4+0x45c00], [R6.64], P0 ;  /* 0x45c0000006047fae */ /* 0x0003e40008121844 */
[----:B-1----:R-:W-:Y:S01]  /*bb370*/  IMAD.MOV.U32 R6, RZ, RZ, R38 ;  /* 0x000000ffff067224 */ /* 0x002fe200078e0026 */
[----:B------:R-:W-:-:S05]  /*bb380*/  MOV R7, R39 ;  /* 0x0000002700077202 */ /* 0x000fca0000000f00 */
[----:B------:R1:W-:Y:S02]  /*bb390*/  LDGSTS.E [R4+0x46400], [R6.64], P0 ;  /* 0x4640000006047fae */ /* 0x0003e40008121844 */
[----:B-1----:R-:W-:Y:S02]  /*bb3a0*/  IMAD.MOV.U32 R6, RZ, RZ, R36 ;  /* 0x000000ffff067224 */ /* 0x002fe400078e0024 */
[----:B------:R-:W-:-:S05]  /*bb3b0*/  IMAD.MOV.U32 R7, RZ, RZ, R37 ;  /* 0x000000ffff077224 */ /* 0x000fca00078e0025 */
[----:B------:R1:W-:Y:S02]  /*bb3c0*/  LDGSTS.E [R4+0x46c00], [R6.64], P0 ;  /* 0x46c0000006047fae */ /* 0x0003e40008121844 */
[----:B-1----:R-:W-:Y:S02]  /*bb3d0*/  IMAD.MOV.U32 R6, RZ, RZ, R34 ;  /* 0x000000ffff067224 */ /* 0x002fe400078e0022 */
[----:B------:R-:W-:-:S05]  /*bb3e0*/  IMAD.MOV.U32 R7, RZ, RZ, R35 ;  /* 0x000000ffff077224 */ /* 0x000fca00078e0023 */
[----:B------:R1:W-:Y:S01]  /*bb3f0*/  LDGSTS.E [R4+0x47400], [R6.64], P0 ;  /* 0x4740000006047fae */ /* 0x0003e20008121844 */
[-C--:B------:R-:W-:Y:S01]  /*bb400*/  IADD3 R5, P1, R5, R127.reuse, RZ ;  /* 0x0000007f05057210 */ /* 0x080fe20007f3e0ff */
[----:B-1----:R-:W-:Y:S02]  /*bb410*/  IMAD.MOV.U32 R7, RZ, RZ, R32 ;  /* 0x000000ffff077224 */ /* 0x002fe400078e0020 */
[----:B---3--:R-:W3:Y:S04]  /*bb420*/  LDL.LU R32, [R1+0x8] ;  /* 0x0000080001207983 */ /* 0x008ee80000300800 */
[----:B------:R-:W3:Y:S04]  /*bb430*/  LDL.LU R236, [R1+0xc] ;  /* 0x00000c0001ec7983 */ /* 0x000ee80000300800 */
[----:B------:R-:W3:Y:S04]  /*bb440*/  LDL.LU R34, [R1+0x10] ;  /* 0x0000100001227983 */ /* 0x000ee80000300800 */
[----:B------:R-:W3:Y:S01]  /*bb450*/  LDL.LU R35, [R1+0x14] ;  /* 0x0000140001237983 */ /* 0x000ee20000300800 */
[----:B--2---:R-:W-:Y:S01]  /*bb460*/  IADD3 R33, P2, R33, R127, RZ ;  /* 0x0000007f21217210 */ /* 0x004fe20007f5e0ff */
[----:B------:R-:W-:Y:S01]  /*bb470*/  IMAD.X R43, R43, 0x1, R2, P1 ;  /* 0x000000012b2b7824 */ /* 0x000fe200008e0602 */
[----:B------:R-:W-:Y:S01]  /*bb480*/  MOV R129, R226 ;  /* 0x000000e200817202 */ /* 0x000fe20000000f00 */
[----:B------:R-:W2:Y:S01]  /*bb490*/  LDL.LU R237, [R1+0x18] ;  /* 0x0000180001ed7983 */ /* 0x000ea20000300800 */
[----:B------:R-:W-:-:S02]  /*bb4a0*/  IMAD.MOV.U32 R130, RZ, RZ, R225 ;  /* 0x000000ffff827224 */ /* 0x000fc400078e00e1 */
[----:B------:R-:W-:Y:S01]  /*bb4b0*/  IMAD.MOV.U32 R131, RZ, RZ, R224 ;  /* 0x000000ffff837224 */ /* 0x000fe200078e00e0 */
[----:B------:R-:W2:Y:S01]  /*bb4c0*/  LDL.LU R238, [R1+0x1c] ;  /* 0x00001c0001ee7983 */ /* 0x000ea20000300800 */
[----:B------:R-:W-:Y:S02]  /*bb4d0*/  IMAD.MOV.U32 R128, RZ, RZ, R227 ;  /* 0x000000ffff807224 */ /* 0x000fe400078e00e3 */
[----:B------:R-:W-:Y:S01]  /*bb4e0*/  IMAD.MOV.U32 R124, RZ, RZ, R229 ;  /* 0x000000ffff7c7224 */ /* 0x000fe200078e00e5 */
[----:B------:R-:W-:Y:S01]  /*bb4f0*/  STL [R1+0x42c0], R5 ;  /* 0x0042c00501007387 */ /* 0x000fe20000100800 */
[----:B------:R-:W-:Y:S01]  /*bb500*/  IMAD.MOV.U32 R125, RZ, RZ, R228 ;  /* 0x000000ffff7d7224 */ /* 0x000fe200078e00e4 */
[----:B------:R-:W-:Y:S01]  /*bb510*/  MOV R121, R232 ;  /* 0x000000e800797202 */ /* 0x000fe20000000f00 */
[----:B------:R-:W-:Y:S01]  /*bb520*/  IMAD.MOV.U32 R122, RZ, RZ, R231 ;  /* 0x000000ffff7a7224 */ /* 0x000fe200078e00e7 */
[----:B------:R-:W-:Y:S01]  /*bb530*/  STL [R1+0x42bc], R33 ;  /* 0x0042bc2101007387 */ /* 0x000fe20000100800 */
[----:B------:R-:W-:-:S02]  /*bb540*/  IMAD.MOV.U32 R123, RZ, RZ, R230 ;  /* 0x000000ffff7b7224 */ /* 0x000fc400078e00e6 */
[----:B------:R-:W-:Y:S01]  /*bb550*/  IMAD.MOV.U32 R120, RZ, RZ, R233 ;  /* 0x000000ffff787224 */ /* 0x000fe200078e00e9 */
[----:B------:R-:W-:Y:S01]  /*bb560*/  STL [R1+0x42b8], R43 ;  /* 0x0042b82b01007387 */ /* 0x000fe20000100800 */
[----:B------:R-:W-:Y:S02]  /*bb570*/  IMAD.MOV.U32 R118, RZ, RZ, R235 ;  /* 0x000000ffff767224 */ /* 0x000fe400078e00eb */
[----:B------:R-:W-:Y:S01]  /*bb580*/  IMAD.MOV.U32 R119, RZ, RZ, R234 ;  /* 0x000000ffff777224 */ /* 0x000fe200078e00ea */
[----:B------:R-:W-:Y:S01]  /*bb590*/  STL.64 [R1+0x3740], R130 ;  /* 0x0037408201007387 */ /* 0x000fe20000100a00 */
[----:B------:R-:W-:Y:S01]  /*bb5a0*/  IMAD.MOV.U32 R116, RZ, RZ, R241 ;  /* 0x000000ffff747224 */ /* 0x000fe200078e00f1 */
[----:B------:R-:W-:Y:S01]  /*bb5b0*/  MOV R115, R242 ;  /* 0x000000f200737202 */ /* 0x000fe20000000f00 */
[----:B------:R-:W-:Y:S01]  /*bb5c0*/  IMAD.MOV.U32 R117, RZ, RZ, R240 ;  /* 0x000000ffff757224 */ /* 0x000fe200078e00f0 */
[----:B------:R-:W-:Y:S01]  /*bb5d0*/  STL.64 [R1+0x3738], R128 ;  /* 0x0037388001007387 */ /* 0x000fe20000100a00 */
[----:B------:R-:W-:-:S02]  /*bb5e0*/  IMAD.MOV.U32 R114, RZ, RZ, R243 ;  /* 0x000000ffff727224 */ /* 0x000fc400078e00f3 */
[----:B------:R-:W-:Y:S01]  /*bb5f0*/  IMAD.MOV.U32 R112, RZ, RZ, R245 ;  /* 0x000000ffff707224 */ /* 0x000fe200078e00f5 */
[----:B------:R-:W-:Y:S01]  /*bb600*/  STL.64 [R1+0x3730], R124 ;  /* 0x0037307c01007387 */ /* 0x000fe20000100a00 */
[----:B------:R-:W-:-:S03]  /*bb610*/  IMAD.MOV.U32 R113, RZ, RZ, R244 ;  /* 0x000000ffff717224 */ /* 0x000fc600078e00f4 */
[----:B------:R-:W-:Y:S04]  /*bb620*/  STL.64 [R1+0x3728], R122 ;  /* 0x0037287a01007387 */ /* 0x000fe80000100a00 */
[----:B------:R-:W-:Y:S04]  /*bb630*/  STL.64 [R1+0x3720], R120 ;  /* 0x0037207801007387 */ /* 0x000fe80000100a00 */
[----:B------:R-:W-:Y:S04]  /*bb640*/  STL.64 [R1+0x3718], R118 ;  /* 0x0037187601007387 */ /* 0x000fe80000100a00 */
[----:B------:R-:W-:Y:S04]  /*bb650*/  STL.64 [R1+0x3710], R116 ;  /* 0x0037107401007387 */ /* 0x000fe80000100a00 */
[----:B------:R-:W-:Y:S04]  /*bb660*/  STL.64 [R1+0x3708], R114 ;  /* 0x0037087201007387 */ /* 0x000fe80000100a00 */
[----:B------:R-:W-:Y:S01]  /*bb670*/  STL.64 [R1+0x3700], R112 ;  /* 0x0037007001007387 */ /* 0x000fe20000100a00 */
[----:B----4-:R-:W-:-:S03]  /*bb680*/  IMAD.MOV.U32 R105, RZ, RZ, R239 ;  /* 0x000000ffff697224 */ /* 0x010fc600078e00ef */
[----:B------:R-:W4:Y:S01]  /*bb690*/  LDL.LU R239, [R1+0x20] ;  /* 0x0000200001ef7983 */ /* 0x000f220000300800 */
[----:B------:R-:W-:-:S03]  /*bb6a0*/  IMAD.MOV.U32 R104, RZ, RZ, R158 ;  /* 0x000000ffff687224 */ /* 0x000fc600078e009e */
[----:B------:R-:W4:Y:S01]  /*bb6b0*/  LDL.LU R158, [R1+0x24] ;  /* 0x00002400019e7983 */ /* 0x000f220000300800 */
[----:B------:R-:W-:Y:S01]  /*bb6c0*/  IMAD.MOV.U32 R110, RZ, RZ, R247 ;  /* 0x000000ffff6e7224 */ /* 0x000fe200078e00f7 */
[----:B------:R-:W-:Y:S01]  /*bb6d0*/  MOV R109, R248 ;  /* 0x000000f8006d7202 */ /* 0x000fe20000000f00 */
[----:B------:R-:W-:Y:S02]  /*bb6e0*/  IMAD.MOV.U32 R111, RZ, RZ, R246 ;  /* 0x000000ffff6f7224 */ /* 0x000fe400078e00f6 */
[----:B------:R-:W-:Y:S02]  /*bb6f0*/  IMAD.MOV.U32 R108, RZ, RZ, R249 ;  /* 0x000000ffff6c7224 */ /* 0x000fe400078e00f9 */
[----:B------:R-:W-:Y:S01]  /*bb700*/  IMAD.MOV.U32 R106, RZ, RZ, R251 ;  /* 0x000000ffff6a7224 */ /* 0x000fe200078e00fb */
[----:B------:R-:W-:Y:S01]  /*bb710*/  STL.64 [R1+0x36f8], R110 ;  /* 0x0036f86e01007387 */ /* 0x000fe20000100a00 */
[----:B------:R-:W-:-:S03]  /*bb720*/  IMAD.MOV.U32 R107, RZ, RZ, R250 ;  /* 0x000000ffff6b7224 */ /* 0x000fc600078e00fa */
[----:B------:R-:W-:Y:S04]  /*bb730*/  STL.64 [R1+0x36f0], R108 ;  /* 0x0036f06c01007387 */ /* 0x000fe80000100a00 */
[----:B------:R-:W4:Y:S04]  /*bb740*/  LDL.LU R56, [R1+0x28] ;  /* 0x0000280001387983 */ /* 0x000f280000300800 */
[----:B------:R-:W4:Y:S01]  /*bb750*/  LDL.LU R55, [R1+0x2c] ;  /* 0x00002c0001377983 */ /* 0x000f220000300800 */
[----:B---3--:R-:W-:-:S03]  /*bb760*/  IMAD.MOV.U32 R101, RZ, RZ, R34 ;  /* 0x000000ffff657224 */ /* 0x008fc600078e0022 */
[----:B------:R-:W3:Y:S01]  /*bb770*/  LDL.LU R34, [R1+0x30] ;  /* 0x0000300001227983 */ /* 0x000ee20000300800 */
[----:B------:R-:W-:-:S03]  /*bb780*/  IMAD.MOV.U32 R100, RZ, RZ, R35 ;  /* 0x000000ffff647224 */ /* 0x000fc600078e0023 */
[----:B------:R-:W3:Y:S04]  /*bb790*/  LDL.LU R35, [R1+0x34] ;  /* 0x0000340001237983 */ /* 0x000ee80000300800 */
        /* <DEDUP_REMOVED lines=17> */
[----:B--2---:R-:W-:-:S03]  /*bb8b0*/  IMAD.MOV.U32 R98, RZ, RZ, R238 ;  /* 0x000000ffff627224 */ /* 0x004fc600078e00ee */
[----:B------:R-:W2:Y:S04]  /*bb8c0*/  LDL.LU R38, [R1+0x74] ;  /* 0x0000740001267983 */ /* 0x000ea80000300800 */
[----:B------:R-:W2:Y:S04]  /*bb8d0*/  LDL.LU R37, [R1+0x78] ;  /* 0x0000780001257983 */ /* 0x000ea80000300800 */
[----:B------:R-:W2:Y:S01]  /*bb8e0*/  LDL.LU R36, [R1+0x7c] ;  /* 0x00007c0001247983 */ /* 0x000ea20000300800 */
[----:B------:R-:W-:-:S03]  /*bb8f0*/  MOV R103, R32 ;  /* 0x0000002000677202 */ /* 0x000fc60000000f00 */
[----:B------:R-:W2:Y:S01]  /*bb900*/  LDL.LU R236, [R1+0x80] ;  /* 0x0000800001ec7983 */ /* 0x000ea20000300800 */
[----:B------:R-:W-:-:S03]  /*bb910*/  IMAD.MOV.U32 R99, RZ, RZ, R237 ;  /* 0x000000ffff637224 */ /* 0x000fc600078e00ed */
[----:B------:R-:W2:Y:S04]  /*bb920*/  LDL.LU R238, [R1+0x84] ;  /* 0x0000840001ee7983 */ /* 0x000ea80000300800 */
[----:B------:R-:W-:Y:S04]  /*bb930*/  STL.64 [R1+0x36e0], R104 ;  /* 0x0036e06801007387 */ /* 0x000fe80000100a00 */
[----:B------:R-:W2:Y:S04]  /*bb940*/  LDL.LU R32, [R1+0x88] ;  /* 0x0000880001207983 */ /* 0x000ea80000300800 */
[----:B------:R-:W2:Y:S01]  /*bb950*/  LDL.LU R237, [R1+0x8c] ;  /* 0x00008c0001ed7983 */ /* 0x000ea20000300800 */
[----:B----4-:R-:W-:-:S03]  /*bb960*/  MOV R97, R239 ;  /* 0x000000ef00617202 */ /* 0x010fc60000000f00 */
[----:B------:R-:W4:Y:S01]  /*bb970*/  LDL.LU R239, [R1+0x90] ;  /* 0x0000900001ef7983 */ /* 0x000f220000300800 */
[----:B------:R-:W-:-:S03]  /*bb980*/  IMAD.MOV.U32 R96, RZ, RZ, R158 ;  /* 0x000000ffff607224 */ /* 0x000fc600078e009e */
[----:B------:R-:W4:Y:S04]  /*bb990*/  LDL.LU R158, [R1+0x94] ;  /* 0x00009400019e7983 */ /* 0x000f280000300800 */
[----:B------:R-:W-:Y:S04]  /*bb9a0*/  STL.64 [R1+0x36d8], R102 ;  /* 0x0036d86601007387 */ /* 0x000fe80000100a00 */
[----:B------:R-:W-:Y:S01]  /*bb9b0*/  STL.64 [R1+0x36d0], R100 ;  /* 0x0036d06401007387 */ /* 0x000fe20000100a00 */
[----:B------:R-:W-:Y:S02]  /*bb9c0*/  IMAD.MOV.U32 R95, RZ, RZ, R56 ;  /* 0x000000ffff5f7224 */ /* 0x000fe400078e0038 */
[----:B------:R-:W-:-:S02]  /*bb9d0*/  IMAD.MOV.U32 R94, RZ, RZ, R55 ;  /* 0x000000ffff5e7224 */ /* 0x000fc400078e0037 */
[----:B---3--:R-:W-:Y:S02]  /*bb9e0*/  IMAD.MOV.U32 R93, RZ, RZ, R34 ;  /* 0x000000ffff5d7224 */ /* 0x008fe400078e0022 */
[----:B------:R-:W3:Y:S01]  /*bb9f0*/  LDL.LU R34, [R1+0x98] ;  /* 0x0000980001227983 */ /* 0x000ee20000300800 */
[----:B------:R-:W-:-:S03]  /*bba00*/  IMAD.MOV.U32 R92, RZ, RZ, R35 ;  /* 0x000000ffff5c7224 */ /* 0x000fc600078e0023 */
[----:B------:R-:W3:Y:S04]  /*bba10*/  LDL.LU R35, [R1+0x9c] ;  /* 0x00009c0001237983 */ /* 0x000ee80000300800 */
[----:B------:R-:W-:Y:S01]  /*bba20*/  STL.64 [R1+0x36c8], R98 ;  /* 0x0036c86201007387 */ /* 0x000fe20000100a00 */
[----:B------:R-:W-:-:S03]  /*bba30*/  MOV R91, R54 ;  /* 0x00000036005b7202 */ /* 0x000fc60000000f00 */
[----:B------:R-:W-:Y:S01]  /*bba40*/  STL.64 [R1+0x36c0], R96 ;  /* 0x0036c06001007387 */ /* 0x000fe20000100a00 */
[----:B------:R-:W-:-:S03]  /*bba50*/  IMAD.MOV.U32 R90, RZ, RZ, R53 ;  /* 0x000000ffff5a7224 */ /* 0x000fc600078e0035 */
[----:B------:R-:W-:Y:S01]  /*bba60*/  STL.64 [R1+0x36b8], R94 ;  /* 0x0036b85e01007387 */ /* 0x000fe20000100a00 */
[----:B------:R-:W-:Y:S02]  /*bba70*/  IMAD.MOV.U32 R89, RZ, RZ, R52 ;  /* 0x000000ffff597224 */ /* 0x000fe400078e0034 */
[----:B------:R-:W-:Y:S01]  /*bba80*/  IMAD.MOV.U32 R88, RZ, RZ, R51 ;  /* 0x000000ffff587224 */ /* 0x000fe200078e0033 */
[----:B------:R-:W-:Y:S01]  /*bba90*/  STL.64 [R1+0x36b0], R92 ;  /* 0x0036b05c01007387 */ /* 0x000fe20000100a00 */
[----:B------:R-:W-:-:S03]  /*bbaa0*/  IMAD.MOV.U32 R87, RZ, RZ, R50 ;  /* 0x000000ffff577224 */ /* 0x000fc600078e0032 */
[----:B------:R-:W-:Y:S01]  /*bbab0*/  STL.64 [R1+0x36a8], R90 ;  /* 0x0036a85a01007387 */ /* 0x000fe20000100a00 */
[----:B------:R-:W-:-:S03]  /*bbac0*/  IMAD.MOV.U32 R86, RZ, RZ, R49 ;  /* 0x000000ffff567224 */ /* 0x000fc600078e0031 */
[----:B------:R-:W-:Y:S01]  /*bbad0*/  STL.64 [R1+0x36a0], R88 ;  /* 0x0036a05801007387 */ /* 0x000fe20000100a00 */
[----:B------:R-:W-:Y:S01]  /*bbae0*/  MOV R85, R48 ;  /* 0x0000003000557202 */ /* 0x000fe20000000f00 */
[----:B------:R-:W-:Y:S02]  /*bbaf0*/  IMAD.MOV.U32 R84, RZ, RZ, R47 ;  /* 0x000000ffff547224 */ /* 0x000fe400078e002f */
[----:B------:R-:W-:Y:S01]  /*bbb00*/  STL.64 [R1+0x3698], R86 ;  /* 0x0036985601007387 */ /* 0x000fe20000100a00 */
[----:B------:R-:W-:Y:S02]  /*bbb10*/  IMAD.MOV.U32 R83, RZ, RZ, R46 ;  /* 0x000000ffff537224 */ /* 0x000fe400078e002e */
[----:B------:R-:W-:Y:S01]  /*bbb20*/  IMAD.MOV.U32 R82, RZ, RZ, R45 ;  /* 0x000000ffff527224 */ /* 0x000fe200078e002d */
[----:B------:R-:W-:Y:S01]  /*bbb30*/  STL.64 [R1+0x3690], R84 ;  /* 0x0036905401007387 */ /* 0x000fe20000100a00 */
[----:B------:R-:W-:Y:S02]  /*bbb40*/  IMAD.MOV.U32 R81, RZ, RZ, R44 ;  /* 0x000000ffff517224 */ /* 0x000fe400078e002c */
[----:B------:R-:W-:Y:S01]  /*bbb50*/  IMAD.MOV.U32 R80, RZ, RZ, R42 ;  /* 0x000000ffff507224 */ /* 0x000fe200078e002a */
[----:B------:R-:W-:Y:S01]  /*bbb60*/  STL.64 [R1+0x3688], R82 ;  /* 0x0036885201007387 */ /* 0x000fe20000100a00 */
[----:B------:R-:W-:-:S03]  /*bbb70*/  MOV R79, R41 ;  /* 0x00000029004f7202 */ /* 0x000fc60000000f00 */
[----:B------:R-:W-:Y:S01]  /*bbb80*/  STL.64 [R1+0x3680], R80 ;  /* 0x0036805001007387 */ /* 0x000fe20000100a00 */
[----:B------:R-:W-:Y:S02]  /*bbb90*/  IMAD.MOV.U32 R78, RZ, RZ, R40 ;  /* 0x000000ffff4e7224 */ /* 0x000fe400078e0028 */
[----:B------:R-:W-:Y:S02]  /*bbba0*/  IMAD.MOV.U32 R77, RZ, RZ, R39 ;  /* 0x000000ffff4d7224 */ /* 0x000fe400078e0027 */
[----:B--2---:R-:W-:Y:S02]  /*bbbb0*/  IMAD.MOV.U32 R76, RZ, RZ, R38 ;  /* 0x000000ffff4c7224 */ /* 0x004fe400078e0026 */
[----:B------:R-:W-:Y:S01]  /*bbbc0*/  IMAD.MOV.U32 R41, RZ, RZ, R37 ;  /* 0x000000ffff297224 */ /* 0x000fe200078e0025 */
[----:B------:R-:W-:Y:S02]  /*bbbd0*/  MOV R75, R236 ;  /* 0x000000ec004b7202 */ /* 0x000fe40000000f00 */
[----:B------:R-:W2:Y:S01]  /*bbbe0*/  LDL.LU R236, [R1+0xa0] ;  /* 0x0000a00001ec7983 */ /* 0x000ea20000300800 */
[----:B------:R-:W-:-:S03]  /*bbbf0*/  IMAD.MOV.U32 R74, RZ, RZ, R238 ;  /* 0x000000ffff4a7224 */ /* 0x000fc600078e00ee */
[----:B------:R-:W2:Y:S01]  /*bbc00*/  LDL.LU R238, [R1+0xa4] ;  /* 0x0000a40001ee7983 */ /* 0x000ea20000300800 */
[----:B------:R-:W-:-:S03]  /*bbc10*/  IMAD.MOV.U32 R40, RZ, RZ, R36 ;  /* 0x000000ffff287224 */ /* 0x000fc600078e0024 */
[----:B------:R-:W-:Y:S04]  /*bbc20*/  STL.64 [R1+0x3678], R78 ;  /* 0x0036784e01007387 */ /* 0x000fe80000100a00 */
[----:B------:R-:W-:Y:S04]  /*bbc30*/  STL.64 [R1+0x3670], R76 ;  /* 0x0036704c01007387 */ /* 0x000fe80000100a00 */
[----:B------:R-:W2:Y:S04]  /*bbc40*/  LDL.LU R37, [R1+0xa8] ;  /* 0x0000a80001257983 */ /* 0x000ea80000300800 */
[----:B------:R-:W2:Y:S01]  /*bbc50*/  LDL.LU R36, [R1+0xac] ;  /* 0x0000ac0001247983 */ /* 0x000ea20000300800 */
[----:B----4-:R-:W-:-:S03]  /*bbc60*/  IMAD.MOV.U32 R39, RZ, RZ, R239 ;  /* 0x000000ffff277224 */ /* 0x010fc600078e00ef */
[----:B------:R-:W4:Y:S01]  /*bbc70*/  LDL.LU R239, [R1+0xb0] ;  /* 0x0000b00001ef7983 */ /* 0x000f220000300800 */
[----:B------:R-:W-:-:S03]  /*bbc80*/  IMAD.MOV.U32 R38, RZ, RZ, R158 ;  /* 0x000000ffff267224 */ /* 0x000fc600078e009e */
[----:B------:R-:W4:Y:S04]  /*bbc90*/  LDL.LU R158, [R1+0xb4] ;  /* 0x0000b400019e7983 */ /* 0x000f280000300800 */
        /* <DEDUP_REMOVED lines=17> */
[----:B---3--:R-:W-:Y:S02]  /*bbdb0*/  MOV R71, R34 ;  /* 0x0000002200477202 */ /* 0x008fe40000000f00 */
[----:B------:R-:W3:Y:S01]  /*bbdc0*/  LDL.LU R34, [R1+0xf0] ;  /* 0x0000f00001227983 */ /* 0x000ee20000300800 */
[----:B------:R-:W-:-:S03]  /*bbdd0*/  IMAD.MOV.U32 R70, RZ, RZ, R35 ;  /* 0x000000ffff467224 */ /* 0x000fc600078e0023 */
[----:B------:R-:W3:Y:S04]  /*bbde0*/  LDL.LU R35, [R1+0xf4] ;  /* 0x0000f40001237983 */ /* 0x000ee80000300800 */
[----:B------:R-:W3:Y:S04]  /*bbdf0*/  LDL.LU R46, [R1+0xf8] ;  /* 0x0000f800012e7983 */ /* 0x000ee80000300800 */
[----:B------:R-:W3:Y:S04]  /*bbe00*/  LDL.LU R45, [R1+0xfc] ;  /* 0x0000fc00012d7983 */ /* 0x000ee80000300800 */
[----:B------:R-:W3:Y:S04]  /*bbe10*/  LDL.LU R44, [R1+0x100] ;  /* 0x00010000012c7983 */ /* 0x000ee80000300800 */
[----:B------:R-:W3:Y:S04]  /*bbe20*/  LDL.LU R237, [R1+0x104] ;  /* 0x0001040001ed7983 */ /* 0x000ee80000300800 */
[----:B------:R-:W-:Y:S04]  /*bbe30*/  STL.64 [R1+0x3660], R74 ;  /* 0x0036604a01007387 */ /* 0x000fe80000100a00 */
[----:B------:R-:W3:Y:S01]  /*bbe40*/  LDL.LU R42, [R1+0x108] ;  /* 0x00010800012a7983 */ /* 0x000ee20000300800 */
[----:B--2---:R-:W-:-:S02]  /*bbe50*/  IMAD.MOV.U32 R69, RZ, RZ, R236 ;  /* 0x000000ffff457224 */ /* 0x004fc400078e00ec */
[----:B------:R-:W-:Y:S02]  /*bbe60*/  IMAD.MOV.U32 R68, RZ, RZ, R238 ;  /* 0x000000ffff447224 */ /* 0x000fe400078e00ee */
[----:B------:R-:W2:Y:S04]  /*bbe70*/  LDL.LU R238, [R1+0x10c] ;  /* 0x00010c0001ee7983 */ /* 0x000ea80000300800 */
[----:B------:R-:W2:Y:S04]  /*bbe80*/  LDL.LU R32, [R1+0x140] ;  /* 0x0001400001207983 */ /* 0x000ea80000300800 */
[----:B------:R-:W2:Y:S01]  /*bbe90*/  LDL.LU R236, [R1+0x144] ;  /* 0x0001440001ec7983 */ /* 0x000ea20000300800 */
[----:B------:R-:W-:-:S03]  /*bbea0*/  IMAD.MOV.U32 R67, RZ, RZ, R37 ;  /* 0x000000ffff437224 */ /* 0x000fc600078e0025 */
[----:B------:R-:W-:Y:S01]  /*bbeb0*/  STL.64 [R1+0x3658], R72 ;  /* 0x0036584801007387 */ /* 0x000fe20000100a00 */
[----:B------:R-:W-:-:S03]  /*bbec0*/  IMAD.MOV.U32 R66, RZ, RZ, R36 ;  /* 0x000000ffff427224 */ /* 0x000fc600078e0024 */
[----:B------:R1:W-:Y:S01]  /*bbed0*/  STL.64 [R1+0x3650], R38 ;  /* 0x0036502601007387 */ /* 0x0003e20000100a00 */
[----:B----4-:R-:W-:-:S03]  /*bbee0*/  MOV R37, R239 ;  /* 0x000000ef00257202 */ /* 0x010fc60000000f00 */
[----:B------:R-:W4:Y:S01]  /*bbef0*/  LDL.LU R239, [R1+0x148] ;  /* 0x0001480001ef7983 */ /* 0x000f220000300800 */
[----:B------:R-:W-:-:S03]  /*bbf00*/  IMAD.MOV.U32 R36, RZ, RZ, R158 ;  /* 0x000000ffff247224 */ /* 0x000fc600078e009e */
[----:B------:R-:W4:Y:S01]  /*bbf10*/  LDL.LU R158, [R1+0x14c] ;  /* 0x00014c00019e7983 */ /* 0x000f220000300800 */
[----:B------:R-:W-:-:S05]  /*bbf20*/  MOV R6, R3 ;  /* 0x0000000300067202 */ /* 0x000fca0000000f00 */
        /* <DEDUP_REMOVED lines=8> */
[----:B------:R-:W-:-:S03]  /*bbfb0*/  IMAD.MOV.U32 R64, RZ, RZ, R59 ;  /* 0x000000ffff407224 */ /* 0x000fc600078e003b */
[----:B------:R1:W-:Y:S01]  /*bbfc0*/  LDGSTS.E [R4+0x4bc00], [R114.64], P0 ;  /* 0x4bc0000072047fae */ /* 0x0003e20008121844 */
[----:B------:R-:W-:-:S03]  /*bbfd0*/  IMAD.MOV.U32 R65, RZ, RZ, R60 ;  /* 0x000000ffff417224 */ /* 0x000fc600078e003c */
[----:B------:R1:W-:Y:S01]  /*bbfe0*/  LDGSTS.E [R4+0x4c400], [R112.64], P0 ;  /* 0x4c40000070047fae */ /* 0x0003e20008121844 */
[----:B------:R-:W-:-:S03]  /*bbff0*/  IMAD.MOV.U32 R62, RZ, RZ, R57 ;  /* 0x000000ffff3e7224 */ /* 0x000fc600078e0039 */
[----:B------:R1:W-:Y:S01]  /*bc000*/  LDGSTS.E [R4+0x4cc00], [R110.64], P0 ;  /* 0x4cc000006e047fae */ /* 0x0003e20008121844 */
[----:B------:R-:W-:Y:S01]  /*bc010*/  IMAD.MOV.U32 R63, RZ, RZ, R58 ;  /* 0x000000ffff3f7224 */ /* 0x000fe200078e003a */
[----:B------:R-:W-:Y:S02]  /*bc020*/  MOV R61, R56 ;  /* 0x00000038003d7202 */ /* 0x000fe40000000f00 */
[----:B------:R1:W-:Y:S01]  /*bc030*/  LDGSTS.E [R4+0x4d400], [R108.64], P0 ;  /* 0x4d4000006c047fae */ /* 0x0003e20008121844 */
[----:B------:R-:W-:-:S03]  /*bc040*/  IMAD.MOV.U32 R60, RZ, RZ, R55 ;  /* 0x000000ffff3c7224 */ /* 0x000fc600078e0037 */
[----:B------:R-:W-:Y:S01]  /*bc050*/  STL.64 [R1+0x3648], R70 ;  /* 0x0036484601007387 */ /* 0x000fe20000100a00 */
[----:B------:R-:W-:-:S03]  /*bc060*/  IMAD.MOV.U32 R58, RZ, RZ, R53 ;  /* 0x000000ffff3a7224 */ /* 0x000fc600078e0035 */
[----:B------:R2:W-:Y:S01]  /*bc070*/  LDGSTS.E [R4+0x4dc00], [R106.64], P0 ;  /* 0x4dc000006a047fae */ /* 0x0005e20008121844 */
[----:B------:R-:W-:-:S03]  /*bc080*/  IMAD.MOV.U32 R59, RZ, RZ, R54 ;  /* 0x000000ffff3b7224 */ /* 0x000fc600078e0036 */
[----:B------:R-:W-:Y:S01]  /*bc090*/  STL.64 [R1+0x3640], R68 ;  /* 0x0036404401007387 */ /* 0x000fe20000100a00 */
[----:B-1----:R-:W-:-:S03]  /*bc0a0*/  IMAD.MOV.U32 R6, RZ, RZ, R51 ;  /* 0x000000ffff067224 */ /* 0x002fc600078e0033 */
[----:B------:R1:W-:Y:S01]  /*bc0b0*/  LDGSTS.E [R4+0x4e400], [R104.64], P0 ;  /* 0x4e40000068047fae */ /* 0x0003e20008121844 */
[----:B------:R-:W-:Y:S01]  /*bc0c0*/  IMAD.MOV.U32 R7, RZ, RZ, R52 ;  /* 0x000000ffff077224 */ /* 0x000fe200078e0034 */
[----:B------:R-:W-:Y:S02]  /*bc0d0*/  MOV R57, R50 ;  /* 0x0000003200397202 */ /* 0x000fe40000000f00 */
[----:B------:R-:W-:Y:S01]  /*bc0e0*/  STL.64 [R1+0x3638], R66 ;  /* 0x0036384201007387 */ /* 0x000fe20000100a00 */
[----:B------:R-:W-:-:S03]  /*bc0f0*/  IMAD.MOV.U32 R56, RZ, RZ, R49 ;  /* 0x000000ffff387224 */ /* 0x000fc600078e0031 */
[----:B------:R1:W-:Y:S01]  /*bc100*/  LDGSTS.E [R4+0x4ec00], [R102.64], P0 ;  /* 0x4ec0000066047fae */ /* 0x0003e20008121844 */
[----:B------:R-:W-:-:S03]  /*bc110*/  IMAD.MOV.U32 R54, RZ, RZ, R47 ;  /* 0x000000ffff367224 */ /* 0x000fc600078e002f */
[----:B------:R1:W-:Y:S01]  /*bc120*/  STL.64 [R1+0x3630], R36 ;  /* 0x0036302401007387 */ /* 0x0003e20000100a00 */
[----:B------:R-:W-:-:S03]  /*bc130*/  IMAD.MOV.U32 R55, RZ, RZ, R48 ;  /* 0x000000ffff377224 */ /* 0x000fc600078e0030 */
[----:B------:R1:W-:Y:S01]  /*bc140*/  LDGSTS.E [R4+0x4f400], [R100.64], P0 ;  /* 0x4f40000064047fae */ /* 0x0003e20008121844 */
[----:B---3--:R-:W-:-:S03]  /*bc150*/  LOP3.LUT R35, R35, R34, RZ, 0x3c, !PT ;  /* 0x0000002223237212 */ /* 0x008fc600078e3cff */
[----:B------:R-:W-:Y:S01]  /*bc160*/  STL.64 [R1+0x3628], R64 ;  /* 0x0036284001007387 */ /* 0x000fe20000100a00 */
[----:B------:R-:W-:-:S03]  /*bc170*/  LOP3.LUT R34, R35, R34, RZ, 0x3c, !PT ;  /* 0x0000002223227212 */ /* 0x000fc600078e3cff */
[----:B------:R2:W-:Y:S01]  /*bc180*/  LDGSTS.E [R4+0x4fc00], [R98.64], P0 ;  /* 0x4fc0000062047fae */ /* 0x0005e20008121844 */
[----:B------:R-:W-:Y:S01]  /*bc190*/  IMAD.MOV.U32 R53, RZ, RZ, R46 ;  /* 0x000000ffff357224 */ /* 0x000fe200078e002e */
[----:B------:R-:W-:Y:S02]  /*bc1a0*/  LOP3.LUT R35, R35, R34, RZ, 0x3c, !PT ;  /* 0x0000002223237212 */ /* 0x000fe400078e3cff */
[----:B------:R-:W-:Y:S01]  /*bc1b0*/  STL.64 [R1+0x3620], R62 ;  /* 0x0036203e01007387 */ /* 0x000fe20000100a00 */
[----:B------:R-:W-:-:S03]  /*bc1c0*/  IMAD.MOV.U32 R52, RZ, RZ, R45 ;  /* 0x000000ffff347224 */ /* 0x000fc600078e002d */
[----:B------:R2:W-:Y:S01]  /*bc1d0*/  LDGSTS.E [R4+0x50400], [R96.64], P0 ;  /* 0x5040000060047fae */ /* 0x0005e20008121844 */
[----:B------:R-:W-:-:S03]  /*bc1e0*/  MOV R51, R44 ;  /* 0x0000002c00337202 */ /* 0x000fc60000000f00 */
[----:B------:R-:W-:Y:S01]  /*bc1f0*/  STL.64 [R1+0x3618], R60 ;  /* 0x0036183c01007387 */ /* 0x000fe20000100a00 */
[----:B------:R-:W-:-:S03]  /*bc200*/  IMAD.MOV.U32 R50, RZ, RZ, R237 ;  /* 0x000000ffff327224 */ /* 0x000fc600078e00ed */
[----:B------:R2:W-:Y:S04]  /*bc210*/  LDGSTS.E [R4+0x50c00], [R94.64], P0 ;  /* 0x50c000005e047fae */ /* 0x0005e80008121844 */
[----:B------:R-:W-:Y:S01]  /*bc220*/  STL.64 [R1+0x3610], R58 ;  /* 0x0036103a01007387 */ /* 0x000fe20000100a00 */
[----:B------:R-:W-:-:S03]  /*bc230*/  IMAD.MOV.U32 R49, RZ, RZ, R42 ;  /* 0x000000ffff317224 */ /* 0x000fc600078e002a */
[----:B------:R2:W-:Y:S04]  /*bc240*/  LDGSTS.E [R4+0x51400], [R92.64], P0 ;  /* 0x514000005c047fae */ /* 0x0005e80008121844 */
[----:B------:R1:W-:Y:S04]  /*bc250*/  STL.64 [R1+0x3608], R6 ;  /* 0x0036080601007387 */ /* 0x0003e80000100a00 */
        /* <DEDUP_REMOVED lines=8> */
[----:B------:R2:W-:Y:S04]  /*bc2e0*/  LDGSTS.E [R4+0x53c00], [R82.64], P0 ;  /* 0x53c0000052047fae */ /* 0x0005e80008121844 */
[----:B------:R-:W-:Y:S04]  /*bc2f0*/  STL.64 [R1+0x35e0], R50 ;  /* 0x0035e03201007387 */ /* 0x000fe80000100a00 */
[----:B------:R2:W-:Y:S04]  /*bc300*/  LDGSTS.E [R4+0x54400], [R80.64], P0 ;  /* 0x5440000050047fae */ /* 0x0005e80008121844 */
[----:B------:R2:W-:Y:S02]  /*bc310*/  LDGSTS.E [R4+0x54c00], [R78.64], P0 ;  /* 0x54c000004e047fae */ /* 0x0005e40008121844 */
[----:B--2---:R-:W-:-:S02]  /*bc320*/  IMAD.MOV.U32 R48, RZ, RZ, R238 ;  /* 0x000000ffff307224 */ /* 0x004fc400078e00ee */
[----:B------:R2:W-:Y:S01]  /*bc330*/  LDGSTS.E [R4+0x55400], [R76.64], P0 ;  /* 0x554000004c047fae */ /* 0x0005e20008121844 */
[----:B------:R-:W-:Y:S02]  /*bc340*/  IMAD.MOV.U32 R47, RZ, RZ, R32 ;  /* 0x000000ffff2f7224 */ /* 0x000fe400078e0020 */
[----:B------:R-:W-:Y:S01]  /*bc350*/  IMAD.MOV.U32 R46, RZ, RZ, R236 ;  /* 0x000000ffff2e7224 */ /* 0x000fe200078e00ec */
[----:B------:R-:W-:Y:S04]  /*bc360*/  STL.64 [R1+0x35d8], R48 ;  /* 0x0035d83001007387 */ /* 0x000fe80000100a00 */
[----:B------:R2:W-:Y:S04]  /*bc370*/  STL.64 [R1+0x35d0], R46 ;  /* 0x0035d02e01007387 */ /* 0x0005e80000100a00 */
[----:B------:R1:W-:Y:S04]  /*bc380*/  LDGSTS.E [R4+0x55c00], [R40.64], P0 ;  /* 0x55c0000028047fae */ /* 0x0003e80008121844 */
[----:B------:R2:W-:Y:S04]  /*bc390*/  LDGSTS.E [R4+0x56400], [R74.64], P0 ;  /* 0x564000004a047fae */ /* 0x0005e80008121844 */
[----:B------:R2:W-:Y:S04]  /*bc3a0*/  LDGSTS.E [R4+0x56c00], [R72.64], P0 ;  /* 0x56c0000048047fae */ /* 0x0005e80008121844 */
[----:B------:R1:W-:Y:S01]  /*bc3b0*/  LDGSTS.E [R4+0x57400], [R38.64], P0 ;  /* 0x5740000026047fae */ /* 0x0003e20008121844 */
[----:B----4-:R-:W-:Y:S01]  /*bc3c0*/  IMAD.MOV.U32 R45, RZ, RZ, R239 ;  /* 0x000000ffff2d7224 */ /* 0x010fe200078e00ef */
[----:B------:R-:W-:-:S02]  /*bc3d0*/  MOV R44, R158 ;  /* 0x0000009e002c7202 */ /* 0x000fc40000000f00 */
[----:B------:R-:W4:Y:S04]  /*bc3e0*/  S2R R237, SR_TID.X ;  /* 0x0000000000ed7919 */ /* 0x000f280000002100 */
[----:B------:R2:W-:Y:S04]  /*bc3f0*/  STL.64 [R1+0x35c8], R44 ;  /* 0x0035c82c01007387 */ /* 0x0005e80000100a00 */
[----:B-1----:R-:W3:Y:S04]  /*bc400*/  LDL.LU R40, [R1+0x42b0] ;  /* 0x0042b00001287983 */ /* 0x002ee80000300800 */
[----:B------:R-:W3:Y:S04]  /*bc410*/  LDL.LU R42, [R1+0x42b4] ;  /* 0x0042b400012a7983 */ /* 0x000ee80000300800 */
[----:B------:R-:W3:Y:S04]  /*bc420*/  LDL.LU R38, [R1+0x42ac] ;  /* 0x0042ac0001267983 */ /* 0x000ee80000300800 */
[----:B------:R-:W3:Y:S01]  /*bc430*/  LDL.LU R41, [R1+0x42a8] ;  /* 0x0042a80001297983 */ /* 0x000ee20000300800 */
[----:B----4-:R-:W-:-:S03]  /*bc440*/  LOP3.LUT R238, R237, 0x3f, RZ, 0xc0, !PT ;  /* 0x0000003fedee7812 */ /* 0x010fc600078ec0ff */
[----:B------:R1:W-:Y:S01]  /*bc450*/  LDGSTS.E [R4+0x57c00], [R70.64], P0 ;  /* 0x57c0000046047fae */ /* 0x0003e20008121844 */
[----:B------:R-:W-:Y:S01]  /*bc460*/  SHF.R.S32.HI R32, RZ, 0x6, R237 ;  /* 0x00000006ff207819 */ /* 0x000fe200000114ed */
[----:B------:R-:W-:-:S03]  /*bc470*/  IMAD.SHL.U32 R3, R238, 0x4, RZ ;  /* 0x00000004ee037824 */ /* 0x000fc600078e00ff */
[----:B------:R-:W-:Y:S01]  /*bc480*/  SGXT R32, R32, 0x1 ;  /* 0x000000012020781a */ /* 0x000fe20000000200 */
[----:B------:R1:W-:Y:S04]  /*bc490*/  LDGSTS.E [R4+0x58400], [R68.64], P0 ;  /* 0x5840000044047fae */ /* 0x0003e80008121844 */
[----:B------:R1:W-:Y:S01]  /*bc4a0*/  LDGSTS.E [R4+0x58c00], [R66.64], P0 ;  /* 0x58c0000042047fae */ /* 0x0003e20008121844 */
[----:B------:R-:W-:-:S03]  /*bc4b0*/  LOP3.LUT R3, R3, 0x110, R32, 0x78, !PT ;  /* 0x0000011003037812 */ /* 0x000fc600078e7820 */
[----:B------:R4:W-:Y:S04]  /*bc4c0*/  LDGSTS.E [R4+0x59400], [R36.64], P0 ;  /* 0x5940000024047fae */ /* 0x0009e80008121844 */
[----:B------:R1:W-:Y:S04]  /*bc4d0*/  LDGSTS.E [R4+0x59c00], [R64.64], P0 ;  /* 0x59c0000040047fae */ /* 0x0003e80008121844 */
[----:B------:R1:W-:Y:S04]  /*bc4e0*/  LDGSTS.E [R4+0x5a400], [R62.64], P0 ;  /* 0x5a4000003e047fae */ /* 0x0003e80008121844 */
[----:B----4-:R-:W4:Y:S04]  /*bc4f0*/  LDL.LU R36, [R1+0x42a0] ;  /* 0x0042a00001247983 */ /* 0x010f280000300800 */
[----:B------:R1:W-:Y:S04]  /*bc500*/  LDGSTS.E [R4+0x5ac00], [R60.64], P0 ;  /* 0x5ac000003c047fae */ /* 0x0003e80008121844 */
[----:B------:R-:W4:Y:S04]  /*bc510*/  LDL.LU R39, [R1+0x42a4] ;  /* 0x0042a40001277983 */ /* 0x000f280000300800 */
[----:B------:R-:W4:Y:S04]  /*bc520*/  LDL.LU R32, [R1+0x429c] ;  /* 0x00429c0001207983 */ /* 0x000f280000300800 */
[----:B------:R1:W-:Y:S04]  /*bc530*/  LDGSTS.E [R4+0x5b400], [R58.64], P0 ;  /* 0x5b4000003a047fae */ /* 0x0003e80008121844 */
[----:B------:R1:W-:Y:S04]  /*bc540*/  LDGSTS.E [R4+0x5bc00], [R6.64], P0 ;  /* 0x5bc0000006047fae */ /* 0x0003e80008121844 */
[----:B------:R-:W4:Y:S04]  /*bc550*/  LDL.LU R37, [R1+0x4298] ;  /* 0x0042980001257983 */ /* 0x000f280000300800 */
[----:B------:R2:W-:Y:S01]  /*bc560*/  LDGSTS.E [R4+0x5c400], [R56.64], P0 ;  /* 0x5c40000038047fae */ /* 0x0005e20008121844 */
[----:B------:R-:W-:-:S03]  /*bc570*/  LOP3.LUT R3, R3, 0x60, RZ, 0x3c, !PT ;  /* 0x0000006003037812 */ /* 0x000fc600078e3cff */
[----:B------:R2:W-:Y:S04]  /*bc580*/  LDGSTS.E [R4+0x5cc00], [R54.64], P0 ;  /* 0x5cc0000036047fae */ /* 0x0005e80008121844 */
[----:B-1----:R-:W4:Y:S04]  /*bc590*/  LDL.LU R6, [R1+0x4290] ;  /* 0x0042900001067983 */ /* 0x002f280000300800 */
[----:B------:R1:W-:Y:S04]  /*bc5a0*/  LDGSTS.E [R4+0x5d400], [R34.64], P0 ;  /* 0x5d40000022047fae */ /* 0x0003e80008121844 */
[----:B------:R2:W-:Y:S04]  /*bc5b0*/  LDGSTS.E [R4+0x5dc00], [R52.64], P0 ;  /* 0x5dc0000034047fae */ /* 0x0005e80008121844 */
[----:B------:R2:W-:Y:S04]  /*bc5c0*/  LDGSTS.E [R4+0x5e400], [R50.64], P0 ;  /* 0x5e40000032047fae */ /* 0x0005e80008121844 */
[----:B-1----:R-:W4:Y:S04]  /*bc5d0*/  LDL.LU R35, [R1+0x4294] ;  /* 0x0042940001237983 */ /* 0x002f280000300800 */
[----:B------:R-:W4:Y:S04]  /*bc5e0*/  LDL.LU R7, [R1+0x428c] ;  /* 0x00428c0001077983 */ /* 0x000f280000300800 */
[----:B------:R1:W-:Y:S01]  /*bc5f0*/  LDGSTS.E [R4+0x5ec00], [R48.64], P0 ;  /* 0x5ec0000030047fae */ /* 0x0003e20008121844 */
[----:B------:R-:W-:-:S03]  /*bc600*/  IMAD R3, R159, 0x20000, R3 ;  /* 0x000200009f037824 */ /* 0x000fc600078e0203 */
[----:B------:R-:W4:Y:S04]  /*bc610*/  LDL.LU R34, [R1+0x4288] ;  /* 0x0042880001227983 */ /* 0x000f280000300800 */
[----:B------:R2:W-:Y:S04]  /*bc620*/  LDGSTS.E [R4+0x5f400], [R46.64], P0 ;  /* 0x5f4000002e047fae */ /* 0x0005e80008121844 */
[----:B------:R1:W-:Y:S04]  /*bc630*/  LDGSTS.E [R4+0x5fc00], [R44.64], P0 ;  /* 0x5fc000002c047fae */ /* 0x0003e80008121844 */
[----:B--2---:R-:W2:Y:S01]  /*bc640*/  LDL.LU R46, [R1+0x4280] ;  /* 0x00428000012e7983 */ /* 0x004ea20000300800 */
[----:B-1----:R-:W-:-:S02]  /*bc650*/  IMAD.MOV.U32 R4, RZ, RZ, R5 ;  /* 0x000000ffff047224 */ /* 0x002fc400078e0005 */
[----:B------:R-:W-:-:S05]  /*bc660*/  IMAD.MOV.U32 R5, RZ, RZ, R43 ;  /* 0x000000ffff057224 */ /* 0x000fca00078e002b */
[----:B------:R1:W-:Y:S02]  /*bc670*/  LDGSTS.E [R3+0x40600], [R4.64], P0 ;  /* 0x4060000004037fae */ /* 0x0003e40008121844 */
[----:B-1----:R-:W-:Y:S01]  /*bc680*/  IMAD.MOV.U32 R4, RZ, RZ, R33 ;  /* 0x000000ffff047224 */ /* 0x002fe200078e0021 */
[----:B---3--:R-:W-:Y:S01]  /*bc690*/  IADD3 R40, P1, R40, R127, RZ ;  /* 0x0000007f28287210 */ /* 0x008fe20007f3e0ff */
[----:B------:R-:W-:-:S04]  /*bc6a0*/  IMAD.X R42, R42, 0x1, R2, P2 ;  /* 0x000000012a2a7824 */ /* 0x000fc800010e0602 */
[----:B------:R-:W-:Y:S01]  /*bc6b0*/  STL [R1+0x42b0], R40 ;  /* 0x0042b02801007387 */ /* 0x000fe20000100800 */
[----:B------:R-:W-:-:S03]  /*bc6c0*/  IADD3 R38, P2, R38, R127, RZ ;  /* 0x0000007f26267210 */ /* 0x000fc60007f5e0ff */
[----:B------:R1:W-:Y:S01]  /*bc6d0*/  STL [R1+0x42b4], R42 ;  /* 0x0042b42a01007387 */ /* 0x0003e20000100800 */
[----:B------:R-:W-:-:S03]  /*bc6e0*/  IADD3.X R41, R41, R2, RZ, P1, !PT ;  /* 0x0000000229297210 */ /* 0x000fc60000ffe4ff */
[----:B------:R-:W3:Y:S04]  /*bc6f0*/  LDL.LU R33, [R1+0x4284] ;  /* 0x0042840001217983 */ /* 0x000ee80000300800 */
[----:B------:R-:W-:Y:S04]  /*bc700*/  STL [R1+0x42ac], R38 ;  /* 0x0042ac2601007387 */ /* 0x000fe80000100800 */
[----:B------:R1:W-:Y:S04]  /*bc710*/  STL [R1+0x42a8], R41 ;  /* 0x0042a82901007387 */ /* 0x0003e80000100800 */
[----:B------:R-:W3:Y:S04]  /*bc720*/  LDL.LU R44, [R1+0x427c] ;  /* 0x00427c00012c7983 */ /* 0x000ee80000300800 */
[----:B------:R-:W3:Y:S01]  /*bc730*/  LDL.LU R47, [R1+0x4278] ;  /* 0x00427800012f7983 */ /* 0x000ee20000300800 */
[----:B------:R-:W-:-:S05]  /*bc740*/  IMAD.MOV.U32 R5, RZ, RZ, R42 ;  /* 0x000000ffff057224 */ /* 0x000fca00078e002a */
[----:B------:R1:W-:Y:S01]  /*bc750*/  LDGSTS.E [R3+0x40e00], [R4.64], P0 ;  /* 0x40e0000004037fae */ /* 0x0003e20008121844 */
[-C--:B----4-:R-:W-:Y:S01]  /*bc760*/  IADD3 R36, P1, R36, R127.reuse, RZ ;  /* 0x0000007f24247210 */ /* 0x090fe20007f3e0ff */
[----:B-1----:R-:W-:Y:S02]  /*bc770*/  IMAD.MOV.U32 R4, RZ, RZ, R40 ;  /* 0x000000ffff047224 */ /* 0x002fe400078e0028 */
[----:B------:R-:W-:Y:S02]  /*bc780*/  IMAD.MOV.U32 R5, RZ, RZ, R41 ;  /* 0x000000ffff057224 */ /* 0x000fe400078e0029 */
[----:B------:R-:W-:Y:S01]  /*bc790*/  IMAD.X R39, R39, 0x1, R2, P2 ;  /* 0x0000000127277824 */ /* 0x000fe200010e0602 */
[----:B------:R1:W-:Y:S01]  /*bc7a0*/  STL [R1+0x42a0], R36 ;  /* 0x0042a02401007387 */ /* 0x0003e20000100800 */
[----:B------:R-:W-:-:S03]  /*bc7b0*/  IADD3 R32, P2, R32, R127, RZ ;  /* 0x0000007f20207210 */ /* 0x000fc60007f5e0ff */
[----:B------:R4:W-:Y:S04]  /*bc7c0*/  LDGSTS.E [R3+0x41600], [R4.64], P0 ;  /* 0x4160000004037fae */ /* 0x0009e80008121844 */
[----:B------:R-:W-:Y:S01]  /*bc7d0*/  STL [R1+0x42a4], R39 ;  /* 0x0042a42701007387 */ /* 0x000fe20000100800 */
[----:B------:R-:W-:Y:S01]  /*bc7e0*/  IADD3.X R37, R37, R2, RZ, P1, !PT ;  /* 0x0000000225257210 */ /* 0x000fe20000ffe4ff */
[----:B----4-:R-:W-:Y:S02]  /*bc7f0*/  IMAD.MOV.U32 R4, RZ, RZ, R38 ;  /* 0x000000ffff047224 */ /* 0x010fe400078e0026 */
[----:B------:R-:W-:Y:S01]  /*bc800*/  IMAD.MOV.U32 R5, RZ, RZ, R39 ;  /* 0x000000ffff057224 */ /* 0x000fe200078e0027 */
[----:B------:R4:W-:Y:S04]  /*bc810*/  STL [R1+0x429c], R32 ;  /* 0x00429c2001007387 */ /* 0x0009e80000100800 */
[----:B------:R-:W-:Y:S01]  /*bc820*/  STL [R1+0x4298], R37 ;  /* 0x0042982501007387 */ /* 0x000fe20000100800 */
[----:B------:R-:W-:-:S03]  /*bc830*/  IADD3 R6, P1, R6, R127, RZ ;  /* 0x0000007f06067210 */ /* 0x000fc60007f3e0ff */
[----:B------:R1:W-:Y:S04]  /*bc840*/  LDGSTS.E [R3+0x41e00], [R4.64], P0 ;  /* 0x41e0000004037fae */ /* 0x0003e80008121844 */
[----:B------:R-:W3:Y:S04]  /*bc850*/  LDL.LU R42, [R1+0x4270] ;  /* 0x00427000012a7983 */ /* 0x000ee80000300800 */
[----:B------:R2:W-:Y:S01]  /*bc860*/  STL [R1+0x4290], R6 ;  /* 0x0042900601007387 */ /* 0x0005e20000100800 */
[----:B------:R-:W-:Y:S02]  /*bc870*/  IMAD.X R35, R35, 0x1, R2, P2 ;  /* 0x0000000123237824 */ /* 0x000fe400010e0602 */
[----:B-1----:R-:W-:Y:S01]  /*bc880*/  IMAD.MOV.U32 R4, RZ, RZ, R36 ;  /* 0x000000ffff047224 */ /* 0x002fe200078e0024 */
[----:B------:R-:W-:Y:S01]  /*bc890*/  IADD3 R7, P2, R7, R127, RZ ;  /* 0x0000007f07077210 */ /* 0x000fe20007f5e0ff */
[----:B------:R-:W-:Y:S01]  /*bc8a0*/  IMAD.MOV.U32 R5, RZ, RZ, R37 ;  /* 0x000000ffff057224 */ /* 0x000fe200078e0025 */
[----:B------:R-:W-:Y:S04]  /*bc8b0*/  STL [R1+0x4294], R35 ;  /* 0x0042942301007387 */ /* 0x000fe80000100800 */
[----:B------:R-:W3:Y:S01]  /*bc8c0*/  LDL.LU R45, [R1+0x4274] ;  /* 0x00427400012d7983 */ /* 0x000ee20000300800 */
[----:B------:R-:W-:-:S03]  /*bc8d0*/  IADD3.X R34, R34, R2, RZ, P1, !PT ;  /* 0x0000000222227210 */ /* 0x000fc60000ffe4ff */
[----:B------:R-:W-:Y:S04]  /*bc8e0*/  STL [R1+0x428c], R7 ;  /* 0x00428c0701007387 */ /* 0x000fe80000100800 */
[----:B------:R-:W-:Y:S04]  /*bc8f0*/  STL [R1+0x4288], R34 ;  /* 0x0042882201007387 */ /* 0x000fe80000100800 */
[----:B------:R1:W-:Y:S04]  /*bc900*/  LDGSTS.E [R3+0x42600], [R4.64], P0 ;  /* 0x4260000004037fae */ /* 0x0003e80008121844 */
[----:B------:R-:W3:Y:S01]  /*bc910*/  LDL.LU R43, [R1+0x4268] ;  /* 0x00426800012b7983 */ /* 0x000ee20000300800 */
[----:B--2---:R-:W-:-:S03]  /*bc920*/  IADD3 R46, P1, R46, R127, RZ ;  /* 0x0000007f2e2e7210 */ /* 0x004fc60007f3e0ff */
[----:B------:R-:W2:Y:S01]  /*bc930*/  LDL.LU R41, [R1+0x4264] ;  /* 0x0042640001297983 */ /* 0x000ea20000300800 */
[----:B-1----:R-:W-:-:S03]  /*bc940*/  IMAD.MOV.U32 R4, RZ, RZ, R32 ;  /* 0x000000ffff047224 */ /* 0x002fc600078e0020 */
[----:B------:R-:W2:Y:S01]  /*bc950*/  LDL.LU R40, [R1+0x426c] ;  /* 0x00426c0001287983 */ /* 0x000ea20000300800 */
[----:B------:R-:W-:-:S03]  /*bc960*/  IMAD.MOV.U32 R5, RZ, RZ, R35 ;  /* 0x000000ffff057224 */ /* 0x000fc600078e0023 */
[----:B------:R-:W2:Y:S04]  /*bc970*/  LDL.LU R38, [R1+0x4260] ;  /* 0x0042600001267983 */ /* 0x000ea80000300800 */
[----:B------:R-:W2:Y:S04]  /*bc980*/  LDL.LU R36, [R1+0x425c] ;  /* 0x00425c0001247983 */ /* 0x000ea80000300800 */
[----:B----4-:R-:W4:Y:S04]  /*bc990*/  LDL.LU R32, [R1+0x4250] ;  /* 0x0042500001207983 */ /* 0x010f280000300800 */
[----:B------:R1:W-:Y:S04]  /*bc9a0*/  LDGSTS.E [R3+0x42e00], [R4.64], P0 ;  /* 0x42e0000004037fae */ /* 0x0003e80008121844 */
[----:B------:R-:W4:Y:S04]  /*bc9b0*/  LDL.LU R39, [R1+0x4258] ;  /* 0x0042580001277983 */ /* 0x000f280000300800 */
[----:B------:R-:W-:Y:S01]  /*bc9c0*/  STL [R1+0x4280], R46 ;  /* 0x0042802e01007387 */ /* 0x000fe20000100800 */
[----:B-1----:R-:W-:-:S02]  /*bc9d0*/  IMAD.MOV.U32 R4, RZ, RZ, R6 ;  /* 0x000000ffff047224 */ /* 0x002fc400078e0006 */
[----:B------:R-:W-:-:S05]  /*bc9e0*/  IMAD.MOV.U32 R5, RZ, RZ, R34 ;  /* 0x000000ffff057224 */ /* 0x000fca00078e0022 */
[----:B------:R1:W-:Y:S02]  /*bc9f0*/  LDGSTS.E [R3+0x43600], [R4.64], P0 ;  /* 0x4360000004037fae */ /* 0x0003e40008121844 */
[----:B-1----:R-:W-:Y:S02]  /*bca00*/  IMAD.MOV.U32 R4, RZ, RZ, R7 ;  /* 0x000000ffff047224 */ /* 0x002fe400078e0007 */
[----:B---3--:R-:W-:-:S05]  /*bca10*/  IMAD.X R33, R33, 0x1, R2, P2 ;  /* 0x0000000121217824 */ /* 0x008fca00010e0602 */
[----:B------:R1:W-:Y:S01]  /*bca20*/  STL [R1+0x4284], R33 ;  /* 0x0042842101007387 */ /* 0x0003e20000100800 */
[----:B------:R-:W-:-:S03]  /*bca30*/  IMAD.MOV.U32 R5, RZ, RZ, R33 ;  /* 0x000000ffff057224 */ /* 0x000fc600078e0021 */
[----:B------:R-:W3:Y:S01]  /*bca40*/  LDL.LU R6, [R1+0x424c] ;  /* 0x00424c0001067983 */ /* 0x000ee20000300800 */
[----:B------:R-:W-:-:S03]  /*bca50*/  IADD3 R44, P2, R44, R127, RZ ;  /* 0x0000007f2c2c7210 */ /* 0x000fc60007f5e0ff */
[----:B------:R-:W3:Y:S01]  /*bca60*/  LDL.LU R37, [R1+0x4254] ;  /* 0x0042540001257983 */ /* 0x000ee20000300800 */
[----:B------:R-:W-:-:S03]  /*bca70*/  IADD3.X R47, R47, R2, RZ, P1, !PT ;  /* 0x000000022f2f7210 */ /* 0x000fc60000ffe4ff */
[----:B------:R-:W-:Y:S04]  /*bca80*/  STL [R1+0x427c], R44 ;  /* 0x00427c2c01007387 */ /* 0x000fe80000100800 */
[----:B------:R2:W-:Y:S04]  /*bca90*/  STL [R1+0x4278], R47 ;  /* 0x0042782f01007387 */ /* 0x0005e80000100800 */
[----:B-1----:R-:W3:Y:S04]  /*bcaa0*/  LDL.LU R33, [R1+0x4248] ;  /* 0x0042480001217983 */ /* 0x002ee80000300800 */
[----:B------:R-:W3:Y:S04]  /*bcab0*/  LDL.LU R7, [R1+0x4244] ;  /* 0x0042440001077983 */ /* 0x000ee80000300800 */
[----:B------:R-:W3:Y:S04]  /*bcac0*/  LDL.LU R236, [R1+0x150] ;  /* 0x0001500001ec7983 */ /* 0x000ee80000300800 */
[----:B------:R-:W3:Y:S04]  /*bcad0*/  LDL.LU R237, [R1+0x154] ;  /* 0x0001540001ed7983 */ /* 0x000ee80000300800 */
[----:B------:R-:W3:Y:S04]  /*bcae0*/  LDL.LU R238, [R1+0x158] ;  /* 0x0001580001ee7983 */ /* 0x000ee80000300800 */
[----:B------:R-:W3:Y:S04]  /*bcaf0*/  LDL.LU R239, [R1+0x15c] ;  /* 0x00015c0001ef7983 */ /* 0x000ee80000300800 */
[----:B------:R-:W3:Y:S04]  /*bcb00*/  LDL.LU R158, [R1+0x160] ;  /* 0x00016000019e7983 */ /* 0x000ee80000300800 */
[----:B------:R1:W-:Y:S04]  /*bcb10*/  LDGSTS.E [R3+0x43e00], [R4.64], P0 ;  /* 0x43e0000004037fae */ /* 0x0003e80008121844 */
[----:B------:R-:W3:Y:S04]  /*bcb20*/  LDL.LU R159, [R1+0x164] ;  /* 0x00016400019f7983 */ /* 0x000ee80000300800 */
[----:B------:R-:W3:Y:S01]  /*bcb30*/  LDL.LU R34, [R1+0x168] ;  /* 0x0001680001227983 */ /* 0x000ee20000300800 */
[----:B-1----:R-:W-:-:S03]  /*bcb40*/  IMAD.MOV.U32 R4, RZ, RZ, R46 ;  /* 0x000000ffff047224 */ /* 0x002fc600078e002e */
[----:B------:R-:W3:Y:S01]  /*bcb50*/  LDL.LU R35, [R1+0x16c] ;  /* 0x00016c0001237983 */ /* 0x000ee20000300800 */
[----:B------:R-:W-:Y:S01]  /*bcb60*/  IADD3 R42, P1, R42, R127, RZ ;  /* 0x0000007f2a2a7210 */ /* 0x000fe20007f3e0ff */
[----:B------:R-:W-:-:S04]  /*bcb70*/  IMAD.MOV.U32 R5, RZ, RZ, R47 ;  /* 0x000000ffff057224 */ /* 0x000fc800078e002f */
[----:B------:R-:W-:Y:S04]  /*bcb80*/  STL [R1+0x4270], R42 ;  /* 0x0042702a01007387 */ /* 0x000fe80000100800 */
[----:B------:R1:W-:Y:S01]  /*bcb90*/  LDGSTS.E [R3+0x44600], [R4.64], P0 ;  /* 0x4460000004037fae */ /* 0x0003e20008121844 */
[----:B------:R-:W-:Y:S02]  /*bcba0*/  IMAD.X R45, R45, 0x1, R2, P2 ;  /* 0x000000012d2d7824 */ /* 0x000fe400010e0602 */
[----:B-1----:R-:W-:-:S03]  /*bcbb0*/  IMAD.MOV.U32 R4, RZ, RZ, R44 ;  /* 0x000000ffff047224 */ /* 0x002fc600078e002c */
[----:B------:R1:W-:Y:S01]  /*bcbc0*/  STL [R1+0x4274], R45 ;  /* 0x0042742d01007387 */ /* 0x0003e20000100800 */
[----:B------:R-:W-:-:S05]  /*bcbd0*/  IMAD.MOV.U32 R5, RZ, RZ, R45 ;  /* 0x000000ffff057224 */ /* 0x000fca00078e002d */
[----:B------:R1:W-:Y:S01]  /*bcbe0*/  LDGSTS.E [R3+0x44e00], [R4.64], P0 ;  /* 0x44e0000004037fae */ /* 0x0003e20008121844 */
[----:B------:R-:W-:Y:S02]  /*bcbf0*/  IADD3.X R43, R43, R2, RZ, P1, !PT ;  /* 0x000000022b2b7210 */ /* 0x000fe40000ffe4ff */
[-C--:B--2---:R-:W-:Y:S02]  /*bcc00*/  IADD3 R40, P2, R40, R127.reuse, RZ ;  /* 0x0000007f28287210 */ /* 0x084fe40007f5e0ff */
[----:B------:R-:W-:-:S03]  /*bcc10*/  IADD3 R38, P1, R38, R127, RZ ;  /* 0x0000007f26267210 */ /* 0x000fc60007f3e0ff */
[----:B------:R-:W-:Y:S01]  /*bcc20*/  IMAD.X R41, R41, 0x1, R2, P2 ;  /* 0x0000000129297824 */ /* 0x000fe200010e0602 */
[----:B------:R-:W-:Y:S01]  /*bcc30*/  STL [R1+0x426c], R40 ;  /* 0x00426c2801007387 */ /* 0x000fe20000100800 */
[----:B------:R-:W-:-:S03]  /*bcc40*/  IADD3 R36, P2, R36, R127, RZ ;  /* 0x0000007f24247210 */ /* 0x000fc60007f5e0ff */
[----:B------:R2:W-:Y:S01]  /*bcc50*/  STL [R1+0x4268], R43 ;  /* 0x0042682b01007387 */ /* 0x0005e20000100800 */
[----:B----4-:R-:W-:-:S03]  /*bcc60*/  IADD3 R32, P3, R32, R127, RZ ;  /* 0x0000007f20207210 */ /* 0x010fc60007f7e0ff */
[----:B------:R-:W-:Y:S01]  /*bcc70*/  STL [R1+0x4260], R38 ;  /* 0x0042602601007387 */ /* 0x000fe20000100800 */
[----:B------:R-:W-:-:S03]  /*bcc80*/  IADD3.X R39, R39, R2, RZ, P1, !PT ;  /* 0x0000000227277210 */ /* 0x000fc60000ffe4ff */
[----:B------:R4:W-:Y:S01]  /*bcc90*/  STL [R1+0x4264], R41 ;  /* 0x0042642901007387 */ /* 0x0009e20000100800 */
[----:B-1----:R-:W-:-:S03]  /*bcca0*/  IMAD.MOV.U32 R4, RZ, RZ, R42 ;  /* 0x000000ffff047224 */ /* 0x002fc600078e002a */
[----:B------:R-:W-:Y:S01]  /*bccb0*/  STL [R1+0x425c], R36 ;  /* 0x00425c2401007387 */ /* 0x000fe20000100800 */
[----:B------:R-:W-:-:S03]  /*bccc0*/  IMAD.MOV.U32 R5, RZ, RZ, R43 ;  /* 0x000000ffff057224 */ /* 0x000fc600078e002b */
[----:B------:R1:W-:Y:S04]  /*bccd0*/  STL [R1+0x4258], R39 ;  /* 0x0042582701007387 */ /* 0x0003e80000100800 */
[----:B------:R-:W-:Y:S04]  /*bcce0*/  STL [R1+0x4250], R32 ;  /* 0x0042502001007387 */ /* 0x000fe80000100800 */
[----:B------:R1:W-:Y:S02]  /*bccf0*/  LDGSTS.E [R3+0x45600], [R4.64], P0 ;  /* 0x4560000004037fae */ /* 0x0003e40008121844 */
[----:B-1----:R-:W-:-:S02]  /*bcd00*/  IMAD.MOV.U32 R4, RZ, RZ, R40 ;  /* 0x000000ffff047224 */ /* 0x002fc400078e0028 */
[----:B------:R-:W-:-:S05]  /*bcd10*/  IMAD.MOV.U32 R5, RZ, RZ, R41 ;  /* 0x000000ffff057224 */ /* 0x000fca00078e0029 */
[----:B------:R1:W-:Y:S02]  /*bcd20*/  LDGSTS.E [R3+0x45e00], [R4.64], P0 ;  /* 0x45e0000004037fae */ /* 0x0003e40008121844 */
[----:B-1----:R-:W-:Y:S01]  /*bcd30*/  IMAD.MOV.U32 R4, RZ, RZ, R38 ;  /* 0x000000ffff047224 */ /* 0x002fe200078e0026 */
[----:B------:R-:W-:-:S05]  /*bcd40*/  MOV R5, R39 ;  /* 0x0000002700057202 */ /* 0x000fca0000000f00 */
[----:B------:R1:W-:Y:S02]  /*bcd50*/  LDGSTS.E [R3+0x46600], [R4.64], P0 ;  /* 0x4660000004037fae */ /* 0x0003e40008121844 */
[----:B-1----:R-:W-:Y:S01]  /*bcd60*/  IMAD.MOV.U32 R4, RZ, RZ, R36 ;  /* 0x000000ffff047224 */ /* 0x002fe200078e0024 */
[----:B---3--:R-:W-:Y:S01]  /*bcd70*/  IADD3 R6, P1, R6, R127, RZ ;  /* 0x0000007f06067210 */ /* 0x008fe20007f3e0ff */
[----:B------:R-:W-:-:S04]  /*bcd80*/  IMAD.X R37, R37, 0x1, R2, P2 ;  /* 0x0000000125257824 */ /* 0x000fc800010e0602 */
[----:B------:R-:W-:Y:S04]  /*bcd90*/  STL [R1+0x424c], R6 ;  /* 0x00424c0601007387 */ /* 0x000fe80000100800 */
[----:B------:R1:W-:Y:S01]  /*bcda0*/  STL [R1+0x4254], R37 ;  /* 0x0042542501007387 */ /* 0x0003e20000100800 */
[--C-:B------:R-:W-:Y:S02]  /*bcdb0*/  IMAD.X R33, R33, 0x1, R2.reuse, P3 ;  /* 0x0000000121217824 */ /* 0x100fe400018e0602 */
[----:B------:R-:W-:-:S03]  /*bcdc0*/  IMAD.X R7, R7, 0x1, R2, P1 ;  /* 0x0000000107077824 */ /* 0x000fc600008e0602 */
[----:B------:R2:W-:Y:S04]  /*bcdd0*/  STL [R1+0x4248], R33 ;  /* 0x0042482101007387 */ /* 0x0005e80000100800 */
[----:B------:R1:W-:Y:S04]  /*bcde0*/  STL [R1+0x4244], R7 ;  /* 0x0042440701007387 */ /* 0x0003e80000100800 */
        /* <DEDUP_REMOVED lines=12> */
[----:B------:R-:W3:Y:S04]  /*bceb0*/  LDL.LU R45, [R1+0x19c] ;  /* 0x00019c00012d7983 */ /* 0x000ee80000300800 */
[----:B------:R-:W3:Y:S04]  /*bcec0*/  LDL.LU R44, [R1+0x1a0] ;  /* 0x0001a000012c7983 */ /* 0x000ee80000300800 */
[----:B--2---:R-:W2:Y:S04]  /*bced0*/  LDL.LU R43, [R1+0x1a4] ;  /* 0x0001a400012b7983 */ /* 0x004ea80000300800 */
[----:B------:R-:W2:Y:S04]  /*bcee0*/  LDL.LU R42, [R1+0x1a8] ;  /* 0x0001a800012a7983 */ /* 0x000ea80000300800 */
[----:B----4-:R-:W4:Y:S04]  /*bcef0*/  LDL.LU R41, [R1+0x1ac] ;  /* 0x0001ac0001297983 */ /* 0x010f280000300800 */
[----:B------:R-:W4:Y:S04]  /*bcf00*/  LDL.LU R40, [R1+0x1b0] ;  /* 0x0001b00001287983 */ /* 0x000f280000300800 */
[----:B------:R-:W4:Y:S04]  /*bcf10*/  LDL.LU R39, [R1+0x1b4] ;  /* 0x0001b40001277983 */ /* 0x000f280000300800 */
[----:B------:R-:W4:Y:S04]  /*bcf20*/  LDL.LU R38, [R1+0x1b8] ;  /* 0x0001b80001267983 */ /* 0x000f280000300800 */
[----:B------:R1:W-:Y:S04]  /*bcf30*/  LDGSTS.E [R3+0x46e00], [R4.64], P0 ;  /* 0x46e0000004037fae */ /* 0x0003e80008121844 */
[----:B-1----:R-:W4:Y:S04]  /*bcf40*/  LDL.LU R37, [R1+0x1bc] ;  /* 0x0001bc0001257983 */ /* 0x002f280000300800 */
        /* <DEDUP_REMOVED lines=12> */
[----:B------:R-:W4:Y:S01]  /*bd010*/  LDL.LU R238, [R1+0x1d8] ;  /* 0x0001d80001ee7983 */ /* 0x000f220000300800 */
[----:B------:R-:W-:Y:S01]  /*bd020*/  IMAD.MOV.U32 R119, RZ, RZ, R158 ;  /* 0x000000ffff777224 */ /* 0x000fe200078e009e */
[----:B------:R-:W-:Y:S02]  /*bd030*/  MOV R118, R159 ;  /* 0x0000009f00767202 */ /* 0x000fe40000000f00 */
[----:B------:R-:W4:Y:S01]  /*bd040*/  LDL.LU R239, [R1+0x1dc] ;  /* 0x0001dc0001ef7983 */ /* 0x000f220000300800 */
[----:B------:R-:W-:-:S03]  /*bd050*/  IMAD.MOV.U32 R117, RZ, RZ, R34 ;  /* 0x000000ffff757224 */ /* 0x000fc600078e0022 */
[----:B------:R-:W4:Y:S01]  /*bd060*/  LDL.LU R158, [R1+0x1e0] ;  /* 0x0001e000019e7983 */ /* 0x000f220000300800 */
[----:B------:R-:W-:-:S03]  /*bd070*/  IMAD.MOV.U32 R116, RZ, RZ, R35 ;  /* 0x000000ffff747224 */ /* 0x000fc600078e0023 */
[----:B------:R-:W4:Y:S04]  /*bd080*/  LDL.LU R159, [R1+0x1e4] ;  /* 0x0001e400019f7983 */ /* 0x000f280000300800 */
[----:B------:R-:W4:Y:S04]  /*bd090*/  LDL.LU R34, [R1+0x1e8] ;  /* 0x0001e80001227983 */ /* 0x000f280000300800 */
[----:B------:R-:W4:Y:S04]  /*bd0a0*/  LDL.LU R35, [R1+0x1ec] ;  /* 0x0001ec0001237983 */ /* 0x000f280000300800 */
[----:B------:R-:W-:Y:S04]  /*bd0b0*/  STL.64 [R1+0x35b0], R122 ;  /* 0x0035b07a01007387 */ /* 0x000fe80000100a00 */
[----:B------:R-:W-:Y:S04]  /*bd0c0*/  STL.64 [R1+0x35a8], R120 ;  /* 0x0035a87801007387 */ /* 0x000fe80000100a00 */
[----:B------:R-:W-:Y:S04]  /*bd0d0*/  STL.64 [R1+0x35a0], R118 ;  /* 0x0035a07601007387 */ /* 0x000fe80000100a00 */
[----:B------:R-:W-:Y:S04]  /*bd0e0*/  STL.64 [R1+0x3598], R116 ;  /* 0x0035987401007387 */ /* 0x000fe80000100a00 */
[----:B------:R1:W-:Y:S01]  /*bd0f0*/  LDGSTS.E [R3+0x47600], [R4.64], P0 ;  /* 0x4760000004037fae */ /* 0x0003e20008121844 */
[----:B---3--:R-:W-:-:S02]  /*bd100*/  IMAD.MOV.U32 R115, RZ, RZ, R56 ;  /* 0x000000ffff737224 */ /* 0x008fc400078e0038 */
[----:B------:R-:W-:Y:S02]  /*bd110*/  IMAD.MOV.U32 R114, RZ, RZ, R55 ;  /* 0x000000ffff727224 */ /* 0x000fe400078e0037 */
[----:B------:R-:W-:Y:S01]  /*bd120*/  IMAD.MOV.U32 R113, RZ, RZ, R54 ;  /* 0x000000ffff717224 */ /* 0x000fe200078e0036 */
[----:B------:R-:W-:Y:S02]  /*bd130*/  MOV R112, R53 ;  /* 0x0000003500707202 */ /* 0x000fe40000000f00 */
[----:B------:R-:W-:Y:S01]  /*bd140*/  STL.64 [R1+0x3590], R114 ;  /* 0x0035907201007387 */ /* 0x000fe20000100a00 */
[----:B------:R-:W-:Y:S02]  /*bd150*/  IMAD.MOV.U32 R111, RZ, RZ, R52 ;  /* 0x000000ffff6f7224 */ /* 0x000fe400078e0034 */
[----:B------:R-:W-:Y:S01]  /*bd160*/  IMAD.MOV.U32 R110, RZ, RZ, R51 ;  /* 0x000000ffff6e7224 */ /* 0x000fe200078e0033 */
[----:B------:R-:W-:Y:S01]  /*bd170*/  STL.64 [R1+0x3588], R112 ;  /* 0x0035887001007387 */ /* 0x000fe20000100a00 */
[----:B------:R-:W-:-:S02]  /*bd180*/  IMAD.MOV.U32 R109, RZ, RZ, R50 ;  /* 0x000000ffff6d7224 */ /* 0x000fc400078e0032 */
[----:B------:R-:W-:Y:S01]  /*bd190*/  IMAD.MOV.U32 R108, RZ, RZ, R49 ;  /* 0x000000ffff6c7224 */ /* 0x000fe200078e0031 */
[----:B------:R-:W-:Y:S01]  /*bd1a0*/  STL.64 [R1+0x3580], R110 ;  /* 0x0035806e01007387 */ /* 0x000fe20000100a00 */
[----:B------:R-:W-:Y:S01]  /*bd1b0*/  IMAD.MOV.U32 R107, RZ, RZ, R48 ;  /* 0x000000ffff6b7224 */ /* 0x000fe200078e0030 */
[----:B------:R-:W-:Y:S02]  /*bd1c0*/  MOV R106, R47 ;  /* 0x0000002f006a7202 */ /* 0x000fe40000000f00 */
[----:B------:R-:W-:Y:S01]  /*bd1d0*/  STL.64 [R1+0x3578], R108 ;  /* 0x0035786c01007387 */ /* 0x000fe20000100a00 */
[----:B------:R-:W-:Y:S02]  /*bd1e0*/  IMAD.MOV.U32 R105, RZ, RZ, R46 ;  /* 0x000000ffff697224 */ /* 0x000fe400078e002e */
[----:B------:R-:W-:Y:S01]  /*bd1f0*/  IMAD.MOV.U32 R104, RZ, RZ, R45 ;  /* 0x000000ffff687224 */ /* 0x000fe200078e002d */
[----:B------:R-:W-:Y:S01]  /*bd200*/  STL.64 [R1+0x3570], R106 ;  /* 0x0035706a01007387 */ /* 0x000fe20000100a00 */
[----:B------:R-:W-:-:S02]  /*bd210*/  IMAD.MOV.U32 R103, RZ, RZ, R44 ;  /* 0x000000ffff677224 */ /* 0x000fc400078e002c */
[----:B--2---:R-:W-:Y:S01]  /*bd220*/  IMAD.MOV.U32 R102, RZ, RZ, R43 ;  /* 0x000000ffff667224 */ /* 0x004fe200078e002b */
[----:B------:R-:W-:Y:S01]  /*bd230*/  STL.64 [R1+0x3568], R104 ;  /* 0x0035686801007387 */ /* 0x000fe20000100a00 */
[----:B------:R-:W-:Y:S01]  /*bd240*/  IMAD.MOV.U32 R101, RZ, RZ, R42 ;  /* 0x000000ffff657224 */ /* 0x000fe200078e002a */
[----:B----4-:R-:W-:Y:S02]  /*bd250*/  MOV R100, R41 ;  /* 0x0000002900647202 */ /* 0x010fe40000000f00 */
[----:B------:R-:W-:Y:S01]  /*bd260*/  STL.64 [R1+0x3560], R102 ;  /* 0x0035606601007387 */ /* 0x000fe20000100a00 */
[----:B------:R-:W-:Y:S02]  /*bd270*/  IMAD.MOV.U32 R99, RZ, RZ, R40 ;  /* 0x000000ffff637224 */ /* 0x000fe400078e0028 */
[----:B------:R-:W-:Y:S01]  /*bd280*/  IMAD.MOV.U32 R98, RZ, RZ, R39 ;  /* 0x000000ffff627224 */ /* 0x000fe200078e0027 */
[----:B------:R-:W-:Y:S01]  /*bd290*/  STL.64 [R1+0x3558], R100 ;  /* 0x0035586401007387 */ /* 0x000fe20000100a00 */
[----:B------:R-:W-:-:S03]  /*bd2a0*/  IMAD.MOV.U32 R97, RZ, RZ, R38 ;  /* 0x000000ffff617224 */ /* 0x000fc600078e0026 */
[----:B------:R-:W-:Y:S01]  /*bd2b0*/  STL.64 [R1+0x3550], R98 ;  /* 0x0035506201007387 */ /* 0x000fe20000100a00 */
[----:B------:R-:W-:Y:S02]  /*bd2c0*/  IMAD.MOV.U32 R96, RZ, RZ, R37 ;  /* 0x000000ffff607224 */ /* 0x000fe400078e0025 */
[----:B------:R-:W-:-:S03]  /*bd2d0*/  IMAD.MOV.U32 R95, RZ, RZ, R36 ;  /* 0x000000ffff5f7224 */ /* 0x000fc600078e0024 */
[----:B------:R-:W-:Y:S01]  /*bd2e0*/  STL.64 [R1+0x3548], R96 ;  /* 0x0035486001007387 */ /* 0x000fe20000100a00 */
[----:B------:R-:W-:Y:S01]  /*bd2f0*/  MOV R94, R33 ;  /* 0x00000021005e7202 */ /* 0x000fe20000000f00 */
[----:B------:R-:W-:Y:S02]  /*bd300*/  IMAD.MOV.U32 R93, RZ, RZ, R127 ;  /* 0x000000ffff5d7224 */ /* 0x000fe400078e007f */
[----:B------:R-:W-:Y:S02]  /*bd310*/  IMAD.MOV.U32 R92, RZ, RZ, R32 ;  /* 0x000000ffff5c7224 */ /* 0x000fe400078e0020 */
[----:B------:R-:W-:Y:S04]  /*bd320*/  STL.64 [R1+0x3540], R94 ;  /* 0x0035405e01007387 */ /* 0x000fe80000100a00 */
[----:B------:R-:W-:Y:S04]  /*bd330*/  STL.64 [R1+0x3538], R92 ;  /* 0x0035385c01007387 */ /* 0x000fe80000100a00 */
        /* <DEDUP_REMOVED lines=28> */
[----:B------:R-:W-:Y:S01]  /*bd500*/  MOV R88, R239 ;  /* 0x000000ef00587202 */ /* 0x000fe20000000f00 */
[----:B------:R-:W-:Y:S02]  /*bd510*/  IMAD.MOV.U32 R87, RZ, RZ, R158 ;  /* 0x000000ffff577224 */ /* 0x000fe400078e009e */
        /* <DEDUP_REMOVED lines=12> */
[----:B------:R-:W-:Y:S01]  /*bd5e0*/  STL.64 [R1+0x3518], R84 ;  /* 0x0035185401007387 */ /* 0x000fe20000100a00 */
[----:B--2---:R-:W-:Y:S01]  /*bd5f0*/  IMAD.MOV.U32 R83, RZ, RZ, R55 ;  /* 0x000000ffff537224 */ /* 0x004fe200078e0037 */
[----:B---3--:R-:W-:Y:S01]  /*bd600*/  MOV R82, R54 ;  /* 0x0000003600527202 */ /* 0x008fe20000000f00 */
[----:B----4-:R-:W-:-:S02]  /*bd610*/  IMAD.MOV.U32 R81, RZ, RZ, R53 ;  /* 0x000000ffff517224 */ /* 0x010fc400078e0035 */
[----:B------:R-:W-:Y:S02]  /*bd620*/  IMAD.MOV.U32 R80, RZ, RZ, R52 ;  /* 0x000000ffff507224 */ /* 0x000fe400078e0034 */
[----:B------:R-:W-:Y:S01]  /*bd630*/  STL.64 [R1+0x3510], R82 ;  /* 0x0035105201007387 */ /* 0x000fe20000100a00 */
[----:B------:R-:W-:Y:S02]  /*bd640*/  IMAD.MOV.U32 R79, RZ, RZ, R51 ;  /* 0x000000ffff4f7224 */ /* 0x000fe400078e0033 */
[----:B------:R-:W-:Y:S01]  /*bd650*/  IMAD.MOV.U32 R78, RZ, RZ, R50 ;  /* 0x000000ffff4e7224 */ /* 0x000fe200078e0032 */
[----:B------:R-:W-:Y:S01]  /*bd660*/  STL.64 [R1+0x3508], R80 ;  /* 0x0035085001007387 */ /* 0x000fe20000100a00 */
[----:B------:R-:W-:Y:S01]  /*bd670*/  IMAD.MOV.U32 R77, RZ, RZ, R49 ;  /* 0x000000ffff4d7224 */ /* 0x000fe200078e0031 */
[----:B------:R-:W-:Y:S02]  /*bd680*/  MOV R76, R48 ;  /* 0x00000030004c7202 */ /* 0x000fe40000000f00 */
[----:B------:R-:W-:Y:S01]  /*bd690*/  STL.64 [R1+0x3500], R78 ;  /* 0x0035004e01007387 */ /* 0x000fe20000100a00 */
[----:B------:R-:W-:-:S02]  /*bd6a0*/  IMAD.MOV.U32 R75, RZ, RZ, R47 ;  /* 0x000000ffff4b7224 */ /* 0x000fc400078e002f */
[----:B------:R-:W-:Y:S01]  /*bd6b0*/  IMAD.MOV.U32 R74, RZ, RZ, R46 ;  /* 0x000000ffff4a7224 */ /* 0x000fe200078e002e */
        /* <DEDUP_REMOVED lines=22> */
[----:B------:R-:W-:-:S03]  /*bd820*/  MOV R52, R252 ;  /* 0x000000fc00347202 */ /* 0x000fc60000000f00 */
[----:B------:R-:W-:Y:S04]  /*bd830*/  STL.64 [R1+0x34b8], R60 ;  /* 0x0034b83c01007387 */ /* 0x000fe80000100a00 */
[----:B------:R-:W2:Y:S01]  /*bd840*/  LDL.LU R252, [R1+0x44e4] ;  /* 0x0044e40001fc7983 */ /* 0x000ea20000300800 */
[----:B-1----:R-:W-:Y:S01]  /*bd850*/  MOV R4, R6 ;  /* 0x0000000600047202 */ /* 0x002fe20000000f00 */
[----:B------:R-:W-:Y:S01]  /*bd860*/  IMAD.MOV.U32 R5, RZ, RZ, R7 ;  /* 0x000000ffff057224 */ /* 0x000fe200078e0007 */
[----:B------:R-:W-:-:S04]  /*bd870*/  MOV R58, R238 ;  /* 0x000000ee003a7202 */ /* 0x000fc80000000f00 */
[----:B------:R1:W-:Y:S01]  /*bd880*/  LDGSTS.E [R3+0x47e00], [R4.64], P0 ;  /* 0x47e0000004037fae */ /* 0x0003e20008121844 */
[----:B------:R-:W-:-:S03]  /*bd890*/  IMAD.MOV.U32 R59, RZ, RZ, R237 ;  /* 0x000000ffff3b7224 */ /* 0x000fc600078e00ed */
        /* <DEDUP_REMOVED lines=14> */
[----:B------:R-:W-:Y:S01]  /*bd980*/  STL.64 [R1+0x34b0], R58 ;  /* 0x0034b03a01007387 */ /* 0x000fe20000100a00 */
[----:B------:R-:W-:-:S03]  /*bd990*/  IMAD.MOV.U32 R49, RZ, RZ, R10 ;  /* 0x000000ffff317224 */ /* 0x000fc600078e000a */
[----:B------:R3:W-:Y:S01]  /*bd9a0*/  LDGSTS.E [R3+0x4c600], [R106.64], P0 ;  /* 0x4c6000006a037fae */ /* 0x0007e20008121844 */
[----:B------:R-:W-:-:S03]  /*bd9b0*/  IMAD.MOV.U32 R53, RZ, RZ, R35 ;  /* 0x000000ffff357224 */ /* 0x000fc600078e0023 */
[----:B------:R3:W5:Y:S01]  /*bd9c0*/  LDL.LU R8, [R1+0x44e0] ;  /* 0x0044e00001087983 */ /* 0x0007620000300800 */
[----:B------:R-:W-:-:S03]  /*bd9d0*/  IMAD.MOV.U32 R48, RZ, RZ, R11 ;  /* 0x000000ffff307224 */ /* 0x000fc600078e000b */
[----:B------:R3:W-:Y:S04]  /*bd9e0*/  LDGSTS.E [R3+0x4ce00], [R104.64], P0 ;  /* 0x4ce0000068037fae */ /* 0x0007e80008121844 */
[----:B------:R3:W5:Y:S04]  /*bd9f0*/  LDL.LU R9, [R1+0x44dc] ;  /* 0x0044dc0001097983 */ /* 0x0007680000300800 */
[----:B------:R3:W-:Y:S01]  /*bda00*/  LDGSTS.E [R3+0x4d600], [R102.64], P0 ;  /* 0x4d60000066037fae */ /* 0x0007e20008121844 */
[----:B------:R-:W-:-:S03]  /*bda10*/  IMAD.MOV.U32 R47, RZ, RZ, R12 ;  /* 0x000000ffff2f7224 */ /* 0x000fc600078e000c */
[----:B------:R-:W-:Y:S04]  /*bda20*/  STL.64 [R1+0x34a8], R56 ;  /* 0x0034a83801007387 */ /* 0x000fe80000100a00 */
[----:B------:R3:W-:Y:S01]  /*bda30*/  LDGSTS.E [R3+0x4de00], [R100.64], P0 ;  /* 0x4de0000064037fae */ /* 0x0007e20008121844 */
[----:B------:R-:W-:-:S03]  /*bda40*/  MOV R46, R13 ;  /* 0x0000000d002e7202 */ /* 0x000fc60000000f00 */
[----:B------:R3:W5:Y:S04]  /*bda50*/  LDL.LU R10, [R1+0x44d8] ;  /* 0x0044d800010a7983 */ /* 0x0007680000300800 */
[----:B------:R3:W-:Y:S04]  /*bda60*/  LDGSTS.E [R3+0x4e600], [R98.64], P0 ;  /* 0x4e60000062037fae */ /* 0x0007e80008121844 */
[----:B------:R3:W5:Y:S04]  /*bda70*/  LDL.LU R11, [R1+0x44d4] ;  /* 0x0044d400010b7983 */ /* 0x0007680000300800 */
[----:B------:R3:W-:Y:S01]  /*bda80*/  LDGSTS.E [R3+0x4ee00], [R96.64], P0 ;  /* 0x4ee0000060037fae */ /* 0x0007e20008121844 */
[----:B------:R-:W-:-:S03]  /*bda90*/  IMAD.MOV.U32 R45, RZ, RZ, R14 ;  /* 0x000000ffff2d7224 */ /* 0x000fc600078e000e */
[----:B------:R-:W-:Y:S04]  /*bdaa0*/  STL.64 [R1+0x34a0], R54 ;  /* 0x0034a03601007387 */ /* 0x000fe80000100a00 */
[----:B------:R3:W-:Y:S01]  /*bdab0*/  LDGSTS.E [R3+0x4f600], [R94.64], P0 ;  /* 0x4f6000005e037fae */ /* 0x0007e20008121844 */
[----:B------:R-:W-:-:S03]  /*bdac0*/  IMAD.MOV.U32 R44, RZ, RZ, R15 ;  /* 0x000000ffff2c7224 */ /* 0x000fc600078e000f */
        /* <DEDUP_REMOVED lines=60> */
[----:B-1----:R-:W-:-:S03]  /*bde90*/  IMAD.MOV.U32 R5, RZ, RZ, R30 ;  /* 0x000000ffff057224 */ /* 0x002fc600078e001e */
[----:B------:R-:W-:Y:S04]  /*bdea0*/  STL.64 [R1+0x3460], R38 ;  /* 0x0034602601007387 */ /* 0x000fe80000100a00 */
[----:B------:R3:W-:Y:S01]  /*bdeb0*/  LDGSTS.E [R3+0x5b600], [R46.64], P0 ;  /* 0x5b6000002e037fae */ /* 0x0007e20008121844 */
[----:B------:R-:W-:-:S03]  /*bdec0*/  MOV R4, R31 ;  /* 0x0000001f00047202 */ /* 0x000fc60000000f00 */
[----:B------:R3:W5:Y:S04]  /*bded0*/  LDL.LU R28, [R1+0x4490] ;  /* 0x00449000011c7983 */ /* 0x0007680000300800 */
[----:B------:R3:W-:Y:S04]  /*bdee0*/  LDGSTS.E [R3+0x5be00], [R44.64], P0 ;  /* 0x5be000002c037fae */ /* 0x0007e80008121844 */
[----:B------:R3:W5:Y:S04]  /*bdef0*/  LDL.LU R29, [R1+0x448c] ;  /* 0x00448c00011d7983 */ /* 0x0007680000300800 */
[----:B------:R3:W-:Y:S04]  /*bdf00*/  LDGSTS.E [R3+0x5c600], [R42.64], P0 ;  /* 0x5c6000002a037fae */ /* 0x0007e80008121844 */
[----:B------:R-:W-:Y:S04]  /*bdf10*/  STL.64 [R1+0x3458], R36 ;  /* 0x0034582401007387 */ /* 0x000fe80000100a00 */
[----:B------:R3:W-:Y:S04]  /*bdf20*/  LDGSTS.E [R3+0x5ce00], [R40.64], P0 ;  /* 0x5ce0000028037fae */ /* 0x0007e80008121844 */
[----:B------:R3:W5:Y:S04]  /*bdf30*/  LDL.LU R30, [R1+0x4488] ;  /* 0x00448800011e7983 */ /* 0x0007680000300800 */
[----:B------:R3:W-:Y:S04]  /*bdf40*/  LDGSTS.E [R3+0x5d600], [R38.64], P0 ;  /* 0x5d60000026037fae */ /* 0x0007e80008121844 */
[----:B------:R3:W5:Y:S04]  /*bdf50*/  LDL.LU R31, [R1+0x4484] ;  /* 0x00448400011f7983 */ /* 0x0007680000300800 */
[----:B------:R3:W-:Y:S04]  /*bdf60*/  LDGSTS.E [R3+0x5de00], [R36.64], P0 ;  /* 0x5de0000024037fae */ /* 0x0007e80008121844 */
[----:B------:R1:W-:Y:S04]  /*bdf70*/  STL.64 [R1+0x3450], R34 ;  /* 0x0034502201007387 */ /* 0x0003e80000100a00 */
[----:B------:R1:W-:Y:S04]  /*bdf80*/  LDGSTS.E [R3+0x5e600], [R34.64], P0 ;  /* 0x5e60000022037fae */ /* 0x0003e80008121844 */
[----:B------:R-:W-:Y:S04]  /*bdf90*/  STL.64 [R1+0x3448], R32 ;  /* 0x0034482001007387 */ /* 0x000fe80000100a00 */
[----:B------:R3:W-:Y:S01]  /*bdfa0*/  LDGSTS.E [R3+0x5ee00], [R32.64], P0 ;  /* 0x5ee0000020037fae */ /* 0x0007e20008121844 */
[----:B-1----:R-:W-:-:S03]  /*bdfb0*/  IMAD.MOV.U32 R35, RZ, RZ, 0x3f ;  /* 0x0000003fff237424 */ /* 0x002fc600078e00ff */
[----:B------:R-:W-:Y:S02]  /*bdfc0*/  STL.64 [R1+0x35b8], R6 ;  /* 0x0035b80601007387 */ /* 0x000fe40000100a00 */
[----:B------:R-:W-:Y:S02]  /*bdfd0*/  IADD3 R35, R35, c[0x0][0x180], RZ ;  /* 0x0000600023237a10 */ /* 0x000fe40007ffe0ff */
[----:B------:R3:W-:Y:S04]  /*bdfe0*/  LDGSTS.E [R3+0x5f600], [R6.64], P0 ;  /* 0x5f60000006037fae */ /* 0x0007e80008121844 */
[----:B------:R1:W-:Y:S04]  /*bdff0*/  STL.64 [R1+0x35c0], R4 ;  /* 0x0035c00401007387 */ /* 0x0003e80000100a00 */
[----:B------:R1:W-:Y:S01]  /*be000*/  LDGSTS.E [R3+0x5fe00], [R4.64], P0 ;  /* 0x5fe0000004037fae */ /* 0x0003e20008121844 */
[----:B--2---:R-:W-:-:S03]  /*be010*/  IADD3 R252, R252, 0x1, RZ ;  /* 0x00000001fcfc7810 */ /* 0x004fc60007ffe0ff */
[----:B------:R-:W0:Y:S01]  /*be020*/  LDGDEPBAR ;  /* 0x00000000000079af */ /* 0x000e220000000000 */
[----:B-1----:R-:W-:-:S04]  /*be030*/  SHF.R.S32.HI R4, RZ, 0x1f, R35 ;  /* 0x0000001fff047819 */ /* 0x002fc80000011423 */
[----:B------:R-:W-:-:S04]  /*be040*/  LEA.HI R4, R4, R35, RZ, 0x6 ;  /* 0x0000002304047211 */ /* 0x000fc800078f30ff */
[----:B------:R-:W-:Y:S01]  /*be050*/  SHF.R.S32.HI R4, RZ, 0x6, R4 ;  /* 0x00000006ff047819 */ /* 0x000fe20000011404 */
[----:B------:R1:W-:Y:S03]  /*be060*/  STL [R1+0x3444], R252 ;  /* 0x003444fc01007387 */ /* 0x0003e60000100800 */
[----:B------:R-:W-:Y:S02]  /*be070*/  ISETP.NE.U32.AND P0, PT, R252, R4, PT ;  /* 0x00000004fc00720c */ /* 0x000fe40003f05070 */
[----:B-1----:R3:W5:Y:S11]  /*be080*/  LDL.LU R252, [R1+0x4480] ;  /* 0x0044800001fc7983 */ /* 0x0027760000300800 */
[----:B------:R-:W-:Y:S01]  /*be090*/  @!P0 CALL.REL.NOINC `(.L_x_1) ;  /* 0x0000001000008944 */ /* 0x000fe20003c00000 */
[----:B------:R-:W-:Y:S05]  /*be0a0*/  BRA `(.L_x_2) ;  /* 0xfff744d000007947 */ /* 0x000fea000383ffff */
.L_x_1:
[----:B---3--:R-:W2:Y:S04]  /*be0b0*/  LDL.LU R7, [R1+0x4474] ;  /* 0x0044740001077983 */ /* 0x008ea80000300800 */
[----:B------:R-:W1:Y:S01]  /*be0c0*/  S2R R32, SR_TID.X ;  /* 0x0000000000207919 */ /* 0x000e620000002100 */
[----:B-----5:R-:W-:Y:S01]  /*be0d0*/  IADD3 R4, R252, 0x2, RZ ;  /* 0x00000002fc047810 */ /* 0x020fe20007ffe0ff */
[----:B------:R-:W-:-:S04]  /*be0e0*/  DEPBAR.LE SB0, 0x0 ;  /* 0x000080000000791a */ /* 0x000fc80000000000 */
[----:B------:R-:W-:Y:S02]  /*be0f0*/  ISETP.GE.AND P0, PT, R4, c[0x0][0x17c], PT ;  /* 0x00005f0004007a0c */ /* 0x000fe40003f06270 */
[----:B------:R-:W3:Y:S01]  /*be100*/  LDL.LU R4, [R1+0x8c0] ;  /* 0x0008c00001047983 */ /* 0x000ee20000300800 */
[C---:B-1----:R-:W-:Y:S02]  /*be110*/  IMAD.SHL.U32 R0, R32.reuse, 0x200, RZ ;  /* 0x0000020020007824 */ /* 0x042fe400078e00ff */
[C---:B------:R-:W-:Y:S01]  /*be120*/  IMAD.SHL.U32 R2, R32.reuse, 0x20, RZ ;  /* 0x0000002020027824 */ /* 0x040fe200078e00ff */
[----:B------:R-:W-:Y:S02]  /*be130*/  SHF.L.U32 R5, R32, 0xb, RZ ;  /* 0x0000000b20057819 */ /* 0x000fe400000006ff */
[----:B------:R-:W-:Y:S01]  /*be140*/  LOP3.LUT R0, R0, 0x3000, RZ, 0xc0, !PT ;  /* 0x0000300000007812 */ /* 0x000fe200078ec0ff */
[----:B------:R-:W-:Y:S01]  /*be150*/  IMAD.SHL.U32 R6, R32, 0x4, RZ ;  /* 0x0000000420067824 */ /* 0x000fe200078e00ff */
[----:B------:R-:W-:-:S02]  /*be160*/  LOP3.LUT R5, R5, 0x3000, RZ, 0xc0, !PT ;  /* 0x0000300005057812 */ /* 0x000fc400078ec0ff */
[----:B------:R-:W-:Y:S02]  /*be170*/  LOP3.LUT R0, R0, 0x60, R2, 0xf8, !PT ;  /* 0x0000006000007812 */ /* 0x000fe400078ef802 */
[----:B------:R-:W-:Y:S02]  /*be180*/  LOP3.LUT R32, R32, 0x7f, RZ, 0xc0, !PT ;  /* 0x0000007f20207812 */ /* 0x000fe400078ec0ff */
[----:B------:R-:W-:-:S03]  /*be190*/  LOP3.LUT R2, R0, 0x170, R6, 0x78, !PT ;  /* 0x0000017000027812 */ /* 0x000fc600078e7806 */
[----:B------:R-:W-:Y:S02]  /*be1a0*/  IMAD R0, R32, 0x10, R5 ;  /* 0x0000001020007824 */ /* 0x000fe400078e0205 */
[----:B------:R-:W3:Y:S04]  /*be1b0*/  LDL.LU R5, [R1+0x8c4] ;  /* 0x0008c40001057983 */ /* 0x000ee80000300800 */
[----:B------:R-:W3:Y:S01]  /*be1c0*/  LDL.LU R6, [R1+0xfb0] ;  /* 0x000fb00001067983 */ /* 0x000ee20000300800 */
[----:B------:R-:W-:Y:S01]  /*be1d0*/  IMAD.MOV.U32 R42, RZ, RZ, R24 ;  /* 0x000000ffff2a7224 */ /* 0x000fe200078e0018 */
[----:B------:R-:W-:Y:S01]  /*be1e0*/  MOV R43, R25 ;  /* 0x00000019002b7202 */ /* 0x000fe20000000f00 */
[----:B------:R-:W-:Y:S02]  /*be1f0*/  IMAD.MOV.U32 R40, RZ, RZ, R28 ;  /* 0x000000ffff287224 */ /* 0x000fe400078e001c */
[----:B------:R-:W-:Y:S01]  /*be200*/  IMAD.MOV.U32 R41, RZ, RZ, R29 ;  /* 0x000000ffff297224 */ /* 0x000fe200078e001d */
[----:B------:R-:W-:Y:S01]  /*be210*/  BAR.SYNC.DEFER_BLOCKING 0x0 ;  /* 0x0000000000007b1d */ /* 0x000fe20000010000 */
[----:B--2---:R-:W-:-:S05]  /*be220*/  IMAD.IADD R2, R2, 0x1, R7 ;  /* 0x0000000102027824 */ /* 0x004fca00078e0207 */
[----:B------:R-:W3:Y:S04]  /*be230*/  LDL.LU R7, [R1+0xfb4] ;  /* 0x000fb40001077983 */ /* 0x000ee80000300800 */
[----:B------:R-:W2:Y:S04]  /*be240*/  LDL.LU R36, [R1+0x8c8] ;  /* 0x0008c80001247983 */ /* 0x000ea80000300800 */
[----:B------:R-:W2:Y:S04]  /*be250*/  LDL.LU R37, [R1+0x8cc] ;  /* 0x0008cc0001257983 */ /* 0x000ea80000300800 */
[----:B------:R-:W2:Y:S01]  /*be260*/  LDL.LU R38, [R1+0xfb8] ;  /* 0x000fb80001267983 */ /* 0x000ea20000300800 */
[----:B------:R-:W-:-:S03]  /*be270*/  IMAD.MOV.U32 R24, RZ, RZ, R30 ;  /* 0x000000ffff187224 */ /* 0x000fc600078e001e */
[----:B------:R-:W2:Y:S01]  /*be280*/  LDL.LU R39, [R1+0xfbc] ;  /* 0x000fbc0001277983 */ /* 0x000ea20000300800 */
[----:B------:R-:W-:-:S03]  /*be290*/  IMAD.MOV.U32 R25, RZ, RZ, R31 ;  /* 0x000000ffff197224 */ /* 0x000fc600078e001f */
[----:B------:R-:W4:Y:S04]  /*be2a0*/  LDL.LU R32, [R1+0x8a0] ;  /* 0x0008a00001207983 */ /* 0x000f280000300800 */
[----:B------:R-:W4:Y:S04]  /*be2b0*/  LDL.LU R33, [R1+0x8a4] ;  /* 0x0008a40001217983 */ /* 0x000f280000300800 */
[----:B------:R-:W4:Y:S04]  /*be2c0*/  LDL.LU R34, [R1+0xdd0] ;  /* 0x000dd00001227983 */ /* 0x000f280000300800 */
[----:B------:R-:W4:Y:S04]  /*be2d0*/  LDL.LU R35, [R1+0xdd4] ;  /* 0x000dd40001237983 */ /* 0x000f280000300800 */
[----:B------:R-:W2:Y:S04]  /*be2e0*/  LDL.LU R28, [R1+0x8a8] ;  /* 0x0008a800011c7983 */ /* 0x000ea80000300800 */
[----:B------:R-:W2:Y:S04]  /*be2f0*/  LDL.LU R29, [R1+0x8ac] ;  /* 0x0008ac00011d7983 */ /* 0x000ea80000300800 */
[----:B------:R-:W2:Y:S04]  /*be300*/  LDL.LU R30, [R1+0xdd8] ;  /* 0x000dd800011e7983 */ /* 0x000ea80000300800 */
[----:B------:R1:W-:Y:S04]  /*be310*/  STS.128 [R2+0x80], R24 ;  /* 0x0000801802007388 */ /* 0x0003e80000000c00 */
[----:B------:R-:W2:Y:S04]  /*be320*/  LDL.LU R31, [R1+0xddc] ;  /* 0x000ddc00011f7983 */ /* 0x000ea80000300800 */
[----:B-1----:R-:W4:Y:S04]  /*be330*/  LDL.LU R24, [R1+0x880] ;  /* 0x0008800001187983 */ /* 0x002f280000300800 */
[----:B------:R-:W4:Y:S04]  /*be340*/  LDL.LU R25, [R1+0x884] ;  /* 0x0008840001197983 */ /* 0x000f280000300800 */
[----:B------:R-:W4:Y:S04]  /*be350*/  LDL.LU R26, [R1+0xbf0] ;  /* 0x000bf000011a7983 */ /* 0x000f280000300800 */
[----:B------:R-:W4:Y:S04]  /*be360*/  LDL.LU R27, [R1+0xbf4] ;  /* 0x000bf400011b7983 */ /* 0x000f280000300800 */
[----:B---3--:R1:W-:Y:S04]  /*be370*/  STS.128 [R2+0x200], R4 ;  /* 0x0002000402007388 */ /* 0x0083e80000000c00 */
[----:B-1----:R-:W3:Y:S04]  /*be380*/  LDL.LU R4, [R1+0x888] ;  /* 0x0008880001047983 */ /* 0x002ee80000300800 */
[----:B------:R-:W3:Y:S04]  /*be390*/  LDL.LU R5, [R1+0x88c] ;  /* 0x00088c0001057983 */ /* 0x000ee80000300800 */
[----:B------:R-:W3:Y:S04]  /*be3a0*/  LDL.LU R6, [R1+0xbf8] ;  /* 0x000bf80001067983 */ /* 0x000ee80000300800 */
[----:B------:R-:W3:Y:S04]  /*be3b0*/  LDL.LU R7, [R1+0xbfc] ;  /* 0x000bfc0001077983 */ /* 0x000ee80000300800 */
[----:B--2---:R1:W-:Y:S04]  /*be3c0*/  STS.128 [R2+0x480], R28 ;  /* 0x0004801c02007388 */ /* 0x0043e80000000c00 */
[----:B-1----:R1:W5:Y:S04]  /*be3d0*/  LDL.LU R28, [R1+0x860] ;  /* 0x00086000011c7983 */ /* 0x0023680000300800 */
[----:B------:R1:W5:Y:S04]  /*be3e0*/  LDL.LU R29, [R1+0x864] ;  /* 0x00086400011d7983 */ /* 0x0003680000300800 */
[----:B------:R1:W5:Y:S04]  /*be3f0*/  LDL.LU R30, [R1+0xa10] ;  /* 0x000a1000011e7983 */ /* 0x0003680000300800 */
[----:B----4-:R2:W-:Y:S04]  /*be400*/  STS.128 [R2+0x600], R24 ;  /* 0x0006001802007388 */ /* 0x0105e80000000c00 */
[----:B------:R1:W5:Y:S04]  /*be410*/  LDL.LU R31, [R1+0xa14] ;  /* 0x000a1400011f7983 */ /* 0x0003680000300800 */
[----:B--2---:R1:W5:Y:S04]  /*be420*/  LDL.LU R24, [R1+0x868] ;  /* 0x0008680001187983 */ /* 0x0043680000300800 */
[----:B------:R1:W5:Y:S04]  /*be430*/  LDL.LU R25, [R1+0x86c] ;  /* 0x00086c0001197983 */ /* 0x0003680000300800 */
[----:B------:R1:W5:Y:S04]  /*be440*/  LDL.LU R26, [R1+0xa18] ;  /* 0x000a1800011a7983 */ /* 0x0003680000300800 */
[----:B------:R1:W5:Y:S04]  /*be450*/  LDL.LU R27, [R1+0xa1c] ;  /* 0x000a1c00011b7983 */ /* 0x0003680000300800 */
[----:B---3--:R2:W-:Y:S04]  /*be460*/  STS.128 [R2+0x680], R4 ;  /* 0x0006800402007388 */ /* 0x0085e80000000c00 */
[----:B--2---:R1:W5:Y:S04]  /*be470*/  LDL.LU R4, [R1+0x7a0] ;  /* 0x0007a00001047983 */ /* 0x0043680000300800 */
[----:B------:R1:W5:Y:S04]  /*be480*/  LDL.LU R5, [R1+0x7a4] ;  /* 0x0007a40001057983 */ /* 0x0003680000300800 */
[----:B------:R1:W5:Y:S04]  /*be490*/  LDL.LU R6, [R1+0x790] ;  /* 0x0007900001067983 */ /* 0x0003680000300800 */
[----:B------:R1:W5:Y:S04]  /*be4a0*/  LDL.LU R7, [R1+0x794] ;  /* 0x0007940001077983 */ /* 0x0003680000300800 */
[----:B------:R1:W-:Y:S04]  /*be4b0*/  STS.128 [R2], R40 ;  /* 0x0000002802007388 */ /* 0x0003e80000000c00 */
[----:B------:R1:W-:Y:S04]  /*be4c0*/  STS.128 [R2+0x280], R36 ;  /* 0x0002802402007388 */ /* 0x0003e80000000c00 */
[----:B------:R1:W-:Y:S01]  /*be4d0*/  STS.128 [R2+0x400], R32 ;  /* 0x0004002002007388 */ /* 0x0003e20000000c00 */
[----:B------:R-:W-:-:S04]  /*be4e0*/  IADD3 R3, R252, 0x1, RZ ;  /* 0x00000001fc037810 */ /* 0x000fc80007ffe0ff */
[----:B------:R-:W-:Y:S02]  /*be4f0*/  ISETP.GE.AND P1, PT, R3, c[0x0][0x17c], PT ;  /* 0x00005f0003007a0c */ /* 0x000fe40003f26270 */
[----:B------:R-:W-:Y:S01]  /*be500*/  BAR.SYNC.DEFER_BLOCKING 0x0 ;  /* 0x0000000000007b1d */ /* 0x000fe20000010000 */
[C---:B------:R-:W-:Y:S02]  /*be510*/  LOP3.LUT R200, R0.reuse, 0x20, RZ, 0x3c, !PT ;  /* 0x0000002000c87812 */ /* 0x040fe400078e3cff */
[C---:B------:R-:W-:Y:S02]  /*be520*/  LOP3.LUT R208, R0.reuse, 0x40, RZ, 0x3c, !PT ;  /* 0x0000004000d07812 */ /* 0x040fe400078e3cff */
[----:B------:R-:W-:Y:S01]  /*be530*/  LOP3.LUT R3, R0, 0x60, RZ, 0x3c, !PT ;  /* 0x0000006000037812 */ /* 0x000fe200078e3cff */
[----:B-1----:R-:W1:Y:S04]  /*be540*/  LDS.128 R36, [R0] ;  /* 0x0000000000247984 */ /* 0x002e680000000c00 */
[----:B------:R-:W2:Y:S04]  /*be550*/  LDS.128 R32, [R0+0x800] ;  /* 0x0008000000207984 */ /* 0x000ea80000000c00 */
[----:B------:R-:W3:Y:S04]  /*be560*/  LDS.128 R40, [R200] ;  /* 0x00000000c8287984 */ /* 0x000ee80000000c00 */
[----:B-1----:R-:W-:Y:S04]  /*be570*/  STL.64 [R1+0x90], R36 ;  /* 0x0000902401007387 */ /* 0x002fe80000100a00 */
[----:B------:R-:W-:Y:S04]  /*be580*/  STL.64 [R1+0x98], R38 ;  /* 0x0000982601007387 */ /* 0x000fe80000100a00 */
[----:B------:R-:W1:Y:S04]  /*be590*/  LDS.128 R36, [R200+0x800] ;  /* 0x00080000c8247984 */ /* 0x000e680000000c00 */
[----:B--2---:R-:W-:Y:S04]  /*be5a0*/  STL.64 [R1+0x1c0], R32 ;  /* 0x0001c02001007387 */ /* 0x004fe80000100a00 */
[----:B------:R-:W-:Y:S04]  /*be5b0*/  STL.64 [R1+0x1c8], R34 ;  /* 0x0001c82201007387 */ /* 0x000fe80000100a00 */
[----:B------:R-:W2:Y:S04]  /*be5c0*/  LDS.128 R32, [R208] ;  /* 0x00000000d0207984 */ /* 0x000ea80000000c00 */
[----:B---3--:R-:W-:Y:S04]  /*be5d0*/  STL.64 [R1+0xe0], R40 ;  /* 0x0000e02801007387 */ /* 0x008fe80000100a00 */
[----:B------:R-:W-:Y:S04]  /*be5e0*/  STL.64 [R1+0xe8], R42 ;  /* 0x0000e82a01007387 */ /* 0x000fe80000100a00 */
[----:B------:R-:W3:Y:S04]  /*be5f0*/  LDS.128 R40, [R208+0x800] ;  /* 0x00080000d0287984 */ /* 0x000ee80000000c00 */
[----:B-1----:R-:W-:Y:S04]  /*be600*/  STL.64 [R1+0x1e0], R36 ;  /* 0x0001e02401007387 */ /* 0x002fe80000100a00 */
[----:B------:R-:W-:Y:S04]  /*be610*/  STL.64 [R1+0x1e8], R38 ;  /* 0x0001e82601007387 */ /* 0x000fe80000100a00 */
[----:B------:R-:W1:Y:S04]  /*be620*/  LDS.128 R36, [R3] ;  /* 0x0000000003247984 */ /* 0x000e680000000c00 */
[----:B--2---:R-:W-:Y:S04]  /*be630*/  STL.64 [R1+0x140], R32 ;  /* 0x0001402001007387 */ /* 0x004fe80000100a00 */
[----:B------:R-:W-:Y:S04]  /*be640*/  STL.64 [R1+0x148], R34 ;  /* 0x0001482201007387 */ /* 0x000fe80000100a00 */
[----:B------:R-:W2:Y:S04]  /*be650*/  LDS.128 R32, [R3+0x800] ;  /* 0x0008000003207984 */ /* 0x000ea80000000c00 */
[----:B------:R-:W-:Y:S06]  /*be660*/  BAR.SYNC.DEFER_BLOCKING 0x0 ;  /* 0x0000000000007b1d */ /* 0x000fec0000010000 */
[----:B---3--:R-:W-:Y:S04]  /*be670*/  STL.64 [R1+0x210], R40 ;  /* 0x0002102801007387 */ /* 0x008fe80000100a00 */
[----:B------:R-:W-:Y:S04]  /*be680*/  STL.64 [R1+0x218], R42 ;  /* 0x0002182a01007387 */ /* 0x000fe80000100a00 */
[----:B-1----:R1:W-:Y:S04]  /*be690*/  STL.64 [R1+0x180], R36 ;  /* 0x0001802401007387 */ /* 0x0023e80000100a00 */
[----:B------:R3:W-:Y:S04]  /*be6a0*/  STL.64 [R1+0x188], R38 ;  /* 0x0001882601007387 */ /* 0x0007e80000100a00 */
[----:B-----5:R-:W-:Y:S04]  /*be6b0*/  STS.128 [R2], R28 ;  /* 0x0000001c02007388 */ /* 0x020fe80000000c00 */
[----:B--2---:R2:W-:Y:S04]  /*be6c0*/  STL.64 [R1+0x240], R32 ;  /* 0x0002402001007387 */ /* 0x0045e80000100a00 */
[----:B------:R2:W-:Y:S04]  /*be6d0*/  STL.64 [R1+0x248], R34 ;  /* 0x0002482201007387 */ /* 0x0005e80000100a00 */
[----:B-1----:R-:W4:Y:S04]  /*be6e0*/  LDL.LU R36, [R1+0x7a8] ;  /* 0x0007a80001247983 */ /* 0x002f280000300800 */
[----:B------:R-:W4:Y:S04]  /*be6f0*/  LDL.LU R37, [R1+0x7ac] ;  /* 0x0007ac0001257983 */ /* 0x000f280000300800 */
[----:B---3--:R-:W4:Y:S04]  /*be700*/  LDL.LU R38, [R1+0x798] ;  /* 0x0007980001267983 */ /* 0x008f280000300800 */
[----:B------:R-:W4:Y:S04]  /*be710*/  LDL.LU R39, [R1+0x79c] ;  /* 0x00079c0001277983 */ /* 0x000f280000300800 */
[----:B--2---:R-:W2:Y:S04]  /*be720*/  LDL.LU R32, [R1+0x1440] ;  /* 0x0014400001207983 */ /* 0x004ea80000300800 */
[----:B------:R-:W2:Y:S04]  /*be730*/  LDL.LU R33, [R1+0x1444] ;  /* 0x0014440001217983 */ /* 0x000ea80000300800 */
[----:B------:R-:W2:Y:S04]  /*be740*/  LDL.LU R34, [R1+0x1480] ;  /* 0x0014800001227983 */ /* 0x000ea80000300800 */
[----:B------:R-:W2:Y:S04]  /*be750*/  LDL.LU R35, [R1+0x1484] ;  /* 0x0014840001237983 */ /* 0x000ea80000300800 */
[----:B------:R-:W3:Y:S04]  /*be760*/  LDL.LU R28, [R1+0x1448] ;  /* 0x00144800011c7983 */ /* 0x000ee80000300800 */
[----:B------:R-:W3:Y:S04]  /*be770*/  LDL.LU R29, [R1+0x144c] ;  /* 0x00144c00011d7983 */ /* 0x000ee80000300800 */
[----:B------:R-:W3:Y:S04]  /*be780*/  LDL.LU R30, [R1+0x1488] ;  /* 0x00148800011e7983 */ /* 0x000ee80000300800 */
[----:B------:R1:W-:Y:S04]  /*be790*/  STS.128 [R2+0x80], R24 ;  /* 0x0000801802007388 */ /* 0x0003e80000000c00 */
[----:B------:R-:W3:Y:S04]  /*be7a0*/  LDL.LU R31, [R1+0x148c] ;  /* 0x00148c00011f7983 */ /* 0x000ee80000300800 */
[----:B------:R1:W-:Y:S04]  /*be7b0*/  STS.128 [R2+0x200], R4 ;  /* 0x0002000402007388 */ /* 0x0003e80000000c00 */
[----:B-1----:R-:W2:Y:S04]  /*be7c0*/  LDL.LU R24, [R1+0x1890] ;  /* 0x0018900001187983 */ /* 0x002ea80000300800 */
[----:B------:R-:W2:Y:S04]  /*be7d0*/  LDL.LU R25, [R1+0x1894] ;  /* 0x0018940001197983 */ /* 0x000ea80000300800 */
[----:B------:R-:W2:Y:S04]  /*be7e0*/  LDL.LU R26, [R1+0x18c0] ;  /* 0x0018c000011a7983 */ /* 0x000ea80000300800 */
[----:B------:R-:W2:Y:S04]  /*be7f0*/  LDL.LU R27, [R1+0x18c4] ;  /* 0x0018c400011b7983 */ /* 0x000ea80000300800 */
[----:B------:R-:W2:Y:S04]  /*be800*/  LDL.LU R4, [R1+0x1898] ;  /* 0x0018980001047983 */ /* 0x000ea80000300800 */
[----:B------:R-:W4:Y:S04]  /*be810*/  LDL.LU R5, [R1+0x189c] ;  /* 0x00189c0001057983 */ /* 0x000f280000300800 */
[----:B------:R-:W4:Y:S04]  /*be820*/  LDL.LU R6, [R1+0x18c8] ;  /* 0x0018c80001067983 */ /* 0x000f280000300800 */
[----:B------:R-:W4:Y:S04]  /*be830*/  LDL.LU R7, [R1+0x18cc] ;  /* 0x0018cc0001077983 */ /* 0x000f280000300800 */
[----:B---3--:R1:W-:Y:S04]  /*be840*/  STS.128 [R2+0x480], R28 ;  /* 0x0004801c02007388 */ /* 0x0083e80000000c00 */
[----:B-1----:R-:W3:Y:S04]  /*be850*/  LDL.LU R28, [R1+0x1b60] ;  /* 0x001b6000011c7983 */ /* 0x002ee80000300800 */
[----:B------:R-:W3:Y:S04]  /*be860*/  LDL.LU R29, [R1+0x1b64] ;  /* 0x001b6400011d7983 */ /* 0x000ee80000300800 */
[----:B------:R-:W3:Y:S04]  /*be870*/  LDL.LU R30, [R1+0x1ba0] ;  /* 0x001ba000011e7983 */ /* 0x000ee80000300800 */
[----:B--2---:R1:W-:Y:S04]  /*be880*/  STS.128 [R2+0x600], R24 ;  /* 0x0006001802007388 */ /* 0x0043e80000000c00 */
[----:B------:R-:W3:Y:S04]  /*be890*/  LDL.LU R31, [R1+0x1ba4] ;  /* 0x001ba400011f7983 */ /* 0x000ee80000300800 */
[----:B----4-:R2:W-:Y:S04]  /*be8a0*/  STS.128 [R2+0x680], R4 ;  /* 0x0006800402007388 */ /* 0x0105e80000000c00 */
[----:B-1----:R-:W4:Y:S04]  /*be8b0*/  LDL.LU R24, [R1+0x1b68] ;  /* 0x001b680001187983 */ /* 0x002f280000300800 */
[----:B------:R-:W4:Y:S04]  /*be8c0*/  LDL.LU R25, [R1+0x1b6c] ;  /* 0x001b6c0001197983 */ /* 0x000f280000300800 */
[----:B------:R-:W4:Y:S04]  /*be8d0*/  LDL.LU R26, [R1+0x1ba8] ;  /* 0x001ba800011a7983 */ /* 0x000f280000300800 */
[----:B------:R-:W4:Y:S04]  /*be8e0*/  LDL.LU R27, [R1+0x1bac] ;  /* 0x001bac00011b7983 */ /* 0x000f280000300800 */
[----:B--2---:R-:W4:Y:S04]  /*be8f0*/  LDL.LU R4, [R1+0x1db0] ;  /* 0x001db00001047983 */ /* 0x004f280000300800 */
[----:B------:R-:W4:Y:S04]  /*be900*/  LDL.LU R5, [R1+0x1db4] ;  /* 0x001db40001057983 */ /* 0x000f280000300800 */
[----:B------:R-:W4:Y:S04]  /*be910*/  LDL.LU R6, [R1+0x2560] ;  /* 0x0025600001067983 */ /* 0x000f280000300800 */
[----:B------:R-:W4:Y:S04]  /*be920*/  LDL.LU R7, [R1+0x2564] ;  /* 0x0025640001077983 */ /* 0x000f280000300800 */
[----:B------:R-:W-:Y:S04]  /*be930*/  STS.128 [R2+0x280], R36 ;  /* 0x0002802402007388 */ /* 0x000fe80000000c00 */
[----:B------:R-:W-:Y:S04]  /*be940*/  STS.128 [R2+0x400], R32 ;  /* 0x0004002002007388 */ /* 0x000fe80000000c00 */
[----:B------:R-:W-:Y:S06]  /*be950*/  BAR.SYNC.DEFER_BLOCKING 0x0 ;  /* 0x0000000000007b1d */ /* 0x000fec0000010000 */
[----:B------:R-:W1:Y:S04]  /*be960*/  LDS.128 R36, [R0] ;  /* 0x0000000000247984 */ /* 0x000e680000000c00 */
[----:B------:R-:W1:Y:S04]  /*be970*/  LDS.128 R32, [R0+0x800] ;  /* 0x0008000000207984 */ /* 0x000e680000000c00 */
[----:B------:R-:W1:Y:S04]  /*be980*/  LDS.128 R40, [R200] ;  /* 0x00000000c8287984 */ /* 0x000e680000000c00 */
[----:B-1----:R-:W-:Y:S04]  /*be990*/  STL.64 [R1+0x50], R36 ;  /* 0x0000502401007387 */ /* 0x002fe80000100a00 */
[----:B------:R-:W-:Y:S04]  /*be9a0*/  STL.64 [R1+0x58], R38 ;  /* 0x0000582601007387 */ /* 0x000fe80000100a00 */
[----:B------:R-:W1:Y:S04]  /*be9b0*/  LDS.128 R36, [R200+0x800] ;  /* 0x00080000c8247984 */ /* 0x000e680000000c00 */
[----:B------:R-:W-:Y:S04]  /*be9c0*/  STL.64 [R1+0x160], R32 ;  /* 0x0001602001007387 */ /* 0x000fe80000100a00 */
[----:B------:R-:W-:Y:S04]  /*be9d0*/  STL.64 [R1+0x168], R34 ;  /* 0x0001682201007387 */ /* 0x000fe80000100a00 */
[----:B------:R-:W1:Y:S04]  /*be9e0*/  LDS.128 R32, [R208] ;  /* 0x00000000d0207984 */ /* 0x000e680000000c00 */
[----:B------:R-:W-:Y:S04]  /*be9f0*/  STL.64 [R1+0x80], R40 ;  /* 0x0000802801007387 */ /* 0x000fe80000100a00 */
[----:B------:R-:W-:Y:S04]  /*bea00*/  STL.64 [R1+0x88], R42 ;  /* 0x0000882a01007387 */ /* 0x000fe80000100a00 */
[----:B------:R-:W1:Y:S04]  /*bea10*/  LDS.128 R40, [R208+0x800] ;  /* 0x00080000d0287984 */ /* 0x000e680000000c00 */
[----:B-1----:R-:W-:Y:S04]  /*bea20*/  STL.64 [R1+0x190], R36 ;  /* 0x0001902401007387 */ /* 0x002fe80000100a00 */
[----:B------:R-:W-:Y:S04]  /*bea30*/  STL.64 [R1+0x198], R38 ;  /* 0x0001982601007387 */ /* 0x000fe80000100a00 */
[----:B------:R-:W1:Y:S04]  /*bea40*/  LDS.128 R36, [R3] ;  /* 0x0000000003247984 */ /* 0x000e680000000c00 */
[----:B------:R-:W-:Y:S04]  /*bea50*/  STL.64 [R1+0xc0], R32 ;  /* 0x0000c02001007387 */ /* 0x000fe80000100a00 */
[----:B------:R-:W-:Y:S04]  /*bea60*/  STL.64 [R1+0xc8], R34 ;  /* 0x0000c82201007387 */ /* 0x000fe80000100a00 */
[----:B------:R-:W1:Y:S04]  /*bea70*/  LDS.128 R32, [R3+0x800] ;  /* 0x0008000003207984 */ /* 0x000e680000000c00 */
[----:B------:R-:W-:Y:S06]  /*bea80*/  BAR.SYNC.DEFER_BLOCKING 0x0 ;  /* 0x0000000000007b1d */ /* 0x000fec0000010000 */
[----:B------:R-:W-:Y:S04]  /*bea90*/  STL.64 [R1+0x1d0], R40 ;  /* 0x0001d02801007387 */ /* 0x000fe80000100a00 */
[----:B------:R-:W-:Y:S04]  /*beaa0*/  STL.64 [R1+0x1d8], R42 ;  /* 0x0001d82a01007387 */ /* 0x000fe80000100a00 */
[----:B-1----:R1:W-:Y:S04]  /*beab0*/  STL.64 [R1+0x100], R36 ;  /* 0x0001002401007387 */ /* 0x0023e80000100a00 */
[----:B------:R1:W-:Y:S04]  /*beac0*/  STL.64 [R1+0x108], R38 ;  /* 0x0001082601007387 */ /* 0x0003e80000100a00 */
[----:B------:R1:W-:Y:S04]  /*bead0*/  STL.64 [R1+0x1f0], R32 ;  /* 0x0001f02001007387 */ /* 0x0003e80000100a00 */
[----:B------:R1:W-:Y:S04]  /*beae0*/  STL.64 [R1+0x1f8], R34 ;  /* 0x0001f82201007387 */ /* 0x0003e80000100a00 */
        /* <DEDUP_REMOVED lines=8> */
[----:B---3--:R1:W-:Y:S04]  /*beb70*/  STS.128 [R2], R28 ;  /* 0x0000001c02007388 */ /* 0x0083e80000000c00 */
[----:B-1----:R-:W3:Y:S04]  /*beb80*/  LDL.LU R28, [R1+0x2058] ;  /* 0x00205800011c7983 */ /* 0x002ee80000300800 */
[----:B------:R-:W3:Y:S04]  /*beb90*/  LDL.LU R29, [R1+0x205c] ;  /* 0x00205c00011d7983 */ /* 0x000ee80000300800 */
[----:B------:R-:W3:Y:S04]  /*beba0*/  LDL.LU R30, [R1+0x2388] ;  /* 0x00238800011e7983 */ /* 0x000ee80000300800 */
[----:B----4-:R1:W-:Y:S04]  /*bebb0*/  STS.128 [R2+0x80], R24 ;  /* 0x0000801802007388 */ /* 0x0103e80000000c00 */
[----:B------:R-:W3:Y:S04]  /*bebc0*/  LDL.LU R31, [R1+0x238c] ;  /* 0x00238c00011f7983 */ /* 0x000ee80000300800 */
[----:B------:R4:W-:Y:S04]  /*bebd0*/  STS.128 [R2+0x200], R4 ;  /* 0x0002000402007388 */ /* 0x0009e80000000c00 */
[----:B-1----:R-:W2:Y:S04]  /*bebe0*/  LDL.LU R24, [R1+0x2030] ;  /* 0x0020300001187983 */ /* 0x002ea80000300800 */
[----:B------:R-:W2:Y:S04]  /*bebf0*/  LDL.LU R25, [R1+0x2034] ;  /* 0x0020340001197983 */ /* 0x000ea80000300800 */
[----:B------:R-:W2:Y:S04]  /*bec00*/  LDL.LU R26, [R1+0x21a0] ;  /* 0x0021a000011a7983 */ /* 0x000ea80000300800 */
[----:B------:R-:W2:Y:S04]  /*bec10*/  LDL.LU R27, [R1+0x21a4] ;  /* 0x0021a400011b7983 */ /* 0x000ea80000300800 */
[----:B----4-:R-:W4:Y:S04]  /*bec20*/  LDL.LU R4, [R1+0x2038] ;  /* 0x0020380001047983 */ /* 0x010f280000300800 */
        /* <DEDUP_REMOVED lines=69> */
[----:B----4-:R1:W-:Y:S04]  /*bf080*/  STS.128 [R2+0x680], R4 ;  /* 0x0006800402007388 */ /* 0x0103e80000000c00 */
[----:B-1----:R-:W4:Y:S04]  /*bf090*/  LDL.LU R4, [R1+0xfa0] ;  /* 0x000fa00001047983 */ /* 0x002f280000300800 */
[----:B------:R-:W4:Y:S04]  /*bf0a0*/  LDL.LU R5, [R1+0xfa4] ;  /* 0x000fa40001057983 */ /* 0x000f280000300800 */
[----:B------:R-:W4:Y:S04]  /*bf0b0*/  LDL.LU R6, [R1+0xf90] ;  /* 0x000f900001067983 */ /* 0x000f280000300800 */
[----:B------:R-:W4:Y:S04]  /*bf0c0*/  LDL.LU R7, [R1+0xf94] ;  /* 0x000f940001077983 */ /* 0x000f280000300800 */
[----:B--2---:R-:W-:Y:S04]  /*bf0d0*/  STS.128 [R2+0x280], R36 ;  /* 0x0002802402007388 */ /* 0x004fe80000000c00 */
[----:B------:R1:W-:Y:S04]  /*bf0e0*/  STS.128 [R2+0x400], R32 ;  /* 0x0004002002007388 */ /* 0x0003e80000000c00 */
[----:B---3--:R-:W-:Y:S04]  /*bf0f0*/  STS.128 [R2+0x480], R28 ;  /* 0x0004801c02007388 */ /* 0x008fe80000000c00 */
[----:B------:R-:W-:Y:S04]  /*bf100*/  STS.128 [R2+0x600], R24 ;  /* 0x0006001802007388 */ /* 0x000fe80000000c00 */
[----:B------:R-:W-:Y:S01]  /*bf110*/  BAR.SYNC.DEFER_BLOCKING 0x0 ;  /* 0x0000000000007b1d */ /* 0x000fe20000010000 */
[----:B-1----:R-:W-:Y:S01]  /*bf120*/  IMAD.MOV.U32 R34, RZ, RZ, R16 ;  /* 0x000000ffff227224 */ /* 0x002fe200078e0010 */
[----:B------:R-:W-:Y:S01]  /*bf130*/  MOV R35, R17 ;  /* 0x0000001100237202 */ /* 0x000fe20000000f00 */
[----:B------:R-:W-:-:S02]  /*bf140*/  IMAD.MOV.U32 R32, RZ, RZ, R20 ;  /* 0x000000ffff207224 */ /* 0x000fc400078e0014 */
[----:B------:R-:W-:Y:S02]  /*bf150*/  IMAD.MOV.U32 R33, RZ, RZ, R21 ;  /* 0x000000ffff217224 */ /* 0x000fe400078e0015 */
[----:B------:R-:W-:Y:S02]  /*bf160*/  IMAD.MOV.U32 R16, RZ, RZ, R22 ;  /* 0x000000ffff107224 */ /* 0x000fe400078e0016 */
[----:B------:R-:W-:Y:S01]  /*bf170*/  IMAD.MOV.U32 R17, RZ, RZ, R23 ;  /* 0x000000ffff117224 */ /* 0x000fe200078e0017 */
[----:B------:R-:W1:Y:S04]  /*bf180*/  LDS.128 R248, [R0] ;  /* 0x0000000000f87984 */ /* 0x000e680000000c00 */
[----:B------:R-:W2:Y:S04]  /*bf190*/  LDS.128 R20, [R0+0x800] ;  /* 0x0008000000147984 */ /* 0x000ea80000000c00 */
[----:B------:R-:W3:Y:S04]  /*bf1a0*/  LDS.128 R28, [R200] ;  /* 0x00000000c81c7984 */ /* 0x000ee80000000c00 */
[----:B------:R-:W3:Y:S04]  /*bf1b0*/  LDS.128 R24, [R200+0x800] ;  /* 0x00080000c8187984 */ /* 0x000ee80000000c00 */
[----:B-1----:R-:W-:Y:S04]  /*bf1c0*/  STL [R1+0x44ac], R250 ;  /* 0x0044acfa01007387 */ /* 0x002fe80000100800 */
[----:B------:R-:W-:Y:S04]  /*bf1d0*/  STL [R1+0x44a8], R251 ;  /* 0x0044a8fb01007387 */ /* 0x000fe80000100800 */
[----:B--2---:R-:W-:Y:S04]  /*bf1e0*/  STL.64 [R1+0x60], R20 ;  /* 0x0000601401007387 */ /* 0x004fe80000100a00 */
[----:B------:R-:W-:Y:S04]  /*bf1f0*/  STL.64 [R1+0x68], R22 ;  /* 0x0000681601007387 */ /* 0x000fe80000100a00 */
[----:B------:R-:W1:Y:S04]  /*bf200*/  LDS.128 R20, [R208] ;  /* 0x00000000d0147984 */ /* 0x000e680000000c00 */
[----:B---3--:R-:W-:Y:S04]  /*bf210*/  STL.64 [R1], R28 ;  /* 0x0000001c01007387 */ /* 0x008fe80000100a00 */
[----:B------:R-:W-:Y:S04]  /*bf220*/  STL.64 [R1+0x8], R30 ;  /* 0x0000081e01007387 */ /* 0x000fe80000100a00 */
[----:B------:R-:W2:Y:S04]  /*bf230*/  LDS.128 R28, [R208+0x800] ;  /* 0x00080000d01c7984 */ /* 0x000ea80000000c00 */
[----:B------:R-:W-:Y:S04]  /*bf240*/  STL.64 [R1+0xb0], R24 ;  /* 0x0000b01801007387 */ /* 0x000fe80000100a00 */
[----:B------:R-:W-:Y:S04]  /*bf250*/  STL.64 [R1+0xb8], R26 ;  /* 0x0000b81a01007387 */ /* 0x000fe80000100a00 */
[----:B------:R-:W3:Y:S04]  /*bf260*/  LDS.128 R24, [R3] ;  /* 0x0000000003187984 */ /* 0x000ee80000000c00 */
[----:B-1----:R-:W-:Y:S04]  /*bf270*/  STL.64 [R1+0x20], R20 ;  /* 0x0000201401007387 */ /* 0x002fe80000100a00 */
[----:B------:R-:W-:Y:S04]  /*bf280*/  STL.64 [R1+0x28], R22 ;  /* 0x0000281601007387 */ /* 0x000fe80000100a00 */
[----:B------:R-:W1:Y:S04]  /*bf290*/  LDS.128 R20, [R3+0x800] ;  /* 0x0008000003147984 */ /* 0x000e680000000c00 */
[----:B------:R-:W-:Y:S06]  /*bf2a0*/  BAR.SYNC.DEFER_BLOCKING 0x0 ;  /* 0x0000000000007b1d */ /* 0x000fec0000010000 */
[----:B--2---:R2:W-:Y:S04]  /*bf2b0*/  STL.64 [R1+0xf0], R28 ;  /* 0x0000f01c01007387 */ /* 0x0045e80000100a00 */
[----:B------:R1:W-:Y:S04]  /*bf2c0*/  STL.64 [R1+0xf8], R30 ;  /* 0x0000f81e01007387 */ /* 0x0003e80000100a00 */
[----:B---3--:R3:W-:Y:S04]  /*bf2d0*/  STL.64 [R1+0x40], R24 ;  /* 0x0000401801007387 */ /* 0x0087e80000100a00 */
[----:B------:R1:W-:Y:S04]  /*bf2e0*/  STL.64 [R1+0x48], R26 ;  /* 0x0000481a01007387 */ /* 0x0003e80000100a00 */
[----:B------:R-:W-:Y:S04]  /*bf2f0*/  STS.128 [R2+0x80], R16 ;  /* 0x0000801002007388 */ /* 0x000fe80000000c00 */
[----:B-1----:R1:W-:Y:S04]  /*bf300*/  STL.64 [R1+0x118], R22 ;  /* 0x0001181601007387 */ /* 0x0023e80000100a00 */
[----:B--2---:R-:W2:Y:S04]  /*bf310*/  LDL.LU R28, [R1+0xfa8] ;  /* 0x000fa800011c7983 */ /* 0x004ea80000300800 */
[----:B------:R-:W2:Y:S04]  /*bf320*/  LDL.LU R29, [R1+0xfac] ;  /* 0x000fac00011d7983 */ /* 0x000ea80000300800 */
[----:B------:R-:W2:Y:S04]  /*bf330*/  LDL.LU R30, [R1+0xf98] ;  /* 0x000f9800011e7983 */ /* 0x000ea80000300800 */
[----:B------:R-:W2:Y:S01]  /*bf340*/  LDL.LU R31, [R1+0xf9c] ;  /* 0x000f9c00011f7983 */ /* 0x000ea20000300800 */
[----:B------:R-:W-:-:S03]  /*bf350*/  IMAD.MOV.U32 R250, RZ, RZ, R20 ;  /* 0x000000fffffa7224 */ /* 0x000fc600078e0014 */
[----:B---3--:R-:W3:Y:S01]  /*bf360*/  LDL.LU R24, [R1+0xdc0] ;  /* 0x000dc00001187983 */ /* 0x008ee20000300800 */
[----:B------:R-:W-:-:S03]  /*bf370*/  IMAD.MOV.U32 R251, RZ, RZ, R21 ;  /* 0x000000fffffb7224 */ /* 0x000fc600078e0015 */
[----:B------:R-:W3:Y:S04]  /*bf380*/  LDL.LU R25, [R1+0xdc4] ;  /* 0x000dc40001197983 */ /* 0x000ee80000300800 */
[----:B------:R-:W3:Y:S04]  /*bf390*/  LDL.LU R26, [R1+0xdb0] ;  /* 0x000db000011a7983 */ /* 0x000ee80000300800 */
[----:B------:R-:W3:Y:S04]  /*bf3a0*/  LDL.LU R27, [R1+0xdb4] ;  /* 0x000db400011b7983 */ /* 0x000ee80000300800 */
        /* <DEDUP_REMOVED lines=8> */
[----:B----4-:R1:W-:Y:S04]  /*bf430*/  STS.128 [R2+0x200], R4 ;  /* 0x0002000402007388 */ /* 0x0103e80000000c00 */
[----:B-1----:R-:W4:Y:S04]  /*bf440*/  LDL.LU R4, [R1+0xbe8] ;  /* 0x000be80001047983 */ /* 0x002f280000300800 */
[----:B------:R-:W4:Y:S04]  /*bf450*/  LDL.LU R5, [R1+0xbec] ;  /* 0x000bec0001057983 */ /* 0x000f280000300800 */
[----:B------:R-:W4:Y:S04]  /*bf460*/  LDL.LU R6, [R1+0xbd8] ;  /* 0x000bd80001067983 */ /* 0x000f280000300800 */
[----:B------:R-:W4:Y:S04]  /*bf470*/  LDL.LU R7, [R1+0xbdc] ;  /* 0x000bdc0001077983 */ /* 0x000f280000300800 */
[----:B------:R-:W-:Y:S04]  /*bf480*/  STS.128 [R2], R32 ;  /* 0x0000002002007388 */ /* 0x000fe80000000c00 */
[----:B--2---:R1:W-:Y:S04]  /*bf490*/  STS.128 [R2+0x480], R20 ;  /* 0x0004801402007388 */ /* 0x0043e80000000c00 */
[----:B-1----:R-:W2:Y:S04]  /*bf4a0*/  LDL.LU R20, [R1+0xa00] ;  /* 0x000a000001147983 */ /* 0x002ea80000300800 */
[----:B------:R-:W2:Y:S04]  /*bf4b0*/  LDL.LU R21, [R1+0xa04] ;  /* 0x000a040001157983 */ /* 0x000ea80000300800 */
[----:B------:R-:W2:Y:S04]  /*bf4c0*/  LDL.LU R22, [R1+0x9f0] ;  /* 0x0009f00001167983 */ /* 0x000ea80000300800 */
[----:B---3--:R1:W-:Y:S04]  /*bf4d0*/  STS.128 [R2+0x600], R16 ;  /* 0x0006001002007388 */ /* 0x0083e80000000c00 */
[----:B------:R-:W2:Y:S04]  /*bf4e0*/  LDL.LU R23, [R1+0x9f4] ;  /* 0x0009f40001177983 */ /* 0x000ea80000300800 */
[----:B-1----:R-:W3:Y:S04]  /*bf4f0*/  LDL.LU R16, [R1+0xa08] ;  /* 0x000a080001107983 */ /* 0x002ee80000300800 */
[----:B------:R-:W3:Y:S04]  /*bf500*/  LDL.LU R17, [R1+0xa0c] ;  /* 0x000a0c0001117983 */ /* 0x000ee80000300800 */
[----:B------:R-:W3:Y:S04]  /*bf510*/  LDL.LU R18, [R1+0x9f8] ;  /* 0x0009f80001127983 */ /* 0x000ee80000300800 */
[----:B------:R-:W3:Y:S04]  /*bf520*/  LDL.LU R19, [R1+0x9fc] ;  /* 0x0009fc0001137983 */ /* 0x000ee80000300800 */
[----:B----4-:R1:W-:Y:S04]  /*bf530*/  STS.128 [R2+0x680], R4 ;  /* 0x0006800402007388 */ /* 0x0103e80000000c00 */
[----:B-1----:R-:W3:Y:S04]  /*bf540*/  LDL.LU R4, [R1+0x780] ;  /* 0x0007800001047983 */ /* 0x002ee80000300800 */
[----:B------:R-:W3:Y:S04]  /*bf550*/  LDL.LU R5, [R1+0x784] ;  /* 0x0007840001057983 */ /* 0x000ee80000300800 */
[----:B------:R-:W3:Y:S04]  /*bf560*/  LDL.LU R6, [R1+0x770] ;  /* 0x0007700001067983 */ /* 0x000ee80000300800 */
[----:B------:R-:W3:Y:S04]  /*bf570*/  LDL.LU R7, [R1+0x774] ;  /* 0x0007740001077983 */ /* 0x000ee80000300800 */
        /* <DEDUP_REMOVED lines=28> */
[----:B-1----:R-:W4:Y:S04]  /*bf740*/  LDL.LU R28, [R1+0x788] ;  /* 0x00078800011c7983 */ /* 0x002f280000300800 */
[----:B------:R-:W4:Y:S04]  /*bf750*/  LDL.LU R29, [R1+0x78c] ;  /* 0x00078c00011d7983 */ /* 0x000f280000300800 */
[----:B------:R-:W4:Y:S04]  /*bf760*/  LDL.LU R30, [R1+0x778] ;  /* 0x00077800011e7983 */ /* 0x000f280000300800 */
[----:B------:R-:W4:Y:S04]  /*bf770*/  LDL.LU R31, [R1+0x77c] ;  /* 0x00077c00011f7983 */ /* 0x000f280000300800 */
[----:B------:R-:W4:Y:S04]  /*bf780*/  LDL.LU R24, [R1+0x1490] ;  /* 0x0014900001187983 */ /* 0x000f280000300800 */
[----:B------:R-:W4:Y:S04]  /*bf790*/  LDL.LU R25, [R1+0x1494] ;  /* 0x0014940001197983 */ /* 0x000f280000300800 */
[----:B--2---:R-:W2:Y:S04]  /*bf7a0*/  LDL.LU R26, [R1+0x14a0] ;  /* 0x0014a000011a7983 */ /* 0x004ea80000300800 */
[----:B------:R1:W-:Y:S04]  /*bf7b0*/  STS.128 [R2], R20 ;  /* 0x0000001402007388 */ /* 0x0003e80000000c00 */
[----:B------:R-:W2:Y:S04]  /*bf7c0*/  LDL.LU R27, [R1+0x14a4] ;  /* 0x0014a400011b7983 */ /* 0x000ea80000300800 */
        /* <DEDUP_REMOVED lines=9> */
[----:B------:R1:W-:Y:S04]  /*bf860*/  STS.128 [R2+0x200], R4 ;  /* 0x0002000402007388 */ /* 0x0003e80000000c00 */
[----:B-1----:R-:W4:Y:S04]  /*bf870*/  LDL.LU R4, [R1+0x18d8] ;  /* 0x0018d80001047983 */ /* 0x002f280000300800 */
[----:B------:R-:W4:Y:S04]  /*bf880*/  LDL.LU R5, [R1+0x18dc] ;  /* 0x0018dc0001057983 */ /* 0x000f280000300800 */
[----:B------:R-:W4:Y:S04]  /*bf890*/  LDL.LU R6, [R1+0x1908] ;  /* 0x0019080001067983 */ /* 0x000f280000300800 */
[----:B------:R-:W4:Y:S04]  /*bf8a0*/  LDL.LU R7, [R1+0x190c] ;  /* 0x00190c0001077983 */ /* 0x000f280000300800 */
        /* <DEDUP_REMOVED lines=51> */
[----:B--2---:R1:W-:Y:S04]  /*bfbe0*/  STS.128 [R2], R20 ;  /* 0x0000001402007388 */ /* 0x0043e80000000c00 */
        /* <DEDUP_REMOVED lines=76> */
[----:B-1----:R-:W2:Y:S04]  /*c00b0*/  LDL.LU R4, [R1+0x2008] ;  /* 0x0020080001047983 */ /* 0x002ea80000300800 */
[----:B------:R-:W2:Y:S04]  /*c00c0*/  LDL.LU R5, [R1+0x200c] ;  /* 0x00200c0001057983 */ /* 0x000ea80000300800 */
[----:B------:R-:W2:Y:S04]  /*c00d0*/  LDL.LU R6, [R1+0x1ff8] ;  /* 0x001ff80001067983 */ /* 0x000ea80000300800 */
[----:B------:R-:W2:Y:S04]  /*c00e0*/  LDL.LU R7, [R1+0x1ffc] ;  /* 0x001ffc0001077983 */ /* 0x000ea80000300800 */
[----:B--2---:R1:W-:Y:S04]  /*c00f0*/  STS.128 [R2+0x680], R4 ;  /* 0x0006800402007388 */ /* 0x0043e80000000c00 */
[----:B-1----:R-:W2:Y:S04]  /*c0100*/  LDL.LU R4, [R1+0xf80] ;  /* 0x000f800001047983 */ /* 0x002ea80000300800 */
[----:B------:R-:W2:Y:S04]  /*c0110*/  LDL.LU R5, [R1+0xf84] ;  /* 0x000f840001057983 */ /* 0x000ea80000300800 */
[----:B------:R-:W2:Y:S04]  /*c0120*/  LDL.LU R6, [R1+0xf70] ;  /* 0x000f700001067983 */ /* 0x000ea80000300800 */
[----:B------:R-:W2:Y:S04]  /*c0130*/  LDL.LU R7, [R1+0xf74] ;  /* 0x000f740001077983 */ /* 0x000ea80000300800 */
[----:B----4-:R-:W-:Y:S04]  /*c0140*/  STS.128 [R2+0x280], R28 ;  /* 0x0002801c02007388 */ /* 0x010fe80000000c00 */
[----:B------:R1:W-:Y:S04]  /*c0150*/  STS.128 [R2+0x400], R24 ;  /* 0x0004001802007388 */ /* 0x0003e80000000c00 */
[----:B------:R-:W-:Y:S04]  /*c0160*/  STS.128 [R2+0x480], R20 ;  /* 0x0004801402007388 */ /* 0x000fe80000000c00 */
[----:B---3--:R-:W-:Y:S04]  /*c0170*/  STS.128 [R2+0x600], R16 ;  /* 0x0006001002007388 */ /* 0x008fe80000000c00 */
        /* <DEDUP_REMOVED lines=8> */
[----:B------:R-:W3:Y:S04]  /*c0200*/  LDS.128 R12, [R0+0x800] ;  /* 0x00080000000c7984 */ /* 0x000ee80000000c00 */
[----:B------:R-:W4:Y:S04]  /*c0210*/  LDS.128 R20, [R200] ;  /* 0x00000000c8147984 */ /* 0x000f280000000c00 */
[----:B-1----:R-:W-:Y:S04]  /*c0220*/  STL.64 [R1+0x1a0], R16 ;  /* 0x0001a01001007387 */ /* 0x002fe80000100a00 */
[----:B------:R-:W-:Y:S04]  /*c0230*/  STL.64 [R1+0x1a8], R18 ;  /* 0x0001a81201007387 */ /* 0x000fe80000100a00 */
[----:B------:R-:W1:Y:S04]  /*c0240*/  LDS.128 R16, [R200+0x800] ;  /* 0x00080000c8107984 */ /* 0x000e680000000c00 */
[----:B---3--:R-:W-:Y:S04]  /*c0250*/  STL.64 [R1+0x290], R12 ;  /* 0x0002900c01007387 */ /* 0x008fe80000100a00 */
[----:B------:R-:W-:Y:S04]  /*c0260*/  STL.64 [R1+0x298], R14 ;  /* 0x0002980e01007387 */ /* 0x000fe80000100a00 */
[----:B------:R-:W3:Y:S04]  /*c0270*/  LDS.128 R12, [R208] ;  /* 0x00000000d00c7984 */ /* 0x000ee80000000c00 */
[----:B----4-:R-:W-:Y:S04]  /*c0280*/  STL.64 [R1+0x200], R20 ;  /* 0x0002001401007387 */ /* 0x010fe80000100a00 */
[----:B------:R-:W-:Y:S04]  /*c0290*/  STL.64 [R1+0x208], R22 ;  /* 0x0002081601007387 */ /* 0x000fe80000100a00 */
[----:B------:R-:W4:Y:S04]  /*c02a0*/  LDS.128 R20, [R208+0x800] ;  /* 0x00080000d0147984 */ /* 0x000f280000000c00 */
[----:B-1----:R-:W-:Y:S04]  /*c02b0*/  STL.64 [R1+0x2d0], R16 ;  /* 0x0002d01001007387 */ /* 0x002fe80000100a00 */
[----:B------:R-:W-:Y:S04]  /*c02c0*/  STL.64 [R1+0x2d8], R18 ;  /* 0x0002d81201007387 */ /* 0x000fe80000100a00 */
[----:B------:R-:W1:Y:S04]  /*c02d0*/  LDS.128 R16, [R3] ;  /* 0x0000000003107984 */ /* 0x000e680000000c00 */
[----:B---3--:R-:W-:Y:S04]  /*c02e0*/  STL.64 [R1+0x230], R12 ;  /* 0x0002300c01007387 */ /* 0x008fe80000100a00 */
[----:B------:R-:W-:Y:S04]  /*c02f0*/  STL.64 [R1+0x238], R14 ;  /* 0x0002380e01007387 */ /* 0x000fe80000100a00 */
[----:B------:R-:W3:Y:S04]  /*c0300*/  LDS.128 R12, [R3+0x800] ;  /* 0x00080000030c7984 */ /* 0x000ee80000000c00 */
[----:B------:R-:W-:Y:S06]  /*c0310*/  BAR.SYNC.DEFER_BLOCKING 0x0 ;  /* 0x0000000000007b1d */ /* 0x000fec0000010000 */
[----:B----4-:R4:W-:Y:S04]  /*c0320*/  STL.64 [R1+0x300], R20 ;  /* 0x0003001401007387 */ /* 0x0109e80000100a00 */
[----:B------:R1:W-:Y:S04]  /*c0330*/  STL.64 [R1+0x308], R22 ;  /* 0x0003081601007387 */ /* 0x0003e80000100a00 */
[----:B-1----:R1:W-:Y:S04]  /*c0340*/  STL.64 [R1+0x260], R16 ;  /* 0x0002601001007387 */ /* 0x0023e80000100a00 */
[----:B------:R1:W-:Y:S04]  /*c0350*/  STL.64 [R1+0x268], R18 ;  /* 0x0002681201007387 */ /* 0x0003e80000100a00 */
[----:B---3--:R3:W-:Y:S04]  /*c0360*/  STL.64 [R1+0x360], R12 ;  /* 0x0003600c01007387 */ /* 0x0087e80000100a00 */
[----:B------:R1:W-:Y:S04]  /*c0370*/  STL.64 [R1+0x368], R14 ;  /* 0x0003680e01007387 */ /* 0x0003e80000100a00 */
[----:B----4-:R-:W4:Y:S04]  /*c0380*/  LDL.LU R20, [R1+0xf88] ;  /* 0x000f880001147983 */ /* 0x010f280000300800 */
[----:B------:R-:W4:Y:S04]  /*c0390*/  LDL.LU R21, [R1+0xf8c] ;  /* 0x000f8c0001157983 */ /* 0x000f280000300800 */
[----:B------:R-:W4:Y:S04]  /*c03a0*/  LDL.LU R22, [R1+0xf78] ;  /* 0x000f780001167983 */ /* 0x000f280000300800 */
[----:B------:R-:W4:Y:S04]  /*c03b0*/  LDL.LU R23, [R1+0xf7c] ;  /* 0x000f7c0001177983 */ /* 0x000f280000300800 */
[----:B-1----:R-:W4:Y:S04]  /*c03c0*/  LDL.LU R16, [R1+0xda0] ;  /* 0x000da00001107983 */ /* 0x002f280000300800 */
[----:B------:R-:W4:Y:S04]  /*c03d0*/  LDL.LU R17, [R1+0xda4] ;  /* 0x000da40001117983 */ /* 0x000f280000300800 */
[----:B------:R-:W4:Y:S04]  /*c03e0*/  LDL.LU R18, [R1+0xd90] ;  /* 0x000d900001127983 */ /* 0x000f280000300800 */
[----:B------:R-:W4:Y:S04]  /*c03f0*/  LDL.LU R19, [R1+0xd94] ;  /* 0x000d940001137983 */ /* 0x000f280000300800 */
[----:B---3--:R-:W3:Y:S04]  /*c0400*/  LDL.LU R12, [R1+0xda8] ;  /* 0x000da800010c7983 */ /* 0x008ee80000300800 */
[----:B------:R-:W3:Y:S04]  /*c0410*/  LDL.LU R13, [R1+0xdac] ;  /* 0x000dac00010d7983 */ /* 0x000ee80000300800 */
[----:B------:R-:W3:Y:S04]  /*c0420*/  LDL.LU R14, [R1+0xd98] ;  /* 0x000d9800010e7983 */ /* 0x000ee80000300800 */
[----:B------:R1:W-:Y:S04]  /*c0430*/  STS.128 [R2+0x80], R8 ;  /* 0x0000800802007388 */ /* 0x0003e80000000c00 */
[----:B------:R-:W3:Y:S04]  /*c0440*/  LDL.LU R15, [R1+0xd9c] ;  /* 0x000d9c00010f7983 */ /* 0x000ee80000300800 */
        /* <DEDUP_REMOVED lines=8> */
[----:B------:R-:W2:Y:S04]  /*c04d0*/  LDL.LU R7, [R1+0xbbc] ;  /* 0x000bbc0001077983 */ /* 0x000ea80000300800 */
[----:B------:R-:W-:Y:S04]  /*c04e0*/  STS.128 [R2], R24 ;  /* 0x0000001802007388 */ /* 0x000fe80000000c00 */
[----:B---3--:R1:W-:Y:S04]  /*c04f0*/  STS.128 [R2+0x480], R12 ;  /* 0x0004800c02007388 */ /* 0x0083e80000000c00 */
[----:B-1----:R-:W3:Y:S04]  /*c0500*/  LDL.LU R12, [R1+0x9e0] ;  /* 0x0009e000010c7983 */ /* 0x002ee80000300800 */
[----:B------:R-:W3:Y:S04]  /*c0510*/  LDL.LU R13, [R1+0x9e4] ;  /* 0x0009e400010d7983 */ /* 0x000ee80000300800 */
[----:B------:R-:W3:Y:S04]  /*c0520*/  LDL.LU R14, [R1+0x9d0] ;  /* 0x0009d000010e7983 */ /* 0x000ee80000300800 */
[----:B----4-:R1:W-:Y:S04]  /*c0530*/  STS.128 [R2+0x600], R8 ;  /* 0x0006000802007388 */ /* 0x0103e80000000c00 */
[----:B------:R-:W3:Y:S04]  /*c0540*/  LDL.LU R15, [R1+0x9d4] ;  /* 0x0009d400010f7983 */ /* 0x000ee80000300800 */
[----:B-1----:R-:W4:Y:S04]  /*c0550*/  LDL.LU R8, [R1+0x9e8] ;  /* 0x0009e80001087983 */ /* 0x002f280000300800 */
[----:B------:R-:W4:Y:S04]  /*c0560*/  LDL.LU R9, [R1+0x9ec] ;  /* 0x0009ec0001097983 */ /* 0x000f280000300800 */
[----:B------:R-:W4:Y:S04]  /*c0570*/  LDL.LU R10, [R1+0x9d8] ;  /* 0x0009d800010a7983 */ /* 0x000f280000300800 */
[----:B------:R-:W4:Y:S04]  /*c0580*/  LDL.LU R11, [R1+0x9dc] ;  /* 0x0009dc00010b7983 */ /* 0x000f280000300800 */
[----:B--2---:R1:W-:Y:S04]  /*c0590*/  STS.128 [R2+0x680], R4 ;  /* 0x0006800402007388 */ /* 0x0043e80000000c00 */
[----:B-1----:R-:W4:Y:S04]  /*c05a0*/  LDL.LU R4, [R1+0x760] ;  /* 0x0007600001047983 */ /* 0x002f280000300800 */
        /* <DEDUP_REMOVED lines=49> */
[----:B------:R1:W-:Y:S04]  /*c08c0*/  STS.128 [R2+0x200], R4 ;  /* 0x0002000402007388 */ /* 0x0003e80000000c00 */
[----:B-1----:R-:W2:Y:S04]  /*c08d0*/  LDL.LU R4, [R1+0x1918] ;  /* 0x0019180001047983 */ /* 0x002ea80000300800 */
[----:B------:R-:W2:Y:S04]  /*c08e0*/  LDL.LU R5, [R1+0x191c] ;  /* 0x00191c0001057983 */ /* 0x000ea80000300800 */
[----:B------:R-:W2:Y:S04]  /*c08f0*/  LDL.LU R6, [R1+0x1928] ;  /* 0x0019280001067983 */ /* 0x000ea80000300800 */
[----:B------:R-:W2:Y:S04]  /*c0900*/  LDL.LU R7, [R1+0x192c] ;  /* 0x00192c0001077983 */ /* 0x000ea80000300800 */
        /* <DEDUP_REMOVED lines=141> */
[----:B--2---:R1:W-:Y:S04]  /*c11e0*/  STS.128 [R2+0x680], R4 ;  /* 0x0006800402007388 */ /* 0x0043e80000000c00 */
[----:B------:R-:W4:Y:S04]  /*c11f0*/  LDL.LU R11, [R1+0x113c] ;  /* 0x00113c00010b7983 */ /* 0x000f280000300800 */
        /* <DEDUP_REMOVED lines=49> */
[----:B------:R1:W-:Y:S04]  /*c1510*/  STS.128 [R2+0x200], R4 ;  /* 0x0002000402007388 */ /* 0x0003e80000000c00 */
[----:B------:R-:W4:Y:S04]  /*c1520*/  LDL.LU R11, [R1+0xb94] ;  /* 0x000b9400010b7983 */ /* 0x000f280000300800 */
        /* <DEDUP_REMOVED lines=2848> */
[----:B-1----:R-:W2:Y:S04]  /*cc730*/  LDL.LU R8, [R1+0xfe8] ;  /* 0x000fe80001087983 */ /* 0x002ea80000300800 */
[----:B------:R-:W2:Y:S04]  /*cc740*/  LDL.LU R9, [R1+0xfec] ;  /* 0x000fec0001097983 */ /* 0x000ea80000300800 */
[----:B------:R-:W2:Y:S04]  /*cc750*/  LDL.LU R10, [R1+0xfd8] ;  /* 0x000fd800010a7983 */ /* 0x000ea80000300800 */
[----:B--2---:R1:W-:Y:S04]  /*cc760*/  STS.128 [R2+0x680], R4 ;  /* 0x0006800402007388 */ /* 0x0043e80000000c00 */
[----:B------:R-:W2:Y:S04]  /*cc770*/  LDL.LU R11, [R1+0xfdc] ;  /* 0x000fdc00010b7983 */ /* 0x000ea80000300800 */
[----:B-1----:R-:W2:Y:S04]  /*cc780*/  LDL.LU R4, [R1+0xe00] ;  /* 0x000e000001047983 */ /* 0x002ea80000300800 */
[----:B------:R-:W2:Y:S04]  /*cc790*/  LDL.LU R5, [R1+0xe04] ;  /* 0x000e040001057983 */ /* 0x000ea80000300800 */
[----:B------:R-:W2:Y:S04]  /*cc7a0*/  LDL.LU R6, [R1+0xdf0] ;  /* 0x000df00001067983 */ /* 0x000ea80000300800 */
[----:B------:R-:W2:Y:S04]  /*cc7b0*/  LDL.LU R7, [R1+0xdf4] ;  /* 0x000df40001077983 */ /* 0x000ea80000300800 */
[----:B------:R-:W-:Y:S04]  /*cc7c0*/  STS.128 [R2+0x280], R20 ;  /* 0x0002801402007388 */ /* 0x000fe80000000c00 */
[----:B------:R-:W-:Y:S04]  /*cc7d0*/  STS.128 [R2+0x400], R16 ;  /* 0x0004001002007388 */ /* 0x000fe80000000c00 */
[----:B------:R-:W-:Y:S06]  /*cc7e0*/  BAR.SYNC.DEFER_BLOCKING 0x0 ;  /* 0x0000000000007b1d */ /* 0x000fec0000010000 */
[----:B------:R-:W1:Y:S04]  /*cc7f0*/  LDS.128 R244, [R0] ;  /* 0x0000000000f47984 */ /* 0x000e680000000c00 */
[----:B------:R-:W1:Y:S04]  /*cc800*/  LDS.128 R16, [R0+0x800] ;  /* 0x0008000000107984 */ /* 0x000e680000000c00 */
[----:B------:R-:W1:Y:S04]  /*cc810*/  LDS.128 R24, [R200] ;  /* 0x00000000c8187984 */ /* 0x000e680000000c00 */
[----:B------:R-:W1:Y:S04]  /*cc820*/  LDS.128 R20, [R200+0x800] ;  /* 0x00080000c8147984 */ /* 0x000e680000000c00 */
[----:B-1----:R-:W-:Y:S04]  /*cc830*/  STL [R1+0x449c], R244 ;  /* 0x00449cf401007387 */ /* 0x002fe80000100800 */
[----:B------:R-:W-:Y:S04]  /*cc840*/  STL [R1+0x4498], R245 ;  /* 0x004498f501007387 */ /* 0x000fe80000100800 */
[----:B------:R-:W-:Y:S04]  /*cc850*/  STL [R1+0x4494], R246 ;  /* 0x004494f601007387 */ /* 0x000fe80000100800 */
[----:B------:R-:W-:Y:S04]  /*cc860*/  STL [R1+0x4490], R247 ;  /* 0x004490f701007387 */ /* 0x000fe80000100800 */
[----:B------:R-:W-:Y:S04]  /*cc870*/  STL.64 [R1+0xe20], R16 ;  /* 0x000e201001007387 */ /* 0x000fe80000100a00 */
[----:B------:R-:W-:Y:S04]  /*cc880*/  STL.64 [R1+0xe28], R18 ;  /* 0x000e281201007387 */ /* 0x000fe80000100a00 */
[----:B------:R-:W1:Y:S04]  /*cc890*/  LDS.128 R16, [R208] ;  /* 0x00000000d0107984 */ /* 0x000e680000000c00 */
[----:B------:R-:W-:Y:S04]  /*cc8a0*/  STL.64 [R1+0x500], R24 ;  /* 0x0005001801007387 */ /* 0x000fe80000100a00 */
[----:B------:R-:W-:Y:S04]  /*cc8b0*/  STL.64 [R1+0x508], R26 ;  /* 0x0005081a01007387 */ /* 0x000fe80000100a00 */
[----:B------:R-:W-:Y:S04]  /*cc8c0*/  STL.64 [R1+0xfd0], R20 ;  /* 0x000fd01401007387 */ /* 0x000fe80000100a00 */
[----:B------:R-:W-:Y:S04]  /*cc8d0*/  STL.64 [R1+0xfd8], R22 ;  /* 0x000fd81601007387 */ /* 0x000fe80000100a00 */
[----:B------:R-:W1:Y:S04]  /*cc8e0*/  LDS.128 R24, [R208+0x800] ;  /* 0x00080000d0187984 */ /* 0x000e680000000c00 */
[----:B------:R-:W1:Y:S04]  /*cc8f0*/  LDS.128 R20, [R3] ;  /* 0x0000000003147984 */ /* 0x000e680000000c00 */
[----:B-1----:R-:W-:Y:S04]  /*cc900*/  STL.64 [R1+0x800], R16 ;  /* 0x0008001001007387 */ /* 0x002fe80000100a00 */
[----:B------:R-:W-:Y:S04]  /*cc910*/  STL.64 [R1+0x808], R18 ;  /* 0x0008081201007387 */ /* 0x000fe80000100a00 */
[----:B------:R-:W1:Y:S04]  /*cc920*/  LDS.128 R16, [R3+0x800] ;  /* 0x0008000003107984 */ /* 0x000e680000000c00 */
[----:B------:R-:W-:Y:S06]  /*cc930*/  BAR.SYNC.DEFER_BLOCKING 0x0 ;  /* 0x0000000000007b1d */ /* 0x000fec0000010000 */
[----:B------:R-:W-:Y:S04]  /*cc940*/  STL.64 [R1+0xfe0], R24 ;  /* 0x000fe01801007387 */ /* 0x000fe80000100a00 */
[----:B------:R-:W-:Y:S04]  /*cc950*/  STL.64 [R1+0xfe8], R26 ;  /* 0x000fe81a01007387 */ /* 0x000fe80000100a00 */
[----:B------:R1:W-:Y:S04]  /*cc960*/  STL.64 [R1+0xc30], R20 ;  /* 0x000c301401007387 */ /* 0x0003e80000100a00 */
[----:B------:R1:W-:Y:S02]  /*cc970*/  STL.64 [R1+0xc38], R22 ;  /* 0x000c381601007387 */ /* 0x0003e40000100a00 */
[----:B-1----:R-:W-:Y:S01]  /*cc980*/  MOV R247, R17 ;  /* 0x0000001100f77202 */ /* 0x002fe20000000f00 */
[----:B------:R-:W-:Y:S01]  /*cc990*/  IMAD.MOV.U32 R246, RZ, RZ, R16 ;  /* 0x000000fffff67224 */ /* 0x000fe200078e0010 */
[----:B------:R-:W-:Y:S04]  /*cc9a0*/  STL.64 [R1+0x1af8], R18 ;  /* 0x001af81201007387 */ /* 0x000fe80000100a00 */
[----:B------:R-:W-:Y:S04]  /*cc9b0*/  STL [R1+0x44a4], R247 ;  /* 0x0044a4f701007387 */ /* 0x000fe80000100800 */
[----:B------:R-:W-:Y:S04]  /*cc9c0*/  STL [R1+0x44a0], R246 ;  /* 0x0044a0f601007387 */ /* 0x000fe80000100800 */
[----:B------:R-:W4:Y:S04]  /*cc9d0*/  LDL.LU R20, [R1+0xe08] ;  /* 0x000e080001147983 */ /* 0x000f280000300800 */
[----:B------:R-:W4:Y:S04]  /*cc9e0*/  LDL.LU R21, [R1+0xe0c] ;  /* 0x000e0c0001157983 */ /* 0x000f280000300800 */
[----:B------:R-:W4:Y:S04]  /*cc9f0*/  LDL.LU R22, [R1+0xdf8] ;  /* 0x000df80001167983 */ /* 0x000f280000300800 */
[----:B------:R-:W4:Y:S04]  /*cca00*/  LDL.LU R23, [R1+0xdfc] ;  /* 0x000dfc0001177983 */ /* 0x000f280000300800 */
[----:B---3--:R1:W-:Y:S04]  /*cca10*/  STS.128 [R2], R12 ;  /* 0x0000000c02007388 */ /* 0x0083e80000000c00 */
[----:B-1----:R-:W3:Y:S04]  /*cca20*/  LDL.LU R12, [R1+0xc20] ;  /* 0x000c2000010c7983 */ /* 0x002ee80000300800 */
[----:B------:R-:W3:Y:S04]  /*cca30*/  LDL.LU R13, [R1+0xc24] ;  /* 0x000c2400010d7983 */ /* 0x000ee80000300800 */
[----:B------:R-:W3:Y:S04]  /*cca40*/  LDL.LU R14, [R1+0xc10] ;  /* 0x000c1000010e7983 */ /* 0x000ee80000300800 */
[----:B------:R-:W3:Y:S04]  /*cca50*/  LDL.LU R15, [R1+0xc14] ;  /* 0x000c1400010f7983 */ /* 0x000ee80000300800 */
[----:B--2---:R1:W-:Y:S04]  /*cca60*/  STS.128 [R2+0x200], R4 ;  /* 0x0002000402007388 */ /* 0x0043e80000000c00 */
[----:B-1----:R-:W2:Y:S04]  /*cca70*/  LDL.LU R4, [R1+0xc28] ;  /* 0x000c280001047983 */ /* 0x002ea80000300800 */
[----:B------:R-:W2:Y:S04]  /*cca80*/  LDL.LU R5, [R1+0xc2c] ;  /* 0x000c2c0001057983 */ /* 0x000ea80000300800 */
[----:B------:R-:W2:Y:S04]  /*cca90*/  LDL.LU R6, [R1+0xc18] ;  /* 0x000c180001067983 */ /* 0x000ea80000300800 */
[----:B------:R-:W2:Y:S04]  /*ccaa0*/  LDL.LU R7, [R1+0xc1c] ;  /* 0x000c1c0001077983 */ /* 0x000ea80000300800 */
[----:B------:R1:W-:Y:S04]  /*ccab0*/  STS.128 [R2+0x80], R8 ;  /* 0x0000800802007388 */ /* 0x0003e80000000c00 */
[----:B-1----:R-:W3:Y:S04]  /*ccac0*/  LDL.LU R8, [R1+0xa40] ;  /* 0x000a400001087983 */ /* 0x002ee80000300800 */
[----:B------:R-:W3:Y:S04]  /*ccad0*/  LDL.LU R9, [R1+0xa44] ;  /* 0x000a440001097983 */ /* 0x000ee80000300800 */
[----:B------:R-:W3:Y:S04]  /*ccae0*/  LDL.LU R10, [R1+0xa30] ;  /* 0x000a3000010a7983 */ /* 0x000ee80000300800 */
[----:B------:R-:W3:Y:S04]  /*ccaf0*/  LDL.LU R11, [R1+0xa34] ;  /* 0x000a3400010b7983 */ /* 0x000ee80000300800 */
[----:B------:R-:W3:Y:S04]  /*ccb00*/  LDL.LU R16, [R1+0xa48] ;  /* 0x000a480001107983 */ /* 0x000ee80000300800 */
        /* <DEDUP_REMOVED lines=8> */
[----:B----4-:R-:W-:Y:S04]  /*ccb90*/  STS.128 [R2+0x280], R20 ;  /* 0x0002801402007388 */ /* 0x010fe80000000c00 */
[----:B---3--:R1:W-:Y:S04]  /*ccba0*/  STS.128 [R2+0x400], R12 ;  /* 0x0004000c02007388 */ /* 0x0083e80000000c00 */
[----:B------:R-:W-:Y:S04]  /*ccbb0*/  STS.128 [R2+0x600], R8 ;  /* 0x0006000802007388 */ /* 0x000fe80000000c00 */
[----:B------:R3:W-:Y:S04]  /*ccbc0*/  STS.128 [R2+0x680], R16 ;  /* 0x0006801002007388 */ /* 0x0007e80000000c00 */
[----:B------:R-:W-:Y:S06]  /*ccbd0*/  BAR.SYNC.DEFER_BLOCKING 0x0 ;  /* 0x0000000000007b1d */ /* 0x000fec0000010000 */
[----:B-1----:R-:W4:Y:S04]  /*ccbe0*/  LDL.LU R12, [R1+0x7e8] ;  /* 0x0007e800010c7983 */ /* 0x002f280000300800 */
[----:B------:R-:W4:Y:S04]  /*ccbf0*/  LDL.LU R13, [R1+0x7ec] ;  /* 0x0007ec00010d7983 */ /* 0x000f280000300800 */
[----:B------:R-:W4:Y:S04]  /*ccc00*/  LDL.LU R14, [R1+0x7d8] ;  /* 0x0007d800010e7983 */ /* 0x000f280000300800 */
[----:B------:R-:W4:Y:S04]  /*ccc10*/  LDL.LU R15, [R1+0x7dc] ;  /* 0x0007dc00010f7983 */ /* 0x000f280000300800 */
[----:B---3--:R-:W3:Y:S04]  /*ccc20*/  LDL.LU R16, [R1+0x13f0] ;  /* 0x0013f00001107983 */ /* 0x008ee80000300800 */
[----:B------:R-:W1:Y:S04]  /*ccc30*/  LDS.128 R240, [R0+0x800] ;  /* 0x0008000000f07984 */ /* 0x000e680000000c00 */
[----:B------:R-:W1:Y:S04]  /*ccc40*/  LDS.128 R8, [R0] ;  /* 0x0000000000087984 */ /* 0x000e680000000c00 */
[----:B------:R-:W3:Y:S04]  /*ccc50*/  LDL.LU R17, [R1+0x13f4] ;  /* 0x0013f40001117983 */ /* 0x000ee80000300800 */
[----:B------:R-:W3:Y:S04]  /*ccc60*/  LDL.LU R18, [R1+0x1410] ;  /* 0x0014100001127983 */ /* 0x000ee80000300800 */
[----:B------:R-:W3:Y:S04]  /*ccc70*/  LDL.LU R19, [R1+0x1414] ;  /* 0x0014140001137983 */ /* 0x000ee80000300800 */
[----:B------:R-:W-:Y:S04]  /*ccc80*/  LDS.128 R236, [R200] ;  /* 0x00000000c8ec7984 */ /* 0x000fe80000000c00 */
[----:B------:R-:W-:Y:S04]  /*ccc90*/  LDS.128 R232, [R200+0x800] ;  /* 0x00080000c8e87984 */ /* 0x000fe80000000c00 */
[----:B------:R-:W-:Y:S04]  /*ccca0*/  LDS.128 R228, [R208] ;  /* 0x00000000d0e47984 */ /* 0x000fe80000000c00 */
[----:B------:R-:W-:Y:S04]  /*cccb0*/  LDS.128 R224, [R208+0x800] ;  /* 0x00080000d0e07984 */ /* 0x000fe80000000c00 */
[----:B------:R-:W-:Y:S04]  /*cccc0*/  LDS.128 R220, [R3] ;  /* 0x0000000003dc7984 */ /* 0x000fe80000000c00 */
[----:B-1----:R-:W-:Y:S04]  /*cccd0*/  STL [R1+0x448c], R243 ;  /* 0x00448cf301007387 */ /* 0x002fe80000100800 */
[----:B------:R-:W-:Y:S04]  /*ccce0*/  STL.64 [R1+0x4f0], R8 ;  /* 0x0004f00801007387 */ /* 0x000fe80000100a00 */
[----:B------:R-:W-:Y:S04]  /*cccf0*/  STL.64 [R1+0x4f8], R10 ;  /* 0x0004f80a01007387 */ /* 0x000fe80000100a00 */
[----:B------:R-:W-:Y:S04]  /*ccd00*/  LDS.128 R8, [R3+0x800] ;  /* 0x0008000003087984 */ /* 0x000fe80000000c00 */
[----:B------:R-:W-:Y:S06]  /*ccd10*/  BAR.SYNC.DEFER_BLOCKING 0x0 ;  /* 0x0000000000007b1d */ /* 0x000fec0000010000 */
        /* <DEDUP_REMOVED lines=8> */
[----:B--2---:R1:W-:Y:S04]  /*ccda0*/  STS.128 [R2], R4 ;  /* 0x0000000402007388 */ /* 0x0043e80000000c00 */
[----:B-1----:R-:W2:Y:S04]  /*ccdb0*/  LDL.LU R4, [R1+0x17d8] ;  /* 0x0017d80001047983 */ /* 0x002ea80000300800 */
[----:B------:R-:W2:Y:S04]  /*ccdc0*/  LDL.LU R5, [R1+0x17dc] ;  /* 0x0017dc0001057983 */ /* 0x000ea80000300800 */
[----:B------:R-:W2:Y:S04]  /*ccdd0*/  LDL.LU R6, [R1+0x17f8] ;  /* 0x0017f80001067983 */ /* 0x000ea80000300800 */
[----:B------:R-:W2:Y:S04]  /*ccde0*/  LDL.LU R7, [R1+0x17fc] ;  /* 0x0017fc0001077983 */ /* 0x000ea80000300800 */
[----:B----4-:R1:W-:Y:S04]  /*ccdf0*/  STS.128 [R2+0x80], R12 ;  /* 0x0000800c02007388 */ /* 0x0103e80000000c00 */
[----:B-1----:R-:W4:Y:S04]  /*cce00*/  LDL.LU R12, [R1+0x1b00] ;  /* 0x001b0000010c7983 */ /* 0x002f280000300800 */
[----:B------:R-:W4:Y:S04]  /*cce10*/  LDL.LU R13, [R1+0x1b04] ;  /* 0x001b0400010d7983 */ /* 0x000f280000300800 */
[----:B------:R-:W4:Y:S04]  /*cce20*/  LDL.LU R14, [R1+0x1b20] ;  /* 0x001b2000010e7983 */ /* 0x000f280000300800 */
[----:B---3--:R1:W-:Y:S04]  /*cce30*/  STS.128 [R2+0x200], R16 ;  /* 0x0002001002007388 */ /* 0x0083e80000000c00 */
[----:B------:R-:W4:Y:S04]  /*cce40*/  LDL.LU R15, [R1+0x1b24] ;  /* 0x001b2400010f7983 */ /* 0x000f280000300800 */
        /* <DEDUP_REMOVED lines=9> */
[----:B------:R-:W2:Y:S04]  /*ccee0*/  LDL.LU R44, [R1+0x2598] ;  /* 0x00259800012c7983 */ /* 0x000ea80000300800 */
[----:B------:R-:W2:Y:S04]  /*ccef0*/  LDL.LU R45, [R1+0x259c] ;  /* 0x00259c00012d7983 */ /* 0x000ea80000300800 */
[----:B------:R-:W2:Y:S04]  /*ccf00*/  LDL.LU R46, [R1+0x2588] ;  /* 0x00258800012e7983 */ /* 0x000ea80000300800 */
[----:B------:R-:W-:Y:S04]  /*ccf10*/  STS.128 [R2+0x280], R24 ;  /* 0x0002801802007388 */ /* 0x000fe80000000c00 */
[----:B------:R-:W-:Y:S04]  /*ccf20*/  STS.128 [R2+0x400], R20 ;  /* 0x0004001402007388 */ /* 0x000fe80000000c00 */
[----:B----4-:R-:W-:Y:S04]  /*ccf30*/  STS.128 [R2+0x600], R12 ;  /* 0x0006000c02007388 */ /* 0x010fe80000000c00 */
[----:B------:R-:W4:Y:S04]  /*ccf40*/  LDL.LU R47, [R1+0x258c] ;  /* 0x00258c00012f7983 */ /* 0x000f280000300800 */
[----:B------:R-:W4:Y:S04]  /*ccf50*/  LDL.LU R48, [R1+0x23b0] ;  /* 0x0023b00001307983 */ /* 0x000f280000300800 */
[----:B------:R-:W4:Y:S04]  /*ccf60*/  LDL.LU R49, [R1+0x23b4] ;  /* 0x0023b40001317983 */ /* 0x000f280000300800 */
[----:B------:R-:W4:Y:S04]  /*ccf70*/  LDL.LU R50, [R1+0x23a0] ;  /* 0x0023a00001327983 */ /* 0x000f280000300800 */
[----:B---3--:R-:W-:Y:S04]  /*ccf80*/  STS.128 [R2+0x680], R16 ;  /* 0x0006801002007388 */ /* 0x008fe80000000c00 */
[----:B------:R-:W-:Y:S06]  /*ccf90*/  BAR.SYNC.DEFER_BLOCKING 0x0 ;  /* 0x0000000000007b1d */ /* 0x000fec0000010000 */
[----:B------:R-:W3:Y:S04]  /*ccfa0*/  LDL.LU R51, [R1+0x23a4] ;  /* 0x0023a40001337983 */ /* 0x000ee80000300800 */
[----:B------:R-:W3:Y:S04]  /*ccfb0*/  LDL.LU R56, [R1+0x23b8] ;  /* 0x0023b80001387983 */ /* 0x000ee80000300800 */
        /* <DEDUP_REMOVED lines=8> */
[----:B------:R-:W-:Y:S04]  /*cd040*/  LDS.128 R16, [R208+0x800] ;  /* 0x00080000d0107984 */ /* 0x000fe80000000c00 */
[----:B------:R-:W-:Y:S04]  /*cd050*/  LDS.128 R28, [R3] ;  /* 0x00000000031c7984 */ /* 0x000fe80000000c00 */
[----:B------:R-:W-:Y:S04]  /*cd060*/  LDS.128 R12, [R3+0x800] ;  /* 0x00080000030c7984 */ /* 0x000fe80000000c00 */
[----:B------:R-:W-:Y:S06]  /*cd070*/  BAR.SYNC.DEFER_BLOCKING 0x0 ;  /* 0x0000000000007b1d */ /* 0x000fec0000010000 */
        /* <DEDUP_REMOVED lines=31> */
[----:B---3--:R-:W-:Y:S04]  /*cd270*/  STS.128 [R2+0x680], R48 ;  /* 0x0006803002007388 */ /* 0x008fe80000000c00 */
[----:B------:R-:W3:Y:S04]  /*cd280*/  LDL.LU R80, [R1+0x28f0] ;  /* 0x0028f00001507983 */ /* 0x000ee80000300800 */
        /* <DEDUP_REMOVED lines=52> */
[----:B---3--:R-:W-:Y:S04]  /*cd5d0*/  STS.128 [R2+0x680], R80 ;  /* 0x0006805002007388 */ /* 0x008fe80000000c00 */
[----:B------:R-:W-:Y:S06]  /*cd5e0*/  BAR.SYNC.DEFER_BLOCKING 0x0 ;  /* 0x0000000000007b1d */ /* 0x000fec0000010000 */
[----:B------:R-:W3:Y:S04]  /*cd5f0*/  LDL.LU R120, [R1+0xde8] ;  /* 0x000de80001787983 */ /* 0x000ee80000300800 */
[----:B------:R-:W3:Y:S04]  /*cd600*/  LDL.LU R121, [R1+0xdec] ;  /* 0x000dec0001797983 */ /* 0x000ee80000300800 */
[----:B------:R-:W3:Y:S04]  /*cd610*/  LDL.LU R122, [R1+0x8b8] ;  /* 0x0008b800017a7983 */ /* 0x000ee80000300800 */
[----:B------:R-:W3:Y:S04]  /*cd620*/  LDL.LU R123, [R1+0x8bc] ;  /* 0x0008bc00017b7983 */ /* 0x000ee80000300800 */
[----:B------:R-:W4:Y:S04]  /*cd630*/  LDL.LU R116, [R1+0xc00] ;  /* 0x000c000001747983 */ /* 0x000f280000300800 */
        /* <DEDUP_REMOVED lines=9> */
[----:B------:R-:W4:Y:S04]  /*cd6d0*/  LDL.LU R117, [R1+0xc04] ;  /* 0x000c040001757983 */ /* 0x000f280000300800 */
[----:B------:R-:W4:Y:S04]  /*cd6e0*/  LDL.LU R118, [R1+0x890] ;  /* 0x0008900001767983 */ /* 0x000f280000300800 */
[----:B------:R-:W4:Y:S04]  /*cd6f0*/  LDL.LU R119, [R1+0x894] ;  /* 0x0008940001777983 */ /* 0x000f280000300800 */
[----:B--2---:R1:W-:Y:S04]  /*cd700*/  STS.128 [R2], R4 ;  /* 0x0000000402007388 */ /* 0x0043e80000000c00 */
[----:B-1----:R-:W2:Y:S04]  /*cd710*/  LDL.LU R4, [R1+0xc08] ;  /* 0x000c080001047983 */ /* 0x002ea80000300800 */
[----:B------:R-:W2:Y:S04]  /*cd720*/  LDL.LU R5, [R1+0xc0c] ;  /* 0x000c0c0001057983 */ /* 0x000ea80000300800 */
[----:B------:R-:W2:Y:S04]  /*cd730*/  LDL.LU R6, [R1+0x898] ;  /* 0x0008980001067983 */ /* 0x000ea80000300800 */
[----:B------:R-:W2:Y:S04]  /*cd740*/  LDL.LU R7, [R1+0x89c] ;  /* 0x00089c0001077983 */ /* 0x000ea80000300800 */
[----:B------:R1:W-:Y:S04]  /*cd750*/  STS.128 [R2+0x80], R108 ;  /* 0x0000806c02007388 */ /* 0x0003e80000000c00 */
[----:B------:R1:W-:Y:S04]  /*cd760*/  STS.128 [R2+0x200], R112 ;  /* 0x0002007002007388 */ /* 0x0003e80000000c00 */
        /* <DEDUP_REMOVED lines=8> */
[----:B---3--:R-:W-:Y:S04]  /*cd7f0*/  STS.128 [R2+0x280], R120 ;  /* 0x0002807802007388 */ /* 0x008fe80000000c00 */
[----:B--2---:R1:W-:Y:S04]  /*cd800*/  STS.128 [R2+0x480], R4 ;  /* 0x0004800402007388 */ /* 0x0043e80000000c00 */
        /* <DEDUP_REMOVED lines=8> */
[----:B----4-:R-:W-:Y:S04]  /*cd890*/  STS.128 [R2+0x400], R116 ;  /* 0x0004007402007388 */ /* 0x010fe80000000c00 */
[----:B------:R-:W-:Y:S04]  /*cd8a0*/  STS.128 [R2+0x600], R108 ;  /* 0x0006006c02007388 */ /* 0x000fe80000000c00 */
[----:B------:R-:W-:Y:S04]  /*cd8b0*/  STS.128 [R2+0x680], R112 ;  /* 0x0006807002007388 */ /* 0x000fe80000000c00 */
[----:B------:R-:W4:Y:S04]  /*cd8c0*/  LDL.LU R144, [R1+0x1430] ;  /* 0x0014300001907983 */ /* 0x000f280000300800 */
[----:B------:R-:W4:Y:S04]  /*cd8d0*/  LDL.LU R145, [R1+0x1434] ;  /* 0x0014340001917983 */ /* 0x000f280000300800 */
[----:B------:R-:W-:Y:S06]  /*cd8e0*/  BAR.SYNC.DEFER_BLOCKING 0x0 ;  /* 0x0000000000007b1d */ /* 0x000fec0000010000 */
[----:B------:R-:W4:Y:S04]  /*cd8f0*/  LDL.LU R146, [R1+0x1420] ;  /* 0x0014200001927983 */ /* 0x000f280000300800 */
[----:B------:R-:W4:Y:S04]  /*cd900*/  LDL.LU R147, [R1+0x1424] ;  /* 0x0014240001937983 */ /* 0x000f280000300800 */
[----:B------:R-:W1:Y:S04]  /*cd910*/  LDS.128 R108, [R3+0x800] ;  /* 0x00080000036c7984 */ /* 0x000e680000000c00 */
[----:B------:R-:W-:Y:S04]  /*cd920*/  LDS.128 R136, [R0] ;  /* 0x0000000000887984 */ /* 0x000fe80000000c00 */
[----:B------:R-:W-:Y:S04]  /*cd930*/  LDS.128 R120, [R0+0x800] ;  /* 0x0008000000787984 */ /* 0x000fe80000000c00 */
[----:B------:R-:W-:Y:S04]  /*cd940*/  LDS.128 R132, [R200] ;  /* 0x00000000c8847984 */ /* 0x000fe80000000c00 */
[----:B------:R-:W-:Y:S04]  /*cd950*/  LDS.128 R116, [R200+0x800] ;  /* 0x00080000c8747984 */ /* 0x000fe80000000c00 */
[----:B------:R-:W-:Y:S04]  /*cd960*/  LDS.128 R124, [R208] ;  /* 0x00000000d07c7984 */ /* 0x000fe80000000c00 */
[----:B------:R-:W-:Y:S04]  /*cd970*/  LDS.128 R112, [R208+0x800] ;  /* 0x00080000d0707984 */ /* 0x000fe80000000c00 */
[----:B------:R-:W-:Y:S04]  /*cd980*/  LDS.128 R128, [R3] ;  /* 0x0000000003807984 */ /* 0x000fe80000000c00 */
[----:B------:R-:W-:Y:S06]  /*cd990*/  BAR.SYNC.DEFER_BLOCKING 0x0 ;  /* 0x0000000000007b1d */ /* 0x000fec0000010000 */
[----:B-1----:R-:W-:Y:S04]  /*cd9a0*/  STL [R1+0x4480], R111 ;  /* 0x0044806f01007387 */ /* 0x002fe80000100800 */
        /* <DEDUP_REMOVED lines=38> */
[----:B---3--:R-:W-:Y:S04]  /*cdc10*/  STS.128 [R2+0x600], R140 ;  /* 0x0006008c02007388 */ /* 0x008fe80000000c00 */
[----:B----4-:R-:W-:Y:S04]  /*cdc20*/  STS.128 [R2+0x680], R144 ;  /* 0x0006809002007388 */ /* 0x010fe80000000c00 */
[----:B------:R-:W-:Y:S06]  /*cdc30*/  BAR.SYNC.DEFER_BLOCKING 0x0 ;  /* 0x0000000000007b1d */ /* 0x000fec0000010000 */
[----:B------:R-:W1:Y:S04]  /*cdc40*/  LDS.128 R148, [R3+0x800] ;  /* 0x0008000003947984 */ /* 0x000e680000000c00 */
[----:B------:R-:W3:Y:S04]  /*cdc50*/  LDS.128 R168, [R0] ;  /* 0x0000000000a87984 */ /* 0x000ee80000000c00 */
        /* <DEDUP_REMOVED lines=8> */
[----:B------:R-:W-:Y:S04]  /*cdce0*/  STL [R1+0x4484], R151 ;  /* 0x0044849701007387 */ /* 0x000fe80000100800 */
        /* <DEDUP_REMOVED lines=12> */
[----:B------:R1:W-:Y:S04]  /*cddb0*/  STS.128 [R2+0x80], R172 ;  /* 0x000080ac02007388 */ /* 0x0003e80000000c00 */
[----:B------:R-:W2:Y:S04]  /*cddc0*/  LDL.LU R7, [R1+0x204c] ;  /* 0x00204c0001077983 */ /* 0x000ea80000300800 */
[----:B------:R1:W-:Y:S04]  /*cddd0*/  STS.128 [R2+0x200], R176 ;  /* 0x000200b002007388 */ /* 0x0003e80000000c00 */
        /* <DEDUP_REMOVED lines=8> */
[----:B----4-:R-:W-:Y:S04]  /*cde60*/  STS.128 [R2+0x280], R184 ;  /* 0x000280b802007388 */ /* 0x010fe80000000c00 */
[----:B---3--:R-:W-:Y:S04]  /*cde70*/  STS.128 [R2+0x400], R180 ;  /* 0x000400b402007388 */ /* 0x008fe80000000c00 */
[----:B--2---:R1:W-:Y:S04]  /*cde80*/  STS.128 [R2+0x480], R4 ;  /* 0x0004800402007388 */ /* 0x0043e80000000c00 */
[----:B-1----:R-:W2:Y:S04]  /*cde90*/  LDL.LU R4, [R1+0x4c0] ;  /* 0x0004c00001047983 */ /* 0x002ea80000300800 */
[----:B------:R-:W2:Y:S04]  /*cdea0*/  LDL.LU R5, [R1+0x4c4] ;  /* 0x0004c40001057983 */ /* 0x000ea80000300800 */
[----:B------:R-:W2:Y:S04]  /*cdeb0*/  LDL.LU R6, [R1+0x490] ;  /* 0x0004900001067983 */ /* 0x000ea80000300800 */
[----:B------:R-:W2:Y:S04]  /*cdec0*/  LDL.LU R7, [R1+0x494] ;  /* 0x0004940001077983 */ /* 0x000ea80000300800 */
[----:B------:R-:W-:Y:S04]  /*cded0*/  STS.128 [R2+0x600], R172 ;  /* 0x000600ac02007388 */ /* 0x000fe80000000c00 */
[----:B------:R1:W-:Y:S04]  /*cdee0*/  STS.128 [R2+0x680], R176 ;  /* 0x000680b002007388 */ /* 0x0003e80000000c00 */
[----:B------:R-:W-:Y:S06]  /*cdef0*/  BAR.SYNC.DEFER_BLOCKING 0x0 ;  /* 0x0000000000007b1d */ /* 0x000fec0000010000 */
[----:B-1----:R-:W3:Y:S04]  /*cdf00*/  LDL.LU R176, [R1+0x4c8] ;  /* 0x0004c80001b07983 */ /* 0x002ee80000300800 */
        /* <DEDUP_REMOVED lines=15> */
[----:B------:R-:W-:Y:S04]  /*ce000*/  LDS.128 R196, [R200] ;  /* 0x00000000c8c47984 */ /* 0x000fe80000000c00 */
[----:B------:R-:W-:Y:S04]  /*ce010*/  LDS.128 R204, [R208] ;  /* 0x00000000d0cc7984 */ /* 0x000fe80000000c00 */
[----:B------:R-:W1:Y:S04]  /*ce020*/  LDS.128 R188, [R0] ;  /* 0x0000000000bc7984 */ /* 0x000e680000000c00 */
[----:B------:R-:W-:Y:S04]  /*ce030*/  LDS.128 R192, [R0+0x800] ;  /* 0x0008000000c07984 */ /* 0x000fe80000000c00 */
[----:B------:R-:W-:Y:S04]  /*ce040*/  LDS.128 R200, [R200+0x800] ;  /* 0x00080000c8c87984 */ /* 0x000fe80000000c00 */
[----:B------:R-:W-:Y:S04]  /*ce050*/  LDS.128 R208, [R208+0x800] ;  /* 0x00080000d0d07984 */ /* 0x000fe80000000c00 */
[----:B------:R-:W-:Y:S04]  /*ce060*/  LDS.128 R212, [R3] ;  /* 0x0000000003d47984 */ /* 0x000fe80000000c00 */
[----:B------:R-:W-:Y:S04]  /*ce070*/  LDS.128 R216, [R3+0x800] ;  /* 0x0008000003d87984 */ /* 0x000fe80000000c00 */
[----:B------:R-:W-:Y:S06]  /*ce080*/  BAR.SYNC.DEFER_BLOCKING 0x0 ;  /* 0x0000000000007b1d */ /* 0x000fec0000010000 */
[----:B--2---:R2:W-:Y:S04]  /*ce090*/  STS.128 [R2], R4 ;  /* 0x0000000402007388 */ /* 0x0045e80000000c00 */
[----:B--2---:R-:W2:Y:S04]  /*ce0a0*/  LDL.LU R4, [R1+0x2708] ;  /* 0x0027080001047983 */ /* 0x004ea80000300800 */
[----:B------:R-:W2:Y:S04]  /*ce0b0*/  LDL.LU R5, [R1+0x270c] ;  /* 0x00270c0001057983 */ /* 0x000ea80000300800 */
[----:B------:R-:W2:Y:S04]  /*ce0c0*/  LDL.LU R150, [R1+0x3420] ;  /* 0x0034200001967983 */ /* 0x000ea80000300800 */
[----:B------:R-:W2:Y:S04]  /*ce0d0*/  LDL.LU R6, [R1+0x2078] ;  /* 0x0020780001067983 */ /* 0x000ea80000300800 */
[----:B------:R-:W2:Y:S04]  /*ce0e0*/  LDL.LU R7, [R1+0x207c] ;  /* 0x00207c0001077983 */ /* 0x000ea80000300800 */
[----:B---3--:R-:W-:Y:S04]  /*ce0f0*/  STS.128 [R2+0x80], R176 ;  /* 0x000080b002007388 */ /* 0x008fe80000000c00 */
[----:B----4-:R3:W-:Y:S04]  /*ce100*/  STS.128 [R2+0x200], R172 ;  /* 0x000200ac02007388 */ /* 0x0107e80000000c00 */
[----:B---3--:R-:W3:Y:S04]  /*ce110*/  LDL.LU R172, [R1+0x1e20] ;  /* 0x001e200001ac7983 */ /* 0x008ee80000300800 */
[----:B------:R-:W3:Y:S04]  /*ce120*/  LDL.LU R173, [R1+0x1e24] ;  /* 0x001e240001ad7983 */ /* 0x000ee80000300800 */
[----:B------:R-:W3:Y:S04]  /*ce130*/  LDL.LU R174, [R1+0x1e10] ;  /* 0x001e100001ae7983 */ /* 0x000ee80000300800 */
[----:B------:R-:W3:Y:S04]  /*ce140*/  LDL.LU R175, [R1+0x1e14] ;  /* 0x001e140001af7983 */ /* 0x000ee80000300800 */
[----:B------:R-:W4:Y:S04]  /*ce150*/  LDL.LU R176, [R1+0x1e28] ;  /* 0x001e280001b07983 */ /* 0x000f280000300800 */
[----:B------:R1:W-:Y:S04]  /*ce160*/  STS.128 [R2+0x400], R184 ;  /* 0x000400b802007388 */ /* 0x0003e80000000c00 */
[----:B------:R-:W4:Y:S04]  /*ce170*/  LDL.LU R177, [R1+0x1e2c] ;  /* 0x001e2c0001b17983 */ /* 0x000f280000300800 */
        /* <DEDUP_REMOVED lines=12> */
[----:B------:R-:W4:Y:S04]  /*ce240*/  LDL.LU R243, [R1] ;  /* 0x0000000001f37983 */ /* 0x000f280000300800 */
[----:B------:R-:W4:Y:S04]  /*ce250*/  LDL.LU R246, [R1+0xe4] ;  /* 0x0000e40001f67983 */ /* 0x000f280000300800 */
[----:B------:R-:W4:Y:S04]  /*ce260*/  LDL.LU R245, [R1+0x84] ;  /* 0x0000840001f57983 */ /* 0x000f280000300800 */
[----:B------:R-:W4:Y:S04]  /*ce270*/  LDL.LU R151, [R1+0x3424] ;  /* 0x0034240001977983 */ /* 0x000f280000300800 */
[----:B------:R-:W4:Y:S01]  /*ce280*/  LDL.LU R111, [R1+0x342c] ;  /* 0x00342c00016f7983 */ /* 0x000f220000300800 */
[C---:B------:R-:W-:Y:S01]  /*ce290*/  ISETP.GE.AND P3, PT, R252.reuse, c[0x0][0x17c], PT ;  /* 0x00005f00fc007a0c */ /* 0x040fe20003f66270 */
[----:B------:R-:W-:-:S02]  /*ce2a0*/  IMAD R180, R252, c[0x0][0x198], RZ ;  /* 0x00006600fcb47a24 */ /* 0x000fc400078e02ff */
[C---:B--2---:R-:W-:Y:S01]  /*ce2b0*/  IMAD R3, R150.reuse, c[0x0][0x194], RZ ;  /* 0x0000650096037a24 */ /* 0x044fe200078e02ff */
[----:B------:R1:W-:Y:S01]  /*ce2c0*/  STS.128 [R2+0x480], R4 ;  /* 0x0004800402007388 */ /* 0x0003e20000000c00 */
[----:B------:R-:W-:Y:S01]  /*ce2d0*/  ISETP.GE.AND P2, PT, R150, c[0x0][0x178], PT ;  /* 0x00005e0096007a0c */ /* 0x000fe20003f46270 */
[----:B-1----:R-:W-:-:S04]  /*ce2e0*/  IMAD.MOV.U32 R5, RZ, RZ, c[0x0][0x194] ;  /* 0x00006500ff057624 */ /* 0x002fc800078e00ff */
[----:B------:R-:W-:Y:S01]  /*ce2f0*/  IMAD R4, R5, 0x80, R3 ;  /* 0x0000008005047824 */ /* 0x000fe200078e0203 */
[----:B------:R-:W-:Y:S01]  /*ce300*/  ISETP.LT.AND P2, PT, R252, c[0x0][0x17c], !P2 ;  /* 0x00005f00fc007a0c */ /* 0x000fe20005741270 */
[----:B---3--:R1:W-:Y:S03]  /*ce310*/  STS.128 [R2+0x600], R172 ;  /* 0x000600ac02007388 */ /* 0x0083e60000000c00 */
[C---:B-1----:R-:W-:Y:S02]  /*ce320*/  LEA R172, P6, R4.reuse, c[0x0][0x170], 0x2 ;  /* 0x00005c0004ac7a11 */ /* 0x042fe400078c10ff */
[C---:B------:R-:W-:Y:S02]  /*ce330*/  LEA R174, P5, R3.reuse, c[0x0][0x170], 0x2 ;  /* 0x00005c0003ae7a11 */ /* 0x040fe400078a10ff */
[----:B------:R-:W-:Y:S01]  /*ce340*/  LEA.HI.X.SX32 R173, R4, c[0x0][0x174], 0x2, P6 ;  /* 0x00005d0004ad7a11 */ /* 0x000fe200030f16ff */
[----:B----4-:R1:W-:Y:S01]  /*ce350*/  STS.128 [R2+0x680], R176 ;  /* 0x000680b002007388 */ /* 0x0103e20000000c00 */
[----:B------:R-:W-:-:S03]  /*ce360*/  LEA.HI.X.SX32 R175, R3, c[0x0][0x174], 0x2, P5 ;  /* 0x00005d0003af7a11 */ /* 0x000fc600028f16ff */
[----:B------:R-:W-:Y:S01]  /*ce370*/  BAR.SYNC.DEFER_BLOCKING 0x0 ;  /* 0x0000000000007b1d */ /* 0x000fe20000010000 */
[----:B------:R-:W-:Y:S01]  /*ce380*/  ISETP.LT.AND P4, PT, R186, c[0x0][0x178], !P3 ;  /* 0x00005e00ba007a0c */ /* 0x000fe20005f81270 */
[----:B-1----:R-:W-:-:S04]  /*ce390*/  IMAD R2, R5, 0x80, R4 ;  /* 0x0000008005027824 */ /* 0x002fc800078e0204 */
[----:B------:R-:W-:Y:S01]  /*ce3a0*/  IMAD R5, R5, 0x80, R2 ;  /* 0x0000008005057824 */ /* 0x000fe200078e0202 */
[----:B------:R-:W-:-:S04]  /*ce3b0*/  LEA R6, P6, R2, c[0x0][0x170], 0x2 ;  /* 0x00005c0002067a11 */ /* 0x000fc800078c10ff */
[----:B------:R-:W-:Y:S02]  /*ce3c0*/  LEA.HI.X.SX32 R7, R2, c[0x0][0x174], 0x2, P6 ;  /* 0x00005d0002077a11 */ /* 0x000fe400030f16ff */
[----:B------:R-:W-:Y:S01]  /*ce3d0*/  LEA R4, P6, R5, c[0x0][0x170], 0x2 ;  /* 0x00005c0005047a11 */ /* 0x000fe200078c10ff */
[----:B------:R-:W-:-:S03]  /*ce3e0*/  IMAD.WIDE R2, R180, 0x4, R174 ;  /* 0x00000004b4027825 */ /* 0x000fc600078e02ae */
[----:B------:R-:W-:Y:S01]  /*ce3f0*/  LEA.HI.X.SX32 R5, R5, c[0x0][0x174], 0x2, P6 ;  /* 0x00005d0005057a11 */ /* 0x000fe200030f16ff */
[C---:B------:R-:W-:Y:S01]  /*ce400*/  IMAD.WIDE R176, R180.reuse, 0x4, R172 ;  /* 0x00000004b4b07825 */ /* 0x040fe200078e02ac */
[----:B------:R1:W-:Y:S03]  /*ce410*/  @P2 STG.E [R2.64], R181 ;  /* 0x000000b502002986 */ /* 0x0003e6000c101904 */
[C---:B------:R-:W-:Y:S01]  /*ce420*/  IMAD.WIDE R178, R180.reuse, 0x4, R6 ;  /* 0x00000004b4b27825 */ /* 0x040fe200078e0206 */
[----:B------:R-:W-:Y:S02]  /*ce430*/  ISETP.LT.AND P5, PT, R111, c[0x0][0x178], !P3 ;  /* 0x00005e006f007a0c */ /* 0x000fe40005fa1270 */
[----:B------:R-:W-:Y:S01]  /*ce440*/  ISETP.LT.AND P3, PT, R151, c[0x0][0x178], !P3 ;  /* 0x00005e0097007a0c */ /* 0x000fe20005f61270 */
[----:B-1----:R-:W-:-:S12]  /*ce450*/  IMAD.WIDE R2, R180, 0x4, R4 ;  /* 0x00000004b4027825 */ /* 0x002fd800078e0204 */
[----:B------:R-:W-:Y:S04]  /*ce460*/  @P3 STG.E [R176.64], R182 ;  /* 0x000000b6b0003986 */ /* 0x000fe8000c101904 */
[----:B------:R-:W-:Y:S04]  /*ce470*/  @P5 STG.E [R178.64], R183 ;  /* 0x000000b7b2005986 */ /* 0x000fe8000c101904 */
[----:B------:R1:W-:Y:S04]  /*ce480*/  @P4 STG.E [R2.64], R248 ;  /* 0x000000f802004986 */ /* 0x0003e8000c101904 */
[----:B-1----:R-:W2:Y:S01]  /*ce490*/  LDL.LU R3, [R1+0x94] ;  /* 0x0000940001037983 */ /* 0x002ea20000300800 */
[----:B------:R-:W-:-:S02]  /*ce4a0*/  ISETP.LT.AND P3, PT, R150, c[0x0][0x178], !P1 ;  /* 0x00005e0096007a0c */ /* 0x000fc40004f61270 */
[----:B------:R-:W-:Y:S02]  /*ce4b0*/  ISETP.LT.AND P2, PT, R151, c[0x0][0x178], !P1 ;  /* 0x00005e0097007a0c */ /* 0x000fe40004f41270 */
[----:B------:R-:W-:Y:S02]  /*ce4c0*/  ISETP.LT.AND P5, PT, R111, c[0x0][0x178], !P1 ;  /* 0x00005e006f007a0c */ /* 0x000fe40004fa1270 */
[----:B------:R-:W-:-:S05]  /*ce4d0*/  IADD3 R176, R180, c[0x0][0x198], RZ ;  /* 0x00006600b4b07a10 */ /* 0x000fca0007ffe0ff */
[----:B------:R-:W-:-:S04]  /*ce4e0*/  IMAD.WIDE R182, R176, 0x4, R174 ;  /* 0x00000004b0b67825 */ /* 0x000fc800078e02ae */
[----:B------:R-:W-:-:S04]  /*ce4f0*/  IMAD.WIDE R180, R176, 0x4, R172 ;  /* 0x00000004b0b47825 */ /* 0x000fc800078e02ac */
[----:B------:R-:W-:Y:S01]  /*ce500*/  IMAD.WIDE R178, R176, 0x4, R6 ;  /* 0x00000004b0b27825 */ /* 0x000fe200078e0206 */
[----:B------:R-:W-:Y:S02]  /*ce510*/  ISETP.LT.AND P1, PT, R186, c[0x0][0x178], !P1 ;  /* 0x00005e00ba007a0c */ /* 0x000fe40004f21270 */
[----:B------:R-:W-:Y:S02]  /*ce520*/  IADD3 R177, R252, 0x3, RZ ;  /* 0x00000003fcb17810 */ /* 0x000fe40007ffe0ff */
[----:B------:R-:W-:Y:S02]  /*ce530*/  ISETP.LT.AND P6, PT, R150, c[0x0][0x178], !P0 ;  /* 0x00005e0096007a0c */ /* 0x000fe400047c1270 */
[----:B------:R-:W-:Y:S02]  /*ce540*/  ISETP.GE.AND P4, PT, R177, c[0x0][0x17c], PT ;  /* 0x00005f00b1007a0c */ /* 0x000fe40003f86270 */
[C---:B------:R-:W-:Y:S01]  /*ce550*/  IADD3 R2, R176.reuse, c[0x0][0x198], RZ ;  /* 0x00006600b0027a10 */ /* 0x040fe20007ffe0ff */
[----:B------:R-:W-:Y:S01]  /*ce560*/  IMAD.WIDE R176, R176, 0x4, R4 ;  /* 0x00000004b0b07825 */ /* 0x000fe200078e0204 */
[----:B--2---:R-:W-:Y:S04]  /*ce570*/  @P3 STG.E [R182.64], R3 ;  /* 0x00000003b6003986 */ /* 0x004fe8000c101904 */
[----:B------:R1:W-:Y:S04]  /*ce580*/  @P2 STG.E [R180.64], R247 ;  /* 0x000000f7b4002986 */ /* 0x0003e8000c101904 */
[----:B------:R2:W-:Y:S04]  /*ce590*/  @P5 STG.E [R178.64], R244 ;  /* 0x000000f4b2005986 */ /* 0x0005e8000c101904 */
[----:B-1----:R-:W3:Y:S04]  /*ce5a0*/  LDL.LU R247, [R1+0x34] ;  /* 0x0000340001f77983 */ /* 0x002ee80000300800 */
[----:B--2---:R-:W2:Y:S01]  /*ce5b0*/  LDL.LU R244, [R1+0x4] ;  /* 0x0000040001f47983 */ /* 0x004ea20000300800 */
[----:B------:R-:W-:-:S03]  /*ce5c0*/  IMAD.WIDE R182, R2, 0x4, R174 ;  /* 0x0000000402b67825 */ /* 0x000fc600078e02ae */
[----:B------:R-:W-:Y:S01]  /*ce5d0*/  @P1 STG.E [R176.64], R249 ;  /* 0x000000f9b0001986 */ /* 0x000fe2000c101904 */
[----:B------:R-:W-:Y:S02]  /*ce5e0*/  ISETP.LT.AND P1, PT, R151, c[0x0][0x178], !P0 ;  /* 0x00005e0097007a0c */ /* 0x000fe40004721270 */
[----:B------:R-:W-:Y:S01]  /*ce5f0*/  ISETP.LT.AND P3, PT, R111, c[0x0][0x178], !P0 ;  /* 0x00005e006f007a0c */ /* 0x000fe20004761270 */
[----:B------:R1:W-:Y:S01]  /*ce600*/  @P6 STG.E [R182.64], R184 ;  /* 0x000000b8b6006986 */ /* 0x0003e2000c101904 */
[----:B------:R-:W-:Y:S02]  /*ce610*/  ISETP.LT.AND P0, PT, R186, c[0x0][0x178], !P0 ;  /* 0x00005e00ba007a0c */ /* 0x000fe40004701270 */
[----:B------:R-:W-:Y:S02]  /*ce620*/  ISETP.LT.AND P6, PT, R150, c[0x0][0x178], !P4 ;  /* 0x00005e0096007a0c */ /* 0x000fe400067c1270 */
[----:B------:R-:W-:Y:S01]  /*ce630*/  ISETP.LT.AND P5, PT, R151, c[0x0][0x178], !P4 ;  /* 0x00005e0097007a0c */ /* 0x000fe200067a1270 */
[----:B------:R-:W-:Y:S01]  /*ce640*/  IMAD.WIDE R178, R2, 0x4, R172 ;  /* 0x0000000402b27825 */ /* 0x000fe200078e02ac */
[----:B------:R-:W-:-:S02]  /*ce650*/  IADD3 R3, R252, 0x4, RZ ;  /* 0x00000004fc037810 */ /* 0x000fc40007ffe0ff */
[C---:B-1----:R-:W-:Y:S01]  /*ce660*/  IADD3 R182, R2.reuse, c[0x0][0x198], RZ ;  /* 0x0000660002b67a10 */ /* 0x042fe20007ffe0ff */
[C---:B------:R-:W-:Y:S01]  /*ce670*/  IMAD.WIDE R176, R2.reuse, 0x4, R6 ;  /* 0x0000000402b07825 */ /* 0x040fe200078e0206 */
[----:B------:R-:W-:Y:S01]  /*ce680*/  ISETP.GE.AND P2, PT, R3, c[0x0][0x17c], PT ;  /* 0x00005f0003007a0c */ /* 0x000fe20003f46270 */
[----:B------:R1:W-:Y:S02]  /*ce690*/  @P1 STG.E [R178.64], R185 ;  /* 0x000000b9b2001986 */ /* 0x0003e4000c101904 */
[----:B------:R-:W-:Y:S02]  /*ce6a0*/  IMAD.WIDE R2, R2, 0x4, R4 ;  /* 0x0000000402027825 */ /* 0x000fe400078e0204 */
[----:B------:R-:W4:Y:S02]  /*ce6b0*/  LDL.LU R184, [R1+0xc0] ;  /* 0x0000c00001b87983 */ /* 0x000f240000300800 */
[C---:B------:R-:W-:Y:S02]  /*ce6c0*/  IMAD.WIDE R180, R182.reuse, 0x4, R174 ;  /* 0x00000004b6b47825 */ /* 0x040fe400078e02ae */
[----:B------:R1:W-:Y:S02]  /*ce6d0*/  @P3 STG.E [R176.64], R187 ;  /* 0x000000bbb0003986 */ /* 0x0003e4000c101904 */
[----:B-1----:R-:W-:-:S02]  /*ce6e0*/  IMAD.WIDE R178, R182, 0x4, R172 ;  /* 0x00000004b6b27825 */ /* 0x002fc400078e02ac */
[----:B------:R1:W-:Y:S04]  /*ce6f0*/  @P0 STG.E [R2.64], R243 ;  /* 0x000000f302000986 */ /* 0x0003e8000c101904 */
[----:B------:R1:W-:Y:S04]  /*ce700*/  @P6 STG.E [R180.64], R246 ;  /* 0x000000f6b4006986 */ /* 0x0003e8000c101904 */
[----:B------:R-:W4:Y:S01]  /*ce710*/  LDL.LU R187, [R1+0x70] ;  /* 0x0000700001bb7983 */ /* 0x000f220000300800 */
[----:B------:R-:W-:-:S03]  /*ce720*/  IMAD.WIDE R176, R182, 0x4, R4 ;  /* 0x00000004b6b07825 */ /* 0x000fc600078e0204 */
[----:B-1----:R-:W4:Y:S01]  /*ce730*/  LDL.LU R243, [R1+0x20] ;  /* 0x0000200001f37983 */ /* 0x002f220000300800 */
[----:B------:R-:W-:-:S03]  /*ce740*/  IMAD.WIDE R2, R182, 0x4, R6 ;  /* 0x00000004b6027825 */ /* 0x000fc600078e0206 */
[----:B------:R1:W-:Y:S01]  /*ce750*/  @P5 STG.E [R178.64], R245 ;  /* 0x000000f5b2005986 */ /* 0x0003e2000c101904 */
[----:B------:R-:W-:-:S03]  /*ce760*/  IADD3 R180, R182, c[0x0][0x198], RZ ;  /* 0x00006600b6b47a10 */ /* 0x000fc60007ffe0ff */
[----:B------:R-:W4:Y:S01]  /*ce770*/  LDL.LU R246, [R1+0x144] ;  /* 0x0001440001f67983 */ /* 0x000f220000300800 */
[----:B------:R-:W-:Y:S02]  /*ce780*/  ISETP.LT.AND P6, PT, R111, c[0x0][0x178], !P4 ;  /* 0x00005e006f007a0c */ /* 0x000fe400067c1270 */
[----:B------:R-:W-:Y:S01]  /*ce790*/  ISETP.LT.AND P4, PT, R186, c[0x0][0x178], !P4 ;  /* 0x00005e00ba007a0c */ /* 0x000fe20006781270 */
[----:B-1----:R-:W4:Y:S04]  /*ce7a0*/  LDL.LU R245, [R1+0xc4] ;  /* 0x0000c40001f57983 */ /* 0x002f280000300800 */
[----:B------:R-:W4:Y:S06]  /*ce7b0*/  LDL.LU R182, [R1+0x140] ;  /* 0x0001400001b67983 */ /* 0x000f2c0000300800 */
[----:B---3--:R1:W-:Y:S04]  /*ce7c0*/  @P6 STG.E [R2.64], R247 ;  /* 0x000000f702006986 */ /* 0x0083e8000c101904 */
[----:B--2---:R2:W-:Y:S04]  /*ce7d0*/  @P4 STG.E [R176.64], R244 ;  /* 0x000000f4b0004986 */ /* 0x0045e8000c101904 */
[----:B-1----:R-:W3:Y:S04]  /*ce7e0*/  LDL.LU R247, [R1+0x74] ;  /* 0x0000740001f77983 */ /* 0x002ee80000300800 */
[----:B--2---:R-:W2:Y:S01]  /*ce7f0*/  LDL.LU R244, [R1+0x24] ;  /* 0x0000240001f47983 */ /* 0x004ea20000300800 */
[----:B------:R-:W-:-:S02]  /*ce800*/  ISETP.LT.AND P5, PT, R150, c[0x0][0x178], !P2 ;  /* 0x00005e0096007a0c */ /* 0x000fc400057a1270 */
[----:B------:R-:W-:Y:S02]  /*ce810*/  ISETP.LT.AND P3, PT, R151, c[0x0][0x178], !P2 ;  /* 0x00005e0097007a0c */ /* 0x000fe40005761270 */
[----:B------:R-:W-:Y:S02]  /*ce820*/  ISETP.LT.AND P0, PT, R111, c[0x0][0x178], !P2 ;  /* 0x00005e006f007a0c */ /* 0x000fe40005701270 */
[----:B------:R-:W-:Y:S01]  /*ce830*/  IADD3 R181, R252, 0x5, RZ ;  /* 0x00000005fcb57810 */ /* 0x000fe20007ffe0ff */
[C---:B------:R-:W-:Y:S01]  /*ce840*/  IMAD.WIDE R178, R180.reuse, 0x4, R174 ;  /* 0x00000004b4b27825 */ /* 0x040fe200078e02ae */
[----:B------:R-:W2:Y:S02]  /*ce850*/  LDL.LU R249, [R1+0x180] ;  /* 0x0001800001f97983 */ /* 0x000ea40000300800 */
[----:B------:R-:W-:Y:S01]  /*ce860*/  ISETP.GE.AND P6, PT, R181, c[0x0][0x17c], PT ;  /* 0x00005f00b5007a0c */ /* 0x000fe20003fc6270 */
[----:B------:R-:W-:Y:S01]  /*ce870*/  IMAD.WIDE R176, R180, 0x4, R172 ;  /* 0x00000004b4b07825 */ /* 0x000fe200078e02ac */
[----:B------:R-:W-:Y:S01]  /*ce880*/  ISETP.LT.AND P2, PT, R186, c[0x0][0x178], !P2 ;  /* 0x00005e00ba007a0c */ /* 0x000fe20005741270 */
[----:B------:R-:W2:Y:S01]  /*ce890*/  LDL.LU R248, [R1+0x100] ;  /* 0x0001000001f87983 */ /* 0x000ea20000300800 */
[----:B------:R-:W-:Y:S01]  /*ce8a0*/  ISETP.LT.AND P4, PT, R150, c[0x0][0x178], !P6 ;  /* 0x00005e0096007a0c */ /* 0x000fe20007781270 */
[C---:B------:R-:W-:Y:S01]  /*ce8b0*/  IMAD.WIDE R2, R180.reuse, 0x4, R6 ;  /* 0x00000004b4027825 */ /* 0x040fe200078e0206 */
[----:B------:R-:W-:Y:S01]  /*ce8c0*/  IADD3 R181, R180, c[0x0][0x198], RZ ;  /* 0x00006600b4b57a10 */ /* 0x000fe20007ffe0ff */
[----:B------:R-:W2:Y:S04]  /*ce8d0*/  LDL.LU R185, [R1+0xa0] ;  /* 0x0000a00001b97983 */ /* 0x000ea80000300800 */
[----:B----4-:R1:W-:Y:S01]  /*ce8e0*/  @P5 STG.E [R178.64], R182 ;  /* 0x000000b6b2005986 */ /* 0x0103e2000c101904 */
[----:B------:R-:W-:-:S03]  /*ce8f0*/  ISETP.LT.AND P5, PT, R151, c[0x0][0x178], !P6 ;  /* 0x00005e0097007a0c */ /* 0x000fc600077a1270 */
[----:B------:R4:W-:Y:S04]  /*ce900*/  @P3 STG.E [R176.64], R184 ;  /* 0x000000b8b0003986 */ /* 0x0009e8000c101904 */
[----:B------:R4:W-:Y:S01]  /*ce910*/  @P0 STG.E [R2.64], R187 ;  /* 0x000000bb02000986 */ /* 0x0009e2000c101904 */
[----:B------:R-:W-:Y:S02]  /*ce920*/  ISETP.LT.AND P0, PT, R111, c[0x0][0x178], !P6 ;  /* 0x00005e006f007a0c */ /* 0x000fe40007701270 */
[----:B------:R-:W-:Y:S01]  /*ce930*/  ISETP.LT.AND P6, PT, R186, c[0x0][0x178], !P6 ;  /* 0x00005e00ba007a0c */ /* 0x000fe200077c1270 */
[----:B-1----:R-:W-:-:S04]  /*ce940*/  IMAD.WIDE R178, R181, 0x4, R172 ;  /* 0x00000004b5b27825 */ /* 0x002fc800078e02ac */
[----:B----4-:R-:W-:-:S04]  /*ce950*/  IMAD.WIDE R176, R181, 0x4, R174 ;  /* 0x00000004b5b07825 */ /* 0x010fc800078e02ae */
[----:B------:R-:W-:Y:S01]  /*ce960*/  IMAD.WIDE R2, R180, 0x4, R4 ;  /* 0x00000004b4027825 */ /* 0x000fe200078e0204 */
[----:B------:R-:W4:Y:S04]  /*ce970*/  LDL.LU R187, [R1+0x40] ;  /* 0x0000400001bb7983 */ /* 0x000f280000300800 */
[----:B------:R1:W-:Y:S04]  /*ce980*/  @P2 STG.E [R2.64], R243 ;  /* 0x000000f302002986 */ /* 0x0003e8000c101904 */
[----:B------:R1:W-:Y:S04]  /*ce990*/  @P4 STG.E [R176.64], R246 ;  /* 0x000000f6b0004986 */ /* 0x0003e8000c101904 */
[----:B------:R1:W-:Y:S02]  /*ce9a0*/  @P5 STG.E [R178.64], R245 ;  /* 0x000000f5b2005986 */ /* 0x0003e4000c101904 */
[----:B-1----:R-:W-:-:S02]  /*ce9b0*/  IMAD.WIDE R2, R181, 0x4, R6 ;  /* 0x00000004b5027825 */ /* 0x002fc400078e0206 */
[----:B------:R-:W4:Y:S02]  /*ce9c0*/  LDL.LU R246, [R1+0x184] ;  /* 0x0001840001f67983 */ /* 0x000f240000300800 */
[----:B------:R-:W-:Y:S02]  /*ce9d0*/  IMAD.WIDE R176, R181, 0x4, R4 ;  /* 0x00000004b5b07825 */ /* 0x000fe400078e0204 */
[----:B------:R-:W4:Y:S04]  /*ce9e0*/  LDL.LU R245, [R1+0x104] ;  /* 0x0001040001f57983 */ /* 0x000f280000300800 */
[----:B---3--:R-:W-:Y:S04]  /*ce9f0*/  @P0 STG.E [R2.64], R247 ;  /* 0x000000f702000986 */ /* 0x008fe8000c101904 */
[----:B--2---:R1:W-:Y:S04]  /*cea00*/  @P6 STG.E [R176.64], R244 ;  /* 0x000000f4b0006986 */ /* 0x0043e8000c101904 */
[----:B-1----:R-:W2:Y:S01]  /*cea10*/  LDL.LU R244, [R1+0xa4] ;  /* 0x0000a40001f47983 */ /* 0x002ea20000300800 */
[----:B------:R-:W-:-:S02]  /*cea20*/  IADD3 R182, R252, 0x6, RZ ;  /* 0x00000006fcb67810 */ /* 0x000fc40007ffe0ff */
[----:B------:R-:W-:Y:S01]  /*cea30*/  IADD3 R178, R252, 0x7, RZ ;  /* 0x00000007fcb27810 */ /* 0x000fe20007ffe0ff */
[----:B------:R-:W3:Y:S01]  /*cea40*/  LDL.LU R247, [R1+0x44] ;  /* 0x0000440001f77983 */ /* 0x000ee20000300800 */
[----:B------:R-:W-:-:S04]  /*cea50*/  ISETP.GE.AND P3, PT, R182, c[0x0][0x17c], PT ;  /* 0x00005f00b6007a0c */ /* 0x000fc80003f66270 */
[----:B------:R-:W-:Y:S02]  /*cea60*/  ISETP.LT.AND P5, PT, R150, c[0x0][0x178], !P3 ;  /* 0x00005e0096007a0c */ /* 0x000fe40005fa1270 */
[----:B------:R-:W-:Y:S02]  /*cea70*/  ISETP.LT.AND P2, PT, R151, c[0x0][0x178], !P3 ;  /* 0x00005e0097007a0c */ /* 0x000fe40005f41270 */
[----:B------:R-:W-:Y:S02]  /*cea80*/  IADD3 R180, R181, c[0x0][0x198], RZ ;  /* 0x00006600b5b47a10 */ /* 0x000fe40007ffe0ff */
[----:B------:R-:W-:Y:S02]  /*cea90*/  ISETP.LT.AND P4, PT, R111, c[0x0][0x178], !P3 ;  /* 0x00005e006f007a0c */ /* 0x000fe40005f81270 */
[----:B------:R-:W-:Y:S01]  /*ceaa0*/  ISETP.GE.AND P0, PT, R178, c[0x0][0x17c], PT ;  /* 0x00005f00b2007a0c */ /* 0x000fe20003f06270 */
[----:B------:R-:W-:Y:S01]  /*ceab0*/  IMAD.WIDE R178, R180, 0x4, R174 ;  /* 0x00000004b4b27825 */ /* 0x000fe200078e02ae */
[----:B------:R-:W-:-:S02]  /*ceac0*/  IADD3 R183, R252, 0xa, RZ ;  /* 0x0000000afcb77810 */ /* 0x000fc40007ffe0ff */
[----:B------:R-:W-:Y:S01]  /*cead0*/  ISETP.LT.AND P3, PT, R186, c[0x0][0x178], !P3 ;  /* 0x00005e00ba007a0c */ /* 0x000fe20005f61270 */
[----:B------:R-:W-:Y:S01]  /*ceae0*/  IMAD.WIDE R2, R180, 0x4, R172 ;  /* 0x00000004b4027825 */ /* 0x000fe200078e02ac */
[----:B------:R-:W-:Y:S01]  /*ceaf0*/  ISETP.LT.AND P6, PT, R150, c[0x0][0x178], !P0 ;  /* 0x00005e0096007a0c */ /* 0x000fe200047c1270 */
[----:B------:R-:W-:Y:S01]  /*ceb00*/  @P5 STG.E [R178.64], R249 ;  /* 0x000000f9b2005986 */ /* 0x000fe2000c101904 */
[C---:B------:R-:W-:Y:S01]  /*ceb10*/  IADD3 R181, R180.reuse, c[0x0][0x198], RZ ;  /* 0x00006600b4b57a10 */ /* 0x040fe20007ffe0ff */
[C---:B------:R-:W-:Y:S01]  /*ceb20*/  IMAD.WIDE R176, R180.reuse, 0x4, R6 ;  /* 0x00000004b4b07825 */ /* 0x040fe200078e0206 */
[----:B------:R-:W-:Y:S01]  /*ceb30*/  ISETP.GE.AND P1, PT, R183, c[0x0][0x17c], PT ;  /* 0x00005f00b7007a0c */ /* 0x000fe20003f26270 */
[----:B------:R1:W-:Y:S01]  /*ceb40*/  @P2 STG.E [R2.64], R248 ;  /* 0x000000f802002986 */ /* 0x0003e2000c101904 */
[----:B------:R-:W-:Y:S02]  /*ceb50*/  ISETP.LT.AND P5, PT, R151, c[0x0][0x178], !P0 ;  /* 0x00005e0097007a0c */ /* 0x000fe400047a1270 */
[----:B------:R-:W-:Y:S01]  /*ceb60*/  ISETP.LT.AND P2, PT, R111, c[0x0][0x178], !P0 ;  /* 0x00005e006f007a0c */ /* 0x000fe20004741270 */
[----:B------:R-:W3:Y:S04]  /*ceb70*/  LDL.LU R183, [R1+0x1c0] ;  /* 0x0001c00001b77983 */ /* 0x000ee80000300800 */
[----:B------:R-:W3:Y:S04]  /*ceb80*/  LDL.LU R184, [R1+0x160] ;  /* 0x0001600001b87983 */ /* 0x000ee80000300800 */
[----:B------:R1:W-:Y:S02]  /*ceb90*/  @P4 STG.E [R176.64], R185 ;  /* 0x000000b9b0004986 */ /* 0x0003e4000c101904 */
[----:B-1----:R-:W-:-:S02]  /*ceba0*/  IMAD.WIDE R2, R180, 0x4, R4 ;  /* 0x00000004b4027825 */ /* 0x002fc400078e0204 */
[----:B------:R-:W3:Y:S02]  /*cebb0*/  LDL.LU R243, [R1+0xd0] ;  /* 0x0000d00001f37983 */ /* 0x000ee40000300800 */
[----:B------:R-:W-:-:S04]  /*cebc0*/  IMAD.WIDE R178, R181, 0x4, R172 ;  /* 0x00000004b5b27825 */ /* 0x000fc800078e02ac */
[C---:B------:R-:W-:Y:S01]  /*cebd0*/  IMAD.WIDE R176, R181.reuse, 0x4, R174 ;  /* 0x00000004b5b07825 */ /* 0x040fe200078e02ae */
[----:B----4-:R-:W-:Y:S04]  /*cebe0*/  @P3 STG.E [R2.64], R187 ;  /* 0x000000bb02003986 */ /* 0x010fe8000c101904 */
[----:B------:R1:W-:Y:S04]  /*cebf0*/  @P6 STG.E [R176.64], R246 ;  /* 0x000000f6b0006986 */ /* 0x0003e8000c101904 */
[----:B------:R4:W-:Y:S01]  /*cec00*/  @P5 STG.E [R178.64], R245 ;  /* 0x000000f5b2005986 */ /* 0x0009e2000c101904 */
[----:B-1----:R-:W-:-:S03]  /*cec10*/  IMAD.WIDE R176, R181, 0x4, R6 ;  /* 0x00000004b5b07825 */ /* 0x002fc600078e0206 */
[----:B------:R-:W3:Y:S04]  /*cec20*/  LDL.LU R246, [R1+0x60] ;  /* 0x0000600001f67983 */ /* 0x000ee80000300800 */
[----:B----4-:R-:W4:Y:S04]  /*cec30*/  LDL.LU R245, [R1+0x1c4] ;  /* 0x0001c40001f57983 */ /* 0x010f280000300800 */
[----:B--2---:R1:W-:Y:S04]  /*cec40*/  @P2 STG.E [R176.64], R244 ;  /* 0x000000f4b0002986 */ /* 0x0043e8000c101904 */
[----:B-1----:R-:W2:Y:S01]  /*cec50*/  LDL.LU R244, [R1+0x164] ;  /* 0x0001640001f47983 */ /* 0x002ea20000300800 */
[----:B------:R-:W-:-:S02]  /*cec60*/  IADD3 R182, R252, 0x8, RZ ;  /* 0x00000008fcb67810 */ /* 0x000fc40007ffe0ff */
[----:B------:R-:W-:Y:S01]  /*cec70*/  ISETP.LT.AND P0, PT, R186, c[0x0][0x178], !P0 ;  /* 0x00005e00ba007a0c */ /* 0x000fe20004701270 */
[----:B------:R-:W-:Y:S01]  /*cec80*/  IMAD.WIDE R2, R181, 0x4, R4 ;  /* 0x00000004b5027825 */ /* 0x000fe200078e0204 */
[----:B------:R-:W-:Y:S01]  /*cec90*/  ISETP.GE.AND P4, PT, R182, c[0x0][0x17c], PT ;  /* 0x00005f00b6007a0c */ /* 0x000fe20003f86270 */
[----:B------:R-:W2:Y:S03]  /*ceca0*/  LDL.LU R185, [R1+0xd4] ;  /* 0x0000d40001b97983 */ /* 0x000ea60000300800 */
[----:B------:R-:W-:Y:S02]  /*cecb0*/  ISETP.LT.AND P6, PT, R150, c[0x0][0x178], !P4 ;  /* 0x00005e0096007a0c */ /* 0x000fe400067c1270 */
[----:B------:R-:W-:Y:S02]  /*cecc0*/  ISETP.LT.AND P3, PT, R151, c[0x0][0x178], !P4 ;  /* 0x00005e0097007a0c */ /* 0x000fe40006761270 */
[----:B------:R-:W-:-:S02]  /*cecd0*/  IADD3 R180, R181, c[0x0][0x198], RZ ;  /* 0x00006600b5b47a10 */ /* 0x000fc40007ffe0ff */
[----:B------:R-:W-:Y:S01]  /*cece0*/  IADD3 R182, R252, 0x9, RZ ;  /* 0x00000009fcb67810 */ /* 0x000fe20007ffe0ff */
[----:B---3--:R1:W-:Y:S01]  /*cecf0*/  @P0 STG.E [R2.64], R247 ;  /* 0x000000f702000986 */ /* 0x0083e2000c101904 */
[----:B------:R-:W-:Y:S01]  /*ced00*/  ISETP.LT.AND P5, PT, R111, c[0x0][0x178], !P4 ;  /* 0x00005e006f007a0c */ /* 0x000fe200067a1270 */
[----:B------:R-:W-:Y:S01]  /*ced10*/  IMAD.WIDE R178, R180, 0x4, R174 ;  /* 0x00000004b4b27825 */ /* 0x000fe200078e02ae */
[----:B------:R-:W-:-:S03]  /*ced20*/  ISETP.GE.AND P2, PT, R182, c[0x0][0x17c], PT ;  /* 0x00005f00b6007a0c */ /* 0x000fc60003f46270 */
[----:B------:R-:W-:Y:S01]  /*ced30*/  IMAD.WIDE R176, R180, 0x4, R172 ;  /* 0x00000004b4b07825 */ /* 0x000fe200078e02ac */
[----:B------:R-:W-:Y:S01]  /*ced40*/  ISETP.LT.AND P4, PT, R186, c[0x0][0x178], !P4 ;  /* 0x00005e00ba007a0c */ /* 0x000fe20006781270 */
[----:B-1----:R-:W3:Y:S01]  /*ced50*/  LDL.LU R247, [R1+0x64] ;  /* 0x0000640001f77983 */ /* 0x002ee20000300800 */
[----:B------:R-:W-:-:S03]  /*ced60*/  ISETP.LT.AND P0, PT, R150, c[0x0][0x178], !P2 ;  /* 0x00005e0096007a0c */ /* 0x000fc60005701270 */
[----:B------:R-:W3:Y:S01]  /*ced70*/  LDL.LU R249, [R1+0x1e0] ;  /* 0x0001e00001f97983 */ /* 0x000ee20000300800 */
[----:B------:R-:W-:-:S03]  /*ced80*/  IMAD.WIDE R2, R180, 0x4, R6 ;  /* 0x00000004b4027825 */ /* 0x000fc600078e0206 */
[----:B------:R1:W-:Y:S04]  /*ced90*/  @P6 STG.E [R178.64], R183 ;  /* 0x000000b7b2006986 */ /* 0x0003e8000c101904 */
[----:B------:R-:W3:Y:S04]  /*ceda0*/  LDL.LU R248, [R1+0x190] ;  /* 0x0001900001f87983 */ /* 0x000ee80000300800 */
[----:B------:R1:W-:Y:S01]  /*cedb0*/  @P3 STG.E [R176.64], R184 ;  /* 0x000000b8b0003986 */ /* 0x0003e2000c101904 */
[----:B------:R-:W-:-:S03]  /*cedc0*/  ISETP.LT.AND P3, PT, R151, c[0x0][0x178], !P2 ;  /* 0x00005e0097007a0c */ /* 0x000fc60005761270 */
[----:B------:R-:W3:Y:S01]  /*cedd0*/  LDL.LU R187, [R1+0x150] ;  /* 0x0001500001bb7983 */ /* 0x000ee20000300800 */
[C---:B-1----:R-:W-:Y:S01]  /*cede0*/  IMAD.WIDE R178, R180.reuse, 0x4, R4 ;  /* 0x00000004b4b27825 */ /* 0x042fe200078e0204 */
[----:B------:R-:W-:Y:S02]  /*cedf0*/  IADD3 R180, R180, c[0x0][0x198], RZ ;  /* 0x00006600b4b47a10 */ /* 0x000fe40007ffe0ff */
[----:B------:R1:W-:Y:S03]  /*cee00*/  @P5 STG.E [R2.64], R243 ;  /* 0x000000f302005986 */ /* 0x0003e6000c101904 */
[----:B------:R-:W-:-:S04]  /*cee10*/  IMAD.WIDE R176, R180, 0x4, R172 ;  /* 0x00000004b4b07825 */ /* 0x000fc800078e02ac */
[----:B-1----:R-:W-:Y:S01]  /*cee20*/  IMAD.WIDE R2, R180, 0x4, R174 ;  /* 0x00000004b4027825 */ /* 0x002fe200078e02ae */
[----:B------:R-:W3:Y:S04]  /*cee30*/  LDL.LU R243, [R1+0xb0] ;  /* 0x0000b00001f37983 */ /* 0x000ee80000300800 */
[----:B------:R1:W-:Y:S04]  /*cee40*/  @P4 STG.E [R178.64], R246 ;  /* 0x000000f6b2004986 */ /* 0x0003e8000c101904 */
[----:B----4-:R4:W-:Y:S04]  /*cee50*/  @P0 STG.E [R2.64], R245 ;  /* 0x000000f502000986 */ /* 0x0109e8000c101904 */
[----:B-1----:R-:W3:Y:S04]  /*cee60*/  LDL.LU R246, [R1+0x1e4] ;  /* 0x0001e40001f67983 */ /* 0x002ee80000300800 */
[----:B----4-:R-:W4:Y:S04]  /*cee70*/  LDL.LU R245, [R1+0x194] ;  /* 0x0001940001f57983 */ /* 0x010f280000300800 */
[----:B--2---:R1:W-:Y:S04]  /*cee80*/  @P3 STG.E [R176.64], R244 ;  /* 0x000000f4b0003986 */ /* 0x0043e8000c101904 */
[----:B-1----:R-:W2:Y:S01]  /*cee90*/  LDL.LU R244, [R1+0x154] ;  /* 0x0001540001f47983 */ /* 0x002ea20000300800 */
[----:B------:R-:W-:-:S02]  /*ceea0*/  ISETP.LT.AND P6, PT, R111, c[0x0][0x178], !P2 ;  /* 0x00005e006f007a0c */ /* 0x000fc400057c1270 */
[----:B------:R-:W-:Y:S02]  /*ceeb0*/  ISETP.LT.AND P2, PT, R186, c[0x0][0x178], !P2 ;  /* 0x00005e00ba007a0c */ /* 0x000fe40005741270 */
[----:B------:R-:W-:Y:S01]  /*ceec0*/  ISETP.LT.AND P5, PT, R150, c[0x0][0x178], !P1 ;  /* 0x00005e0096007a0c */ /* 0x000fe20004fa1270 */
[----:B------:R-:W-:Y:S01]  /*ceed0*/  IMAD.WIDE R2, R180, 0x4, R6 ;  /* 0x00000004b4027825 */ /* 0x000fe200078e0206 */
[----:B------:R-:W-:Y:S02]  /*ceee0*/  ISETP.LT.AND P4, PT, R151, c[0x0][0x178], !P1 ;  /* 0x00005e0097007a0c */ /* 0x000fe40004f81270 */
[----:B------:R-:W-:Y:S01]  /*ceef0*/  IADD3 R178, R252, 0xb, RZ ;  /* 0x0000000bfcb27810 */ /* 0x000fe20007ffe0ff */
[C---:B------:R-:W-:Y:S01]  /*cef00*/  IMAD.WIDE R176, R180.reuse, 0x4, R4 ;  /* 0x00000004b4b07825 */ /* 0x040fe200078e0204 */
[----:B------:R-:W-:Y:S02]  /*cef10*/  IADD3 R182, R180, c[0x0][0x198], RZ ;  /* 0x00006600b4b67a10 */ /* 0x000fe40007ffe0ff */
[----:B------:R-:W-:Y:S01]  /*cef20*/  ISETP.LT.AND P3, PT, R111, c[0x0][0x178], !P1 ;  /* 0x00005e006f007a0c */ /* 0x000fe20004f61270 */
[----:B------:R1:W-:Y:S01]  /*cef30*/  @P6 STG.E [R2.64], R185 ;  /* 0x000000b902006986 */ /* 0x0003e2000c101904 */
[----:B------:R-:W-:Y:S01]  /*cef40*/  ISETP.GE.AND P0, PT, R178, c[0x0][0x17c], PT ;  /* 0x00005f00b2007a0c */ /* 0x000fe20003f06270 */
[----:B------:R-:W-:-:S02]  /*cef50*/  IMAD.WIDE R178, R182, 0x4, R174 ;  /* 0x00000004b6b27825 */ /* 0x000fc400078e02ae */
[----:B---3--:R3:W-:Y:S01]  /*cef60*/  @P2 STG.E [R176.64], R247 ;  /* 0x000000f7b0002986 */ /* 0x0087e2000c101904 */
[----:B------:R-:W-:Y:S01]  /*cef70*/  ISETP.LT.AND P2, PT, R186, c[0x0][0x178], !P1 ;  /* 0x00005e00ba007a0c */ /* 0x000fe20004f41270 */
[----:B------:R-:W-:Y:S01]  /*cef80*/  IMAD.WIDE R180, R182, 0x4, R172 ;  /* 0x00000004b6b47825 */ /* 0x000fe200078e02ac */
[----:B------:R-:W-:Y:S01]  /*cef90*/  ISETP.LT.AND P6, PT, R150, c[0x0][0x178], !P0 ;  /* 0x00005e0096007a0c */ /* 0x000fe200047c1270 */
[----:B------:R3:W-:Y:S02]  /*cefa0*/  @P5 STG.E [R178.64], R249 ;  /* 0x000000f9b2005986 */ /* 0x0007e4000c101904 */
[----:B-1----:R-:W-:Y:S02]  /*cefb0*/  IMAD.WIDE R2, R182, 0x4, R6 ;  /* 0x00000004b6027825 */ /* 0x002fe400078e0206 */
[----:B------:R-:W-:Y:S01]  /*cefc0*/  @P4 STG.E [R180.64], R248 ;  /* 0x000000f8b4004986 */ /* 0x000fe2000c101904 */
[----:B------:R-:W-:-:S03]  /*cefd0*/  ISETP.LT.AND P4, PT, R151, c[0x0][0x178], !P0 ;  /* 0x00005e0097007a0c */ /* 0x000fc60004781270 */
[----:B---3--:R-:W3:Y:S01]  /*cefe0*/  LDL.LU R247, [R1+0xb4] ;  /* 0x0000b40001f77983 */ /* 0x008ee20000300800 */
[----:B------:R-:W-:-:S03]  /*ceff0*/  ISETP.LT.AND P5, PT, R111, c[0x0][0x178], !P0 ;  /* 0x00005e006f007a0c */ /* 0x000fc600047a1270 */
[----:B------:R-:W3:Y:S01]  /*cf000*/  LDL.LU R184, [R1+0x210] ;  /* 0x0002100001b87983 */ /* 0x000ee20000300800 */
[----:B------:R-:W-:-:S03]  /*cf010*/  IADD3 R176, R252, 0xd, RZ ;  /* 0x0000000dfcb07810 */ /* 0x000fc60007ffe0ff */
[----:B------:R-:W3:Y:S01]  /*cf020*/  LDL.LU R185, [R1+0x1d0] ;  /* 0x0001d00001b97983 */ /* 0x000ee20000300800 */
[----:B------:R-:W-:-:S03]  /*cf030*/  IADD3 R183, R182, c[0x0][0x198], RZ ;  /* 0x00006600b6b77a10 */ /* 0x000fc60007ffe0ff */
[----:B------:R1:W-:Y:S01]  /*cf040*/  @P3 STG.E [R2.64], R187 ;  /* 0x000000bb02003986 */ /* 0x0003e2000c101904 */
[----:B------:R-:W-:Y:S02]  /*cf050*/  IADD3 R178, R252, 0xc, RZ ;  /* 0x0000000cfcb27810 */ /* 0x000fe40007ffe0ff */
[----:B------:R-:W-:Y:S01]  /*cf060*/  ISETP.GE.AND P1, PT, R176, c[0x0][0x17c], PT ;  /* 0x00005f00b0007a0c */ /* 0x000fe20003f26270 */
[----:B------:R-:W-:Y:S01]  /*cf070*/  IMAD.WIDE R176, R183, 0x4, R174 ;  /* 0x00000004b7b07825 */ /* 0x000fe200078e02ae */
[----:B------:R-:W-:-:S03]  /*cf080*/  ISETP.GE.AND P3, PT, R178, c[0x0][0x17c], PT ;  /* 0x00005f00b2007a0c */ /* 0x000fc60003f66270 */
[----:B-1----:R-:W-:Y:S01]  /*cf090*/  IMAD.WIDE R2, R182, 0x4, R4 ;  /* 0x00000004b6027825 */ /* 0x002fe200078e0204 */
[----:B------:R-:W3:Y:S03]  /*cf0a0*/  LDL.LU R187, [R1+0x170] ;  /* 0x0001700001bb7983 */ /* 0x000ee60000300800 */
[C---:B------:R-:W-:Y:S01]  /*cf0b0*/  IMAD.WIDE R178, R183.reuse, 0x4, R172 ;  /* 0x00000004b7b27825 */ /* 0x040fe200078e02ac */
[----:B------:R1:W-:Y:S03]  /*cf0c0*/  @P2 STG.E [R2.64], R243 ;  /* 0x000000f302002986 */ /* 0x0003e6000c101904 */
[----:B------:R-:W-:Y:S01]  /*cf0d0*/  IMAD.WIDE R180, R183, 0x4, R6 ;  /* 0x00000004b7b47825 */ /* 0x000fe200078e0206 */
[----:B-1----:R-:W3:Y:S04]  /*cf0e0*/  LDL.LU R243, [R1+0xf0] ;  /* 0x0000f00001f37983 */ /* 0x002ee80000300800 */
        /* <DEDUP_REMOVED lines=8> */
[----:B------:R-:W-:Y:S02]  /*cf170*/  ISETP.LT.AND P5, PT, R151, c[0x0][0x178], !P3 ;  /* 0x00005e0097007a0c */ /* 0x000fe40005fa1270 */
[C---:B------:R-:W-:Y:S01]  /*cf180*/  IADD3 R181, R183.reuse, c[0x0][0x198], RZ ;  /* 0x00006600b7b57a10 */ /* 0x040fe20007ffe0ff */
[----:B------:R-:W-:Y:S01]  /*cf190*/  IMAD.WIDE R178, R183, 0x4, R4 ;  /* 0x00000004b7b27825 */ /* 0x000fe200078e0204 */
[----:B------:R-:W-:Y:S02]  /*cf1a0*/  ISETP.LT.AND P2, PT, R186, c[0x0][0x178], !P3 ;  /* 0x00005e00ba007a0c */ /* 0x000fe40005f41270 */
[----:B------:R-:W-:Y:S01]  /*cf1b0*/  ISETP.LT.AND P3, PT, R111, c[0x0][0x178], !P3 ;  /* 0x00005e006f007a0c */ /* 0x000fe20005f61270 */
[----:B------:R-:W-:Y:S01]  /*cf1c0*/  IMAD.WIDE R2, R181, 0x4, R174 ;  /* 0x00000004b5027825 */ /* 0x000fe200078e02ae */
[----:B------:R-:W-:-:S03]  /*cf1d0*/  IADD3 R180, R252, 0xe, RZ ;  /* 0x0000000efcb47810 */ /* 0x000fc60007ffe0ff */
[----:B------:R-:W-:Y:S01]  /*cf1e0*/  IMAD.WIDE R176, R181, 0x4, R172 ;  /* 0x00000004b5b07825 */ /* 0x000fe200078e02ac */
[----:B------:R-:W-:Y:S01]  /*cf1f0*/  ISETP.LT.AND P6, PT, R150, c[0x0][0x178], !P1 ;  /* 0x00005e0096007a0c */ /* 0x000fe20004fc1270 */
[----:B---3--:R1:W-:Y:S01]  /*cf200*/  @P0 STG.E [R178.64], R247 ;  /* 0x000000f7b2000986 */ /* 0x0083e2000c101904 */
[----:B------:R-:W-:-:S03]  /*cf210*/  ISETP.GE.AND P0, PT, R180, c[0x0][0x17c], PT ;  /* 0x00005f00b4007a0c */ /* 0x000fc60003f06270 */
[----:B------:R3:W-:Y:S01]  /*cf220*/  @P4 STG.E [R2.64], R184 ;  /* 0x000000b802004986 */ /* 0x0007e2000c101904 */
[----:B------:R-:W-:-:S03]  /*cf230*/  ISETP.LT.AND P4, PT, R111, c[0x0][0x178], !P1 ;  /* 0x00005e006f007a0c */ /* 0x000fc60004f81270 */
[----:B------:R3:W-:Y:S01]  /*cf240*/  @P5 STG.E [R176.64], R185 ;  /* 0x000000b9b0005986 */ /* 0x0007e2000c101904 */
[----:B------:R-:W-:-:S03]  /*cf250*/  ISETP.LT.AND P5, PT, R151, c[0x0][0x178], !P1 ;  /* 0x00005e0097007a0c */ /* 0x000fc60004fa1270 */
[----:B-1----:R-:W2:Y:S01]  /*cf260*/  LDL.LU R247, [R1+0xf4] ;  /* 0x0000f40001f77983 */ /* 0x002ea20000300800 */
[----:B------:R-:W-:-:S03]  /*cf270*/  IADD3 R180, R181, c[0x0][0x198], RZ ;  /* 0x00006600b5b47a10 */ /* 0x000fc60007ffe0ff */
[----:B------:R-:W2:Y:S01]  /*cf280*/  LDL.LU R249, [R1+0x240] ;  /* 0x0002400001f97983 */ /* 0x000ea20000300800 */
[----:B---3--:R-:W-:-:S03]  /*cf290*/  IMAD.WIDE R2, R181, 0x4, R6 ;  /* 0x00000004b5027825 */ /* 0x008fc600078e0206 */
[----:B------:R-:W3:Y:S01]  /*cf2a0*/  LDL.LU R248, [R1+0x1f0] ;  /* 0x0001f00001f87983 */ /* 0x000ee20000300800 */
[----:B------:R-:W-:-:S03]  /*cf2b0*/  IMAD.WIDE R176, R181, 0x4, R4 ;  /* 0x00000004b5b07825 */ /* 0x000fc600078e0204 */
[----:B------:R-:W3:Y:S01]  /*cf2c0*/  LDL.LU R184, [R1+0x1b0] ;  /* 0x0001b00001b87983 */ /* 0x000ee20000300800 */
[----:B------:R-:W-:-:S03]  /*cf2d0*/  IMAD.WIDE R178, R180, 0x4, R174 ;  /* 0x00000004b4b27825 */ /* 0x000fc600078e02ae */
[----:B------:R1:W-:Y:S04]  /*cf2e0*/  @P3 STG.E [R2.64], R187 ;  /* 0x000000bb02003986 */ /* 0x0003e8000c101904 */
[----:B------:R-:W3:Y:S04]  /*cf2f0*/  LDL.LU R185, [R1+0x244] ;  /* 0x0002440001b97983 */ /* 0x000ee80000300800 */
[----:B------:R1:W-:Y:S02]  /*cf300*/  @P2 STG.E [R176.64], R243 ;  /* 0x000000f3b0002986 */ /* 0x0003e4000c101904 */
[----:B-1----:R-:W-:-:S04]  /*cf310*/  IMAD.WIDE R2, R180, 0x4, R6 ;  /* 0x00000004b4027825 */ /* 0x002fc800078e0206 */
[----:B------:R-:W-:Y:S01]  /*cf320*/  IMAD.WIDE R176, R180, 0x4, R172 ;  /* 0x00000004b4b07825 */ /* 0x000fe200078e02ac */
[----:B------:R-:W-:Y:S04]  /*cf330*/  @P6 STG.E [R178.64], R246 ;  /* 0x000000f6b2006986 */ /* 0x000fe8000c101904 */
[----:B----4-:R1:W-:Y:S04]  /*cf340*/  @P5 STG.E [R176.64], R245 ;  /* 0x000000f5b0005986 */ /* 0x0103e8000c101904 */
[----:B-1----:R-:W4:Y:S04]  /*cf350*/  LDL.LU R245, [R1+0x1f4] ;  /* 0x0001f40001f57983 */ /* 0x002f280000300800 */
[----:B--2---:R1:W-:Y:S04]  /*cf360*/  @P4 STG.E [R2.64], R244 ;  /* 0x000000f402004986 */ /* 0x0043e8000c101904 */
[----:B-1----:R-:W2:Y:S01]  /*cf370*/  LDL.LU R244, [R1+0x1b4] ;  /* 0x0001b40001f47983 */ /* 0x002ea20000300800 */
[----:B------:R-:W-:-:S02]  /*cf380*/  ISETP.LT.AND P2, PT, R186, c[0x0][0x178], !P1 ;  /* 0x00005e00ba007a0c */ /* 0x000fc40004f41270 */
[----:B------:R-:W-:Y:S02]  /*cf390*/  ISETP.LT.AND P6, PT, R150, c[0x0][0x178], !P0 ;  /* 0x00005e0096007a0c */ /* 0x000fe400047c1270 */
[----:B------:R-:W-:Y:S02]  /*cf3a0*/  ISETP.LT.AND P3, PT, R151, c[0x0][0x178], !P0 ;  /* 0x00005e0097007a0c */ /* 0x000fe40004761270 */
[----:B------:R-:W-:Y:S02]  /*cf3b0*/  IADD3 R181, R180, c[0x0][0x198], RZ ;  /* 0x00006600b4b57a10 */ /* 0x000fe40007ffe0ff */
[----:B------:R-:W-:Y:S01]  /*cf3c0*/  IADD3 R178, R252, 0x11, RZ ;  /* 0x00000011fcb27810 */ /* 0x000fe20007ffe0ff */
[----:B------:R-:W-:Y:S01]  /*cf3d0*/  IMAD.WIDE R2, R180, 0x4, R4 ;  /* 0x00000004b4027825 */ /* 0x000fe200078e0204 */
[----:B------:R-:W-:Y:S01]  /*cf3e0*/  IADD3 R182, R252, 0xf, RZ ;  /* 0x0000000ffcb67810 */ /* 0x000fe20007ffe0ff */
[----:B------:R-:W2:Y:S01]  /*cf3f0*/  LDL.LU R187, [R1+0x98] ;  /* 0x0000980001bb7983 */ /* 0x000ea20000300800 */
[----:B------:R-:W-:Y:S01]  /*cf400*/  ISETP.GE.AND P1, PT, R178, c[0x0][0x17c], PT ;  /* 0x00005f00b2007a0c */ /* 0x000fe20003f26270 */
[----:B------:R-:W-:Y:S01]  /*cf410*/  IMAD.WIDE R176, R181, 0x4, R174 ;  /* 0x00000004b5b07825 */ /* 0x000fe200078e02ae */
[----:B------:R-:W-:Y:S01]  /*cf420*/  ISETP.LT.AND P5, PT, R111, c[0x0][0x178], !P0 ;  /* 0x00005e006f007a0c */ /* 0x000fe200047a1270 */
[----:B------:R-:W2:Y:S01]  /*cf430*/  LDL.LU R243, [R1+0x58] ;  /* 0x0000580001f37983 */ /* 0x000ea20000300800 */
[----:B------:R-:W-:Y:S01]  /*cf440*/  ISETP.GE.AND P4, PT, R182, c[0x0][0x17c], PT ;  /* 0x00005f00b6007a0c */ /* 0x000fe20003f86270 */
[----:B------:R-:W-:Y:S01]  /*cf450*/  IMAD.WIDE R178, R181, 0x4, R172 ;  /* 0x00000004b5b27825 */ /* 0x000fe200078e02ac */
[----:B------:R-:W-:Y:S01]  /*cf460*/  ISETP.LT.AND P0, PT, R186, c[0x0][0x178], !P0 ;  /* 0x00005e00ba007a0c */ /* 0x000fe20004701270 */
[----:B------:R1:W-:Y:S01]  /*cf470*/  @P2 STG.E [R2.64], R247 ;  /* 0x000000f702002986 */ /* 0x0003e2000c101904 */
[----:B------:R-:W-:-:S03]  /*cf480*/  ISETP.LT.AND P2, PT, R111, c[0x0][0x178], !P4 ;  /* 0x00005e006f007a0c */ /* 0x000fc60006741270 */
[----:B------:R3:W-:Y:S01]  /*cf490*/  @P6 STG.E [R176.64], R249 ;  /* 0x000000f9b0006986 */ /* 0x0007e2000c101904 */
[----:B------:R-:W-:-:S03]  /*cf4a0*/  ISETP.LT.AND P6, PT, R150, c[0x0][0x178], !P4 ;  /* 0x00005e0096007a0c */ /* 0x000fc600067c1270 */
[----:B---3--:R3:W-:Y:S01]  /*cf4b0*/  @P3 STG.E [R178.64], R248 ;  /* 0x000000f8b2003986 */ /* 0x0087e2000c101904 */
[----:B------:R-:W-:Y:S02]  /*cf4c0*/  ISETP.LT.AND P3, PT, R151, c[0x0][0x178], !P4 ;  /* 0x00005e0097007a0c */ /* 0x000fe40006761270 */
[C---:B------:R-:W-:Y:S01]  /*cf4d0*/  IADD3 R182, R181.reuse, c[0x0][0x198], RZ ;  /* 0x00006600b5b67a10 */ /* 0x040fe20007ffe0ff */
[C---:B-1----:R-:W-:Y:S01]  /*cf4e0*/  IMAD.WIDE R2, R181.reuse, 0x4, R6 ;  /* 0x00000004b5027825 */ /* 0x042fe200078e0206 */
[----:B------:R-:W-:Y:S01]  /*cf4f0*/  ISETP.LT.AND P4, PT, R186, c[0x0][0x178], !P4 ;  /* 0x00005e00ba007a0c */ /* 0x000fe20006781270 */
[----:B------:R-:W2:Y:S01]  /*cf500*/  LDL.LU R246, [R1+0x18] ;  /* 0x0000180001f67983 */ /* 0x000ea20000300800 */
[----:B------:R-:W-:Y:S01]  /*cf510*/  IADD3 R176, R252, 0x10, RZ ;  /* 0x00000010fcb07810 */ /* 0x000fe20007ffe0ff */
[----:B------:R-:W-:Y:S02]  /*cf520*/  IMAD.WIDE R180, R181, 0x4, R4 ;  /* 0x00000004b5b47825 */ /* 0x000fe400078e0204 */
[----:B------:R1:W-:Y:S01]  /*cf530*/  @P5 STG.E [R2.64], R184 ;  /* 0x000000b802005986 */ /* 0x0003e2000c101904 */
[----:B------:R-:W-:Y:S01]  /*cf540*/  ISETP.GE.AND P5, PT, R176, c[0x0][0x17c], PT ;  /* 0x00005f00b0007a0c */ /* 0x000fe20003fa6270 */
[----:B------:R-:W-:-:S02]  /*cf550*/  IMAD.WIDE R176, R182, 0x4, R172 ;  /* 0x00000004b6b07825 */ /* 0x000fc400078e02ac */
[----:B------:R1:W-:Y:S02]  /*cf560*/  @P0 STG.E [R180.64], R250 ;  /* 0x000000fab4000986 */ /* 0x0003e4000c101904 */
[C---:B---3--:R-:W-:Y:S02]  /*cf570*/  IMAD.WIDE R178, R182.reuse, 0x4, R6 ;  /* 0x00000004b6b27825 */ /* 0x048fe400078e0206 */
[----:B------:R-:W3:Y:S02]  /*cf580*/  LDL.LU R247, [R1+0x9c] ;  /* 0x00009c0001f77983 */ /* 0x000ee40000300800 */
[----:B-1----:R-:W-:-:S04]  /*cf590*/  IMAD.WIDE R2, R182, 0x4, R174 ;  /* 0x00000004b6027825 */ /* 0x002fc800078e02ae */
[----:B------:R-:W-:Y:S01]  /*cf5a0*/  IMAD.WIDE R180, R182, 0x4, R4 ;  /* 0x00000004b6b47825 */ /* 0x000fe200078e0204 */
[----:B------:R-:W-:Y:S04]  /*cf5b0*/  @P6 STG.E [R2.64], R185 ;  /* 0x000000b902006986 */ /* 0x000fe8000c101904 */
[----:B------:R-:W3:Y:S04]  /*cf5c0*/  LDL.LU R250, [R1+0x44ac] ;  /* 0x0044ac0001fa7983 */ /* 0x000ee80000300800 */
[----:B----4-:R-:W-:Y:S04]  /*cf5d0*/  @P3 STG.E [R176.64], R245 ;  /* 0x000000f5b0003986 */ /* 0x010fe8000c101904 */
[----:B--2---:R-:W-:Y:S04]  /*cf5e0*/  @P2 STG.E [R178.64], R244 ;  /* 0x000000f4b2002986 */ /* 0x004fe8000c101904 */
[----:B------:R1:W-:Y:S04]  /*cf5f0*/  @P4 STG.E [R180.64], R251 ;  /* 0x000000fbb4004986 */ /* 0x0003e8000c101904 */
[----:B-1----:R-:W2:Y:S04]  /*cf600*/  LDL.LU R251, [R1+0x44a8] ;  /* 0x0044a80001fb7983 */ /* 0x002ea80000300800 */
[----:B------:R-:W4:Y:S04]  /*cf610*/  LDL.LU R245, [R1+0x5c] ;  /* 0x00005c0001f57983 */ /* 0x000f280000300800 */
[----:B------:R-:W2:Y:S01]  /*cf620*/  LDL.LU R244, [R1+0x1c] ;  /* 0x00001c0001f47983 */ /* 0x000ea20000300800 */
[----:B------:R-:W-:-:S02]  /*cf630*/  ISETP.LT.AND P2, PT, R150, c[0x0][0x178], !P5 ;  /* 0x00005e0096007a0c */ /* 0x000fc40006f41270 */
[----:B------:R-:W-:Y:S01]  /*cf640*/  IADD3 R182, R182, c[0x0][0x198], RZ ;  /* 0x00006600b6b67a10 */ /* 0x000fe20007ffe0ff */
[----:B------:R-:W2:Y:S01]  /*cf650*/  LDL.LU R183, [R1+0x88] ;  /* 0x0000880001b77983 */ /* 0x000ea20000300800 */
[----:B------:R-:W-:Y:S02]  /*cf660*/  ISETP.LT.AND P4, PT, R151, c[0x0][0x178], !P5 ;  /* 0x00005e0097007a0c */ /* 0x000fe40006f81270 */
[----:B------:R-:W-:Y:S01]  /*cf670*/  ISETP.LT.AND P3, PT, R111, c[0x0][0x178], !P5 ;  /* 0x00005e006f007a0c */ /* 0x000fe20006f61270 */
[----:B------:R-:W-:Y:S01]  /*cf680*/  IMAD.WIDE R178, R182, 0x4, R174 ;  /* 0x00000004b6b27825 */ /* 0x000fe200078e02ae */
[----:B------:R-:W-:Y:S02]  /*cf690*/  IADD3 R2, R252, 0x12, RZ ;  /* 0x00000012fc027810 */ /* 0x000fe40007ffe0ff */
[C---:B------:R-:W-:Y:S01]  /*cf6a0*/  IADD3 R180, R182.reuse, c[0x0][0x198], RZ ;  /* 0x00006600b6b47a10 */ /* 0x040fe20007ffe0ff */
[----:B------:R-:W-:Y:S01]  /*cf6b0*/  IMAD.WIDE R176, R182, 0x4, R6 ;  /* 0x00000004b6b07825 */ /* 0x000fe200078e0206 */
[----:B------:R-:W-:Y:S01]  /*cf6c0*/  ISETP.GE.AND P0, PT, R2, c[0x0][0x17c], PT ;  /* 0x00005f0002007a0c */ /* 0x000fe20003f06270 */
[----:B------:R1:W-:Y:S02]  /*cf6d0*/  @P2 STG.E [R178.64], R187 ;  /* 0x000000bbb2002986 */ /* 0x0003e4000c101904 */
[----:B------:R-:W-:Y:S01]  /*cf6e0*/  IMAD.WIDE R2, R182, 0x4, R172 ;  /* 0x00000004b6027825 */ /* 0x000fe200078e02ac */
[----:B------:R-:W-:-:S02]  /*cf6f0*/  ISETP.LT.AND P5, PT, R186, c[0x0][0x178], !P5 ;  /* 0x00005e00ba007a0c */ /* 0x000fc40006fa1270 */
[----:B------:R-:W-:Y:S02]  /*cf700*/  ISETP.LT.AND P6, PT, R150, c[0x0][0x178], !P1 ;  /* 0x00005e0096007a0c */ /* 0x000fe40004fc1270 */
[----:B------:R3:W-:Y:S01]  /*cf710*/  @P4 STG.E [R2.64], R243 ;  /* 0x000000f302004986 */ /* 0x0007e2000c101904 */
[----:B-1----:R-:W-:-:S03]  /*cf720*/  IMAD.WIDE R178, R182, 0x4, R4 ;  /* 0x00000004b6b27825 */ /* 0x002fc600078e0204 */
[----:B------:R-:W2:Y:S04]  /*cf730*/  LDL.LU R182, [R1+0xe8] ;  /* 0x0000e80001b67983 */ /* 0x000ea80000300800 */
[----:B------:R1:W-:Y:S01]  /*cf740*/  @P3 STG.E [R176.64], R246 ;  /* 0x000000f6b0003986 */ /* 0x0003e2000c101904 */
[----:B------:R-:W-:Y:S01]  /*cf750*/  ISETP.LT.AND P3, PT, R151, c[0x0][0x178], !P1 ;  /* 0x00005e0097007a0c */ /* 0x000fe20004f61270 */
[C---:B---3--:R-:W-:Y:S02]  /*cf760*/  IMAD.WIDE R2, R180.reuse, 0x4, R174 ;  /* 0x00000004b4027825 */ /* 0x048fe400078e02ae */
[----:B------:R-:W3:Y:S04]  /*cf770*/  LDL.LU R248, [R1+0x38] ;  /* 0x0000380001f87983 */ /* 0x000ee80000300800 */
[----:B------:R-:W3:Y:S01]  /*cf780*/  LDL.LU R184, [R1+0x8] ;  /* 0x0000080001b87983 */ /* 0x000ee20000300800 */
[----:B-1----:R-:W-:-:S03]  /*cf790*/  IMAD.WIDE R176, R180, 0x4, R172 ;  /* 0x00000004b4b07825 */ /* 0x002fc600078e02ac */
[----:B------:R-:W-:Y:S04]  /*cf7a0*/  @P5 STG.E [R178.64], R250 ;  /* 0x000000fab2005986 */ /* 0x000fe8000c101904 */
[----:B------:R1:W-:Y:S04]  /*cf7b0*/  @P6 STG.E [R2.64], R247 ;  /* 0x000000f702006986 */ /* 0x0003e8000c101904 */
[----:B------:R-:W3:Y:S01]  /*cf7c0*/  LDL.LU R185, [R1+0xec] ;  /* 0x0000ec0001b97983 */ /* 0x000ee20000300800 */
[----:B------:R-:W-:Y:S01]  /*cf7d0*/  ISETP.LT.AND P4, PT, R111, c[0x0][0x178], !P1 ;  /* 0x00005e006f007a0c */ /* 0x000fe20004f81270 */
[----:B-1----:R-:W-:-:S02]  /*cf7e0*/  IMAD.WIDE R2, R180, 0x4, R6 ;  /* 0x00000004b4027825 */ /* 0x002fc400078e0206 */
[----:B----4-:R1:W-:Y:S04]  /*cf7f0*/  @P3 STG.E [R176.64], R245 ;  /* 0x000000f5b0003986 */ /* 0x0103e8000c101904 */
[----:B-1----:R-:W4:Y:S04]  /*cf800*/  LDL.LU R245, [R1+0x8c] ;  /* 0x00008c0001f57983 */ /* 0x002f280000300800 */
[----:B------:R-:W4:Y:S04]  /*cf810*/  LDL.LU R246, [R1+0x3c] ;  /* 0x00003c0001f67983 */ /* 0x000f280000300800 */
[----:B--2---:R1:W-:Y:S04]  /*cf820*/  @P4 STG.E [R2.64], R244 ;  /* 0x000000f402004986 */ /* 0x0043e8000c101904 */
[----:B-1----:R-:W2:Y:S01]  /*cf830*/  LDL.LU R244, [R1+0xc] ;  /* 0x00000c0001f47983 */ /* 0x002ea20000300800 */
[----:B------:R-:W-:-:S02]  /*cf840*/  ISETP.LT.AND P5, PT, R186, c[0x0][0x178], !P1 ;  /* 0x00005e00ba007a0c */ /* 0x000fc40004fa1270 */
[----:B------:R-:W-:Y:S01]  /*cf850*/  ISETP.LT.AND P1, PT, R150, c[0x0][0x178], !P0 ;  /* 0x00005e0096007a0c */ /* 0x000fe20004721270 */
[----:B------:R-:W2:Y:S01]  /*cf860*/  LDL.LU R249, [R1+0x148] ;  /* 0x0001480001f97983 */ /* 0x000ea20000300800 */
[----:B------:R-:W-:Y:S02]  /*cf870*/  IADD3 R178, R252, 0x13, RZ ;  /* 0x00000013fcb27810 */ /* 0x000fe40007ffe0ff */
[----:B------:R-:W-:Y:S01]  /*cf880*/  IADD3 R181, R180, c[0x0][0x198], RZ ;  /* 0x00006600b4b57a10 */ /* 0x000fe20007ffe0ff */
[----:B------:R-:W2:Y:S01]  /*cf890*/  LDL.LU R187, [R1+0xc8] ;  /* 0x0000c80001bb7983 */ /* 0x000ea20000300800 */
[----:B------:R-:W-:Y:S02]  /*cf8a0*/  ISETP.LT.AND P6, PT, R151, c[0x0][0x178], !P0 ;  /* 0x00005e0097007a0c */ /* 0x000fe400047c1270 */
[----:B------:R-:W-:Y:S01]  /*cf8b0*/  ISETP.GE.AND P2, PT, R178, c[0x0][0x17c], PT ;  /* 0x00005f00b2007a0c */ /* 0x000fe20003f46270 */
[----:B------:R-:W-:Y:S01]  /*cf8c0*/  IMAD.WIDE R178, R180, 0x4, R4 ;  /* 0x00000004b4b27825 */ /* 0x000fe200078e0204 */
[----:B------:R-:W2:Y:S03]  /*cf8d0*/  LDL.LU R243, [R1+0x78] ;  /* 0x0000780001f37983 */ /* 0x000ea60000300800 */
[----:B------:R-:W-:Y:S01]  /*cf8e0*/  IMAD.WIDE R176, R181, 0x4, R174 ;  /* 0x00000004b5b07825 */ /* 0x000fe200078e02ae */
[----:B------:R-:W-:Y:S01]  /*cf8f0*/  @P5 STG.E [R178.64], R251 ;  /* 0x000000fbb2005986 */ /* 0x000fe2000c101904 */
[----:B------:R-:W-:-:S02]  /*cf900*/  ISETP.LT.AND P5, PT, R111, c[0x0][0x178], !P0 ;  /* 0x00005e006f007a0c */ /* 0x000fc400047a1270 */
[----:B------:R-:W-:Y:S01]  /*cf910*/  IMAD.WIDE R2, R181, 0x4, R172 ;  /* 0x00000004b5027825 */ /* 0x000fe200078e02ac */
[----:B------:R1:W-:Y:S01]  /*cf920*/  @P1 STG.E [R176.64], R182 ;  /* 0x000000b6b0001986 */ /* 0x0003e2000c101904 */
[----:B------:R-:W-:Y:S02]  /*cf930*/  ISETP.LT.AND P1, PT, R186, c[0x0][0x178], !P0 ;  /* 0x00005e00ba007a0c */ /* 0x000fe40004721270 */
[----:B------:R-:W-:Y:S01]  /*cf940*/  ISETP.LT.AND P4, PT, R150, c[0x0][0x178], !P2 ;  /* 0x00005e0096007a0c */ /* 0x000fe20005781270 */
[----:B------:R3:W-:Y:S01]  /*cf950*/  @P6 STG.E [R2.64], R183 ;  /* 0x000000b702006986 */ /* 0x0007e2000c101904 */
[----:B------:R-:W-:Y:S02]  /*cf960*/  ISETP.LT.AND P6, PT, R151, c[0x0][0x178], !P2 ;  /* 0x00005e0097007a0c */ /* 0x000fe400057c1270 */
[----:B------:R-:W-:Y:S01]  /*cf970*/  ISETP.LT.AND P3, PT, R111, c[0x0][0x178], !P2 ;  /* 0x00005e006f007a0c */ /* 0x000fe20005761270 */
[----:B------:R-:W2:Y:S01]  /*cf980*/  LDL.LU R247, [R1+0x28] ;  /* 0x0000280001f77983 */ /* 0x000ea20000300800 */
[----:B-1----:R-:W-:-:S04]  /*cf990*/  IMAD.WIDE R176, R181, 0x4, R4 ;  /* 0x00000004b5b07825 */ /* 0x002fc800078e0204 */
[C---:B---3--:R-:W-:Y:S01]  /*cf9a0*/  IMAD.WIDE R2, R181.reuse, 0x4, R6 ;  /* 0x00000004b5027825 */ /* 0x048fe200078e0206 */
[----:B------:R-:W-:-:S04]  /*cf9b0*/  IADD3 R181, R181, c[0x0][0x198], RZ ;  /* 0x00006600b5b57a10 */ /* 0x000fc80007ffe0ff */
[----:B------:R1:W-:Y:S01]  /*cf9c0*/  @P5 STG.E [R2.64], R248 ;  /* 0x000000f802005986 */ /* 0x0003e2000c101904 */
[----:B------:R-:W-:-:S03]  /*cf9d0*/  IADD3 R179, R252, 0x1b, RZ ;  /* 0x0000001bfcb37810 */ /* 0x000fc60007ffe0ff */
[----:B------:R3:W-:Y:S01]  /*cf9e0*/  @P1 STG.E [R176.64], R184 ;  /* 0x000000b8b0001986 */ /* 0x0007e2000c101904 */
[----:B------:R-:W-:Y:S01]  /*cf9f0*/  IADD3 R178, R252, 0x14, RZ ;  /* 0x00000014fcb27810 */ /* 0x000fe20007ffe0ff */
[----:B-1----:R-:W-:-:S04]  /*cfa00*/  IMAD.WIDE R2, R181, 0x4, R174 ;  /* 0x00000004b5027825 */ /* 0x002fc800078e02ae */
[----:B---3--:R-:W-:Y:S01]  /*cfa10*/  IMAD.WIDE R176, R181, 0x4, R172 ;  /* 0x00000004b5b07825 */ /* 0x008fe200078e02ac */
[----:B------:R1:W-:Y:S01]  /*cfa20*/  @P4 STG.E [R2.64], R185 ;  /* 0x000000b902004986 */ /* 0x0003e2000c101904 */
[----:B------:R-:W-:Y:S02]  /*cfa30*/  ISETP.GE.AND P0, PT, R179, c[0x0][0x17c], PT ;  /* 0x00005f00b3007a0c */ /* 0x000fe40003f06270 */
[----:B------:R-:W-:Y:S01]  /*cfa40*/  ISETP.GE.AND P5, PT, R178, c[0x0][0x17c], PT ;  /* 0x00005f00b2007a0c */ /* 0x000fe20003fa6270 */
[----:B------:R-:W-:Y:S01]  /*cfa50*/  IMAD.WIDE R178, R181, 0x4, R6 ;  /* 0x00000004b5b27825 */ /* 0x000fe200078e0206 */
[----:B------:R-:W-:-:S03]  /*cfa60*/  ISETP.LT.AND P2, PT, R186, c[0x0][0x178], !P2 ;  /* 0x00005e00ba007a0c */ /* 0x000fc60005741270 */
[----:B-1----:R-:W-:Y:S01]  /*cfa70*/  IMAD.WIDE R2, R181, 0x4, R4 ;  /* 0x00000004b5027825 */ /* 0x002fe200078e0204 */
[----:B----4-:R1:W-:Y:S04]  /*cfa80*/  @P6 STG.E [R176.64], R245 ;  /* 0x000000f5b0006986 */ /* 0x0103e8000c101904 */
[----:B------:R3:W-:Y:S04]  /*cfa90*/  @P3 STG.E [R178.64], R246 ;  /* 0x000000f6b2003986 */ /* 0x0007e8000c101904 */
[----:B-1----:R-:W4:Y:S04]  /*cfaa0*/  LDL.LU R245, [R1+0x14c] ;  /* 0x00014c0001f57983 */ /* 0x002f280000300800 */
[----:B------:R-:W4:Y:S04]  /*cfab0*/  LDL.LU R248, [R1+0xcc] ;  /* 0x0000cc0001f87983 */ /* 0x000f280000300800 */
[----:B---3--:R-:W3:Y:S04]  /*cfac0*/  LDL.LU R246, [R1+0x7c] ;  /* 0x00007c0001f67983 */ /* 0x008ee80000300800 */
[----:B--2---:R1:W-:Y:S04]  /*cfad0*/  @P2 STG.E [R2.64], R244 ;  /* 0x000000f402002986 */ /* 0x0043e8000c101904 */
[----:B-1----:R-:W2:Y:S01]  /*cfae0*/  LDL.LU R244, [R1+0x2c] ;  /* 0x00002c0001f47983 */ /* 0x002ea20000300800 */
[----:B------:R-:W-:-:S02]  /*cfaf0*/  ISETP.LT.AND P1, PT, R150, c[0x0][0x178], !P5 ;  /* 0x00005e0096007a0c */ /* 0x000fc40006f21270 */
[----:B------:R-:W-:Y:S01]  /*cfb00*/  IADD3 R180, R181, c[0x0][0x198], RZ ;  /* 0x00006600b5b47a10 */ /* 0x000fe20007ffe0ff */
[----:B------:R-:W2:Y:S01]  /*cfb10*/  LDL.LU R184, [R1+0x188] ;  /* 0x0001880001b87983 */ /* 0x000ea20000300800 */
[----:B------:R-:W-:Y:S02]  /*cfb20*/  ISETP.LT.AND P3, PT, R151, c[0x0][0x178], !P5 ;  /* 0x00005e0097007a0c */ /* 0x000fe40006f61270 */
[----:B------:R-:W-:Y:S01]  /*cfb30*/  IADD3 R178, R252, 0x15, RZ ;  /* 0x00000015fcb27810 */ /* 0x000fe20007ffe0ff */
[----:B------:R-:W-:Y:S01]  /*cfb40*/  IMAD.WIDE R176, R180, 0x4, R174 ;  /* 0x00000004b4b07825 */ /* 0x000fe200078e02ae */
[----:B------:R-:W-:Y:S01]  /*cfb50*/  ISETP.LT.AND P6, PT, R111, c[0x0][0x178], !P5 ;  /* 0x00005e006f007a0c */ /* 0x000fe20006fc1270 */
[----:B------:R-:W2:Y:S01]  /*cfb60*/  LDL.LU R185, [R1+0x108] ;  /* 0x0001080001b97983 */ /* 0x000ea20000300800 */
[----:B------:R-:W-:Y:S01]  /*cfb70*/  ISETP.GE.AND P4, PT, R178, c[0x0][0x17c], PT ;  /* 0x00005f00b2007a0c */ /* 0x000fe20003f86270 */
[----:B------:R-:W-:Y:S01]  /*cfb80*/  IMAD.WIDE R2, R180, 0x4, R6 ;  /* 0x00000004b4027825 */ /* 0x000fe200078e0206 */
[----:B------:R-:W-:Y:S01]  /*cfb90*/  ISETP.LT.AND P5, PT, R186, c[0x0][0x178], !P5 ;  /* 0x00005e00ba007a0c */ /* 0x000fe20006fa1270 */
[----:B------:R1:W-:Y:S01]  /*cfba0*/  @P1 STG.E [R176.64], R249 ;  /* 0x000000f9b0001986 */ /* 0x0003e2000c101904 */
[----:B------:R-:W-:-:S02]  /*cfbb0*/  ISETP.LT.AND P1, PT, R150, c[0x0][0x178], !P4 ;  /* 0x00005e0096007a0c */ /* 0x000fc40006721270 */
[----:B------:R-:W-:Y:S02]  /*cfbc0*/  IADD3 R178, R252, 0x16, RZ ;  /* 0x00000016fcb27810 */ /* 0x000fe40007ffe0ff */
[C---:B------:R-:W-:Y:S01]  /*cfbd0*/  IADD3 R181, R180.reuse, c[0x0][0x198], RZ ;  /* 0x00006600b4b57a10 */ /* 0x040fe20007ffe0ff */
[----:B-1----:R-:W-:Y:S01]  /*cfbe0*/  IMAD.WIDE R176, R180, 0x4, R172 ;  /* 0x00000004b4b07825 */ /* 0x002fe200078e02ac */
[----:B------:R-:W-:-:S04]  /*cfbf0*/  ISETP.GE.AND P2, PT, R178, c[0x0][0x17c], PT ;  /* 0x00005f00b2007a0c */ /* 0x000fc80003f46270 */
[----:B------:R1:W-:Y:S01]  /*cfc00*/  @P3 STG.E [R176.64], R187 ;  /* 0x000000bbb0003986 */ /* 0x0003e2000c101904 */
[----:B------:R-:W-:Y:S01]  /*cfc10*/  ISETP.LT.AND P3, PT, R151, c[0x0][0x178], !P4 ;  /* 0x00005e0097007a0c */ /* 0x000fe20006761270 */
[----:B------:R-:W-:Y:S02]  /*cfc20*/  IMAD.WIDE R178, R180, 0x4, R4 ;  /* 0x00000004b4b27825 */ /* 0x000fe400078e0204 */
[----:B------:R1:W-:Y:S01]  /*cfc30*/  @P6 STG.E [R2.64], R243 ;  /* 0x000000f302006986 */ /* 0x0003e2000c101904 */
[----:B------:R-:W-:-:S03]  /*cfc40*/  ISETP.LT.AND P6, PT, R111, c[0x0][0x178], !P4 ;  /* 0x00005e006f007a0c */ /* 0x000fc600067c1270 */
[----:B-1----:R-:W2:Y:S04]  /*cfc50*/  LDL.LU R187, [R1+0xa8] ;  /* 0x0000a80001bb7983 */ /* 0x002ea80000300800 */
[----:B------:R-:W2:Y:S01]  /*cfc60*/  LDL.LU R243, [R1+0x48] ;  /* 0x0000480001f37983 */ /* 0x000ea20000300800 */
[----:B------:R-:W-:-:S03]  /*cfc70*/  IMAD.WIDE R2, R181, 0x4, R174 ;  /* 0x00000004b5027825 */ /* 0x000fc600078e02ae */
[----:B------:R1:W-:Y:S01]  /*cfc80*/  @P5 STG.E [R178.64], R247 ;  /* 0x000000f7b2005986 */ /* 0x0003e2000c101904 */
[----:B------:R-:W-:-:S03]  /*cfc90*/  IMAD.WIDE R176, R181, 0x4, R172 ;  /* 0x00000004b5b07825 */ /* 0x000fc600078e02ac */
[----:B-1----:R-:W2:Y:S01]  /*cfca0*/  LDL.LU R247, [R1+0x18c] ;  /* 0x00018c0001f77983 */ /* 0x002ea20000300800 */
[----:B------:R-:W-:Y:S02]  /*cfcb0*/  ISETP.LT.AND P4, PT, R186, c[0x0][0x178], !P4 ;  /* 0x00005e00ba007a0c */ /* 0x000fe40006781270 */
[----:B------:R-:W-:Y:S01]  /*cfcc0*/  IADD3 R178, R252, 0x17, RZ ;  /* 0x00000017fcb27810 */ /* 0x000fe20007ffe0ff */
[----:B----4-:R1:W-:Y:S04]  /*cfcd0*/  @P1 STG.E [R2.64], R245 ;  /* 0x000000f502001986 */ /* 0x0103e8000c101904 */
[----:B------:R-:W-:Y:S04]  /*cfce0*/  @P3 STG.E [R176.64], R248 ;  /* 0x000000f8b0003986 */ /* 0x000fe8000c101904 */
[----:B-1----:R-:W4:Y:S01]  /*cfcf0*/  LDL.LU R245, [R1+0x10c] ;  /* 0x00010c0001f57983 */ /* 0x002f220000300800 */
[----:B------:R-:W-:-:S05]  /*cfd00*/  IMAD.WIDE R2, R181, 0x4, R6 ;  /* 0x00000004b5027825 */ /* 0x000fca00078e0206 */
[----:B---3--:R1:W-:Y:S04]  /*cfd10*/  @P6 STG.E [R2.64], R246 ;  /* 0x000000f602006986 */ /* 0x0083e8000c101904 */
[----:B-1----:R-:W3:Y:S01]  /*cfd20*/  LDL.LU R246, [R1+0xac] ;  /* 0x0000ac0001f67983 */ /* 0x002ee20000300800 */
[----:B------:R-:W-:Y:S01]  /*cfd30*/  ISETP.GE.AND P1, PT, R178, c[0x0][0x17c], PT ;  /* 0x00005f00b2007a0c */ /* 0x000fe20003f26270 */
[----:B------:R-:W-:-:S05]  /*cfd40*/  IMAD.WIDE R178, R181, 0x4, R4 ;  /* 0x00000004b5b27825 */ /* 0x000fca00078e0204 */
[----:B--2---:R1:W-:Y:S04]  /*cfd50*/  @P4 STG.E [R178.64], R244 ;  /* 0x000000f4b2004986 */ /* 0x0043e8000c101904 */
[----:B-1----:R-:W2:Y:S01]  /*cfd60*/  LDL.LU R244, [R1+0x4c] ;  /* 0x00004c0001f47983 */ /* 0x002ea20000300800 */
[----:B------:R-:W-:Y:S02]  /*cfd70*/  ISETP.LT.AND P5, PT, R150, c[0x0][0x178], !P2 ;  /* 0x00005e0096007a0c */ /* 0x000fe400057a1270 */
[----:B------:R-:W-:Y:S01]  /*cfd80*/  IADD3 R180, R181, c[0x0][0x198], RZ ;  /* 0x00006600b5b47a10 */ /* 0x000fe20007ffe0ff */
[----:B------:R-:W2:Y:S01]  /*cfd90*/  LDL.LU R251, [R1+0x168] ;  /* 0x0001680001fb7983 */ /* 0x000ea20000300800 */
[----:B------:R-:W-:Y:S02]  /*cfda0*/  ISETP.LT.AND P3, PT, R151, c[0x0][0x178], !P2 ;  /* 0x00005e0097007a0c */ /* 0x000fe40005761270 */
[----:B------:R-:W-:Y:S01]  /*cfdb0*/  ISETP.LT.AND P4, PT, R111, c[0x0][0x178], !P2 ;  /* 0x00005e006f007a0c */ /* 0x000fe20005781270 */
[----:B------:R-:W-:Y:S01]  /*cfdc0*/  IMAD.WIDE R176, R180, 0x4, R174 ;  /* 0x00000004b4b07825 */ /* 0x000fe200078e02ae */
[----:B------:R-:W-:-:S02]  /*cfdd0*/  ISETP.LT.AND P2, PT, R186, c[0x0][0x178], !P2 ;  /* 0x00005e00ba007a0c */ /* 0x000fc40005741270 */
[----:B------:R-:W-:Y:S01]  /*cfde0*/  ISETP.LT.AND P6, PT, R151, c[0x0][0x178], !P1 ;  /* 0x00005e0097007a0c */ /* 0x000fe20004fc1270 */
[----:B------:R-:W-:Y:S02]  /*cfdf0*/  IMAD.WIDE R2, R180, 0x4, R6 ;  /* 0x00000004b4027825 */ /* 0x000fe400078e0206 */
[----:B------:R1:W-:Y:S01]  /*cfe00*/  @P5 STG.E [R176.64], R184 ;  /* 0x000000b8b0005986 */ /* 0x0003e2000c101904 */
[----:B------:R-:W-:Y:S01]  /*cfe10*/  ISETP.LT.AND P5, PT, R150, c[0x0][0x178], !P1 ;  /* 0x00005e0096007a0c */ /* 0x000fe20004fa1270 */
[C---:B------:R-:W-:Y:S01]  /*cfe20*/  IMAD.WIDE R178, R180.reuse, 0x4, R4 ;  /* 0x00000004b4b27825 */ /* 0x040fe200078e0204 */
[----:B------:R-:W-:-:S03]  /*cfe30*/  IADD3 R181, R180, c[0x0][0x198], RZ ;  /* 0x00006600b4b57a10 */ /* 0x000fc60007ffe0ff */
[----:B-1----:R-:W-:Y:S01]  /*cfe40*/  IMAD.WIDE R176, R180, 0x4, R172 ;  /* 0x00000004b4b07825 */ /* 0x002fe200078e02ac */
[----:B------:R-:W2:Y:S04]  /*cfe50*/  LDL.LU R184, [R1+0xd8] ;  /* 0x0000d80001b87983 */ /* 0x000ea80000300800 */
[----:B------:R1:W-:Y:S04]  /*cfe60*/  @P3 STG.E [R176.64], R185 ;  /* 0x000000b9b0003986 */ /* 0x0003e8000c101904 */
[----:B------:R1:W-:Y:S04]  /*cfe70*/  @P4 STG.E [R2.64], R187 ;  /* 0x000000bb02004986 */ /* 0x0003e8000c101904 */
[----:B------:R-:W-:Y:S01]  /*cfe80*/  @P2 STG.E [R178.64], R243 ;  /* 0x000000f3b2002986 */ /* 0x000fe2000c101904 */
[----:B------:R-:W-:Y:S01]  /*cfe90*/  ISETP.LT.AND P2, PT, R111, c[0x0][0x178], !P1 ;  /* 0x00005e006f007a0c */ /* 0x000fe20004f41270 */
[----:B-1----:R-:W-:-:S02]  /*cfea0*/  IMAD.WIDE R176, R181, 0x4, R174 ;  /* 0x00000004b5b07825 */ /* 0x002fc400078e02ae */
[----:B------:R-:W2:Y:S02]  /*cfeb0*/  LDL.LU R248, [R1+0x68] ;  /* 0x0000680001f87983 */ /* 0x000ea40000300800 */
[C---:B------:R-:W-:Y:S02]  /*cfec0*/  IMAD.WIDE R2, R181.reuse, 0x4, R172 ;  /* 0x00000004b5027825 */ /* 0x040fe400078e02ac */
[----:B------:R1:W-:Y:S04]  /*cfed0*/  @P5 STG.E [R176.64], R247 ;  /* 0x000000f7b0005986 */ /* 0x0003e8000c101904 */
[----:B------:R-:W2:Y:S04]  /*cfee0*/  LDL.LU R185, [R1+0x1cc] ;  /* 0x0001cc0001b97983 */ /* 0x000ea80000300800 */
[----:B-1----:R-:W2:Y:S01]  /*cfef0*/  LDL.LU R247, [R1+0x16c] ;  /* 0x00016c0001f77983 */ /* 0x002ea20000300800 */
[----:B------:R-:W-:Y:S01]  /*cff00*/  ISETP.LT.AND P1, PT, R186, c[0x0][0x178], !P1 ;  /* 0x00005e00ba007a0c */ /* 0x000fe20004f21270 */
[----:B------:R-:W-:-:S02]  /*cff10*/  IMAD.WIDE R176, R181, 0x4, R4 ;  /* 0x00000004b5b07825 */ /* 0x000fc400078e0204 */
[----:B----4-:R1:W-:Y:S02]  /*cff20*/  @P6 STG.E [R2.64], R245 ;  /* 0x000000f502006986 */ /* 0x0103e4000c101904 */
[----:B-1----:R-:W-:Y:S02]  /*cff30*/  IMAD.WIDE R2, R181, 0x4, R6 ;  /* 0x00000004b5027825 */ /* 0x002fe400078e0206 */
[----:B------:R-:W4:Y:S04]  /*cff40*/  LDL.LU R245, [R1+0xdc] ;  /* 0x0000dc0001f57983 */ /* 0x000f280000300800 */
[----:B---3--:R1:W-:Y:S04]  /*cff50*/  @P2 STG.E [R2.64], R246 ;  /* 0x000000f602002986 */ /* 0x0083e8000c101904 */
[----:B-1----:R-:W3:Y:S04]  /*cff60*/  LDL.LU R3, [R1+0x1c8] ;  /* 0x0001c80001037983 */ /* 0x002ee80000300800 */
[----:B--2---:R1:W-:Y:S04]  /*cff70*/  @P1 STG.E [R176.64], R244 ;  /* 0x000000f4b0001986 */ /* 0x0043e8000c101904 */
[----:B-1----:R-:W2:Y:S01]  /*cff80*/  LDL.LU R244, [R1+0x6c] ;  /* 0x00006c0001f47983 */ /* 0x002ea20000300800 */
[----:B------:R-:W-:-:S02]  /*cff90*/  IADD3 R182, R252, 0x18, RZ ;  /* 0x00000018fcb67810 */ /* 0x000fc40007ffe0ff */
[----:B------:R-:W-:Y:S01]  /*cffa0*/  IADD3 R183, R252, 0x19, RZ ;  /* 0x00000019fcb77810 */ /* 0x000fe20007ffe0ff */
[----:B------:R-:W2:Y:S01]  /*cffb0*/  LDL.LU R250, [R1+0x1e8] ;  /* 0x0001e80001fa7983 */ /* 0x000ea20000300800 */
[----:B------:R-:W-:Y:S02]  /*cffc0*/  ISETP.GE.AND P3, PT, R182, c[0x0][0x17c], PT ;  /* 0x00005f00b6007a0c */ /* 0x000fe40003f66270 */
[----:B------:R-:W-:Y:S01]  /*cffd0*/  ISETP.GE.AND P2, PT, R183, c[0x0][0x17c], PT ;  /* 0x00005f00b7007a0c */ /* 0x000fe20003f46270 */
[----:B------:R-:W2:Y:S01]  /*cffe0*/  LDL.LU R249, [R1+0x198] ;  /* 0x0001980001f97983 */ /* 0x000ea20000300800 */
[----:B------:R-:W-:Y:S02]  /*cfff0*/  ISETP.LT.AND P5, PT, R150, c[0x0][0x178], !P3 ;  /* 0x00005e0096007a0c */ /* 0x000fe40005fa1270 */
[----:B------:R-:W-:Y:S01]  /*d0000*/  ISETP.LT.AND P4, PT, R151, c[0x0][0x178], !P3 ;  /* 0x00005e0097007a0c */ /* 0x000fe20005f81270 */
[----:B------:R-:W2:Y:S01]  /*d0010*/  LDL.LU R187, [R1+0x158] ;  /* 0x0001580001bb7983 */ /* 0x000ea20000300800 */
[----:B------:R-:W-:-:S02]  /*d0020*/  IADD3 R182, R181, c[0x0][0x198], RZ ;  /* 0x00006600b5b67a10 */ /* 0x000fc40007ffe0ff */
[----:B------:R-:W-:Y:S01]  /*d0030*/  ISETP.LT.AND P6, PT, R111, c[0x0][0x178], !P3 ;  /* 0x00005e006f007a0c */ /* 0x000fe20005fc1270 */
[----:B------:R-:W2:Y:S02]  /*d0040*/  LDL.LU R243, [R1+0xb8] ;  /* 0x0000b80001f37983 */ /* 0x000ea40000300800 */
[----:B------:R-:W-:-:S04]  /*d0050*/  IMAD.WIDE R178, R182, 0x4, R174 ;  /* 0x00000004b6b27825 */ /* 0x000fc800078e02ae */
[----:B------:R-:W-:Y:S01]  /*d0060*/  IMAD.WIDE R180, R182, 0x4, R172 ;  /* 0x00000004b6b47825 */ /* 0x000fe200078e02ac */
[----:B------:R-:W-:Y:S01]  /*d0070*/  ISETP.LT.AND P3, PT, R186, c[0x0][0x178], !P3 ;  /* 0x00005e00ba007a0c */ /* 0x000fe20005f61270 */
[----:B------:R-:W2:Y:S01]  /*d0080*/  LDL.LU R246, [R1+0x1ec] ;  /* 0x0001ec0001f67983 */ /* 0x000ea20000300800 */
[----:B------:R-:W-:Y:S02]  /*d0090*/  IADD3 R183, R182, c[0x0][0x198], RZ ;  /* 0x00006600b6b77a10 */ /* 0x000fe40007ffe0ff */
[----:B------:R-:W-:-:S03]  /*d00a0*/  ISETP.LT.AND P1, PT, R111, c[0x0][0x178], !P2 ;  /* 0x00005e006f007a0c */ /* 0x000fc60005721270 */
[----:B------:R-:W-:Y:S01]  /*d00b0*/  IMAD.WIDE R176, R183, 0x4, R174 ;  /* 0x00000004b7b07825 */ /* 0x000fe200078e02ae */
[----:B---3--:R1:W-:Y:S01]  /*d00c0*/  @P5 STG.E [R178.64], R3 ;  /* 0x00000003b2005986 */ /* 0x0083e2000c101904 */
[----:B------:R-:W-:-:S03]  /*d00d0*/  ISETP.LT.AND P5, PT, R150, c[0x0][0x178], !P2 ;  /* 0x00005e0096007a0c */ /* 0x000fc600057a1270 */
[----:B------:R3:W-:Y:S01]  /*d00e0*/  @P4 STG.E [R180.64], R251 ;  /* 0x000000fbb4004986 */ /* 0x0007e2000c101904 */
[----:B------:R-:W-:Y:S01]  /*d00f0*/  ISETP.LT.AND P4, PT, R151, c[0x0][0x178], !P2 ;  /* 0x00005e0097007a0c */ /* 0x000fe20005781270 */
[----:B-1----:R-:W-:-:S05]  /*d0100*/  IMAD.WIDE R2, R182, 0x4, R6 ;  /* 0x00000004b6027825 */ /* 0x002fca00078e0206 */
[----:B------:R1:W-:Y:S01]  /*d0110*/  @P6 STG.E [R2.64], R184 ;  /* 0x000000b802006986 */ /* 0x0003e2000c101904 */
[----:B------:R-:W-:Y:S01]  /*d0120*/  IMAD.WIDE R178, R183, 0x4, R172 ;  /* 0x00000004b7b27825 */ /* 0x000fe200078e02ac */
[----:B------:R-:W-:-:S03]  /*d0130*/  ISETP.LT.AND P2, PT, R186, c[0x0][0x178], !P2 ;  /* 0x00005e00ba007a0c */ /* 0x000fc60005741270 */
[----:B---3--:R-:W-:-:S04]  /*d0140*/  IMAD.WIDE R180, R183, 0x4, R6 ;  /* 0x00000004b7b47825 */ /* 0x008fc800078e0206 */
[----:B-1----:R-:W-:-:S05]  /*d0150*/  IMAD.WIDE R2, R182, 0x4, R4 ;  /* 0x00000004b6027825 */ /* 0x002fca00078e0204 */
[----:B------:R1:W-:Y:S04]  /*d0160*/  @P3 STG.E [R2.64], R248 ;  /* 0x000000f802003986 */ /* 0x0003e8000c101904 */
[----:B------:R-:W-:Y:S04]  /*d0170*/  @P5 STG.E [R176.64], R185 ;  /* 0x000000b9b0005986 */ /* 0x000fe8000c101904 */
[----:B------:R3:W-:Y:S04]  /*d0180*/  @P4 STG.E [R178.64], R247 ;  /* 0x000000f7b2004986 */ /* 0x0007e8000c101904 */
[----:B----4-:R4:W-:Y:S01]  /*d0190*/  @P1 STG.E [R180.64], R245 ;  /* 0x000000f5b4001986 */ /* 0x0109e2000c101904 */
[----:B-1----:R-:W-:-:S03]  /*d01a0*/  IMAD.WIDE R2, R183, 0x4, R4 ;  /* 0x00000004b7027825 */ /* 0x002fc600078e0204 */
[----:B---3--:R-:W3:Y:S04]  /*d01b0*/  LDL.LU R247, [R1+0x19c] ;  /* 0x00019c0001f77983 */ /* 0x008ee80000300800 */
[----:B----4-:R-:W4:Y:S04]  /*d01c0*/  LDL.LU R245, [R1+0x15c] ;  /* 0x00015c0001f57983 */ /* 0x010f280000300800 */
[----:B--2---:R1:W-:Y:S04]  /*d01d0*/  @P2 STG.E [R2.64], R244 ;  /* 0x000000f402002986 */ /* 0x0043e8000c101904 */
[----:B-1----:R-:W2:Y:S01]  /*d01e0*/  LDL.LU R244, [R1+0xbc] ;  /* 0x0000bc0001f47983 */ /* 0x002ea20000300800 */
[----:B------:R-:W-:-:S02]  /*d01f0*/  IADD3 R184, R252, 0x1a, RZ ;  /* 0x0000001afcb87810 */ /* 0x000fc40007ffe0ff */
[----:B------:R-:W-:Y:S01]  /*d0200*/  IADD3 R176, R183, c[0x0][0x198], RZ ;  /* 0x00006600b7b07a10 */ /* 0x000fe20007ffe0ff */
[----:B------:R-:W2:Y:S01]  /*d0210*/  LDL.LU R248, [R1+0x218] ;  /* 0x0002180001f87983 */ /* 0x000ea20000300800 */
[----:B------:R-:W-:Y:S02]  /*d0220*/  ISETP.GE.AND P6, PT, R184, c[0x0][0x17c], PT ;  /* 0x00005f00b8007a0c */ /* 0x000fe40003fc6270 */
[----:B------:R-:W-:Y:S01]  /*d0230*/  ISETP.LT.AND P2, PT, R150, c[0x0][0x178], !P0 ;  /* 0x00005e0096007a0c */ /* 0x000fe20004741270 */
[----:B------:R-:W-:Y:S01]  /*d0240*/  IMAD.WIDE R182, R176, 0x4, R174 ;  /* 0x00000004b0b67825 */ /* 0x000fe200078e02ae */
[----:B------:R-:W-:Y:S01]  /*d0250*/  ISETP.LT.AND P3, PT, R150, c[0x0][0x178], !P6 ;  /* 0x00005e0096007a0c */ /* 0x000fe20007761270 */
[----:B------:R-:W2:Y:S01]  /*d0260*/  LDL.LU R185, [R1+0x1d8] ;  /* 0x0001d80001b97983 */ /* 0x000ea20000300800 */
[----:B------:R-:W-:Y:S02]  /*d0270*/  ISETP.LT.AND P1, PT, R151, c[0x0][0x178], !P6 ;  /* 0x00005e0097007a0c */ /* 0x000fe40007721270 */
[----:B------:R-:W-:-:S02]  /*d0280*/  ISETP.LT.AND P5, PT, R111, c[0x0][0x178], !P6 ;  /* 0x00005e006f007a0c */ /* 0x000fc400077a1270 */
[----:B------:R-:W-:Y:S02]  /*d0290*/  ISETP.LT.AND P6, PT, R186, c[0x0][0x178], !P6 ;  /* 0x00005e00ba007a0c */ /* 0x000fe400077c1270 */
[----:B------:R-:W-:Y:S02]  /*d02a0*/  IADD3 R177, R252, 0x1c, RZ ;  /* 0x0000001cfcb17810 */ /* 0x000fe40007ffe0ff */
[C---:B------:R-:W-:Y:S01]  /*d02b0*/  IADD3 R2, R176.reuse, c[0x0][0x198], RZ ;  /* 0x00006600b0027a10 */ /* 0x040fe20007ffe0ff */
[C---:B------:R-:W-:Y:S01]  /*d02c0*/  IMAD.WIDE R180, R176.reuse, 0x4, R172 ;  /* 0x00000004b0b47825 */ /* 0x040fe200078e02ac */
[----:B------:R-:W-:Y:S01]  /*d02d0*/  ISETP.GE.AND P4, PT, R177, c[0x0][0x17c], PT ;  /* 0x00005f00b1007a0c */ /* 0x000fe20003f86270 */
[----:B------:R1:W-:Y:S02]  /*d02e0*/  @P3 STG.E [R182.64], R250 ;  /* 0x000000fab6003986 */ /* 0x0003e4000c101904 */
[----:B------:R-:W-:Y:S01]  /*d02f0*/  IMAD.WIDE R178, R176, 0x4, R6 ;  /* 0x00000004b0b27825 */ /* 0x000fe200078e0206 */
[----:B------:R-:W-:-:S03]  /*d0300*/  ISETP.LT.AND P3, PT, R151, c[0x0][0x178], !P0 ;  /* 0x00005e0097007a0c */ /* 0x000fc60004761270 */
[----:B------:R-:W-:Y:S01]  /*d0310*/  IMAD.WIDE R176, R176, 0x4, R4 ;  /* 0x00000004b0b07825 */ /* 0x000fe200078e0204 */
[----:B------:R-:W-:Y:S03]  /*d0320*/  @P1 STG.E [R180.64], R249 ;  /* 0x000000f9b4001986 */ /* 0x000fe6000c101904 */
[----:B-1----:R-:W-:Y:S01]  /*d0330*/  IMAD.WIDE R182, R2, 0x4, R174 ;  /* 0x0000000402b67825 */ /* 0x002fe200078e02ae */
[----:B------:R1:W-:Y:S04]  /*d0340*/  @P5 STG.E [R178.64], R187 ;  /* 0x000000bbb2005986 */ /* 0x0003e8000c101904 */
[----:B------:R1:W-:Y:S04]  /*d0350*/  @P6 STG.E [R176.64], R243 ;  /* 0x000000f3b0006986 */ /* 0x0003e8000c101904 */
[----:B------:R1:W-:Y:S01]  /*d0360*/  @P2 STG.E [R182.64], R246 ;  /* 0x000000f6b6002986 */ /* 0x0003e2000c101904 */
[----:B------:R-:W-:-:S03]  /*d0370*/  ISETP.LT.AND P2, PT, R111, c[0x0][0x178], !P0 ;  /* 0x00005e006f007a0c */ /* 0x000fc60004741270 */
[----:B-1----:R-:W2:Y:S01]  /*d0380*/  LDL.LU R187, [R1+0x178] ;  /* 0x0001780001bb7983 */ /* 0x002ea20000300800 */
[----:B------:R-:W-:Y:S01]  /*d0390*/  IMAD.WIDE R178, R2, 0x4, R172 ;  /* 0x0000000402b27825 */ /* 0x000fe200078e02ac */
[----:B------:R-:W-:Y:S02]  /*d03a0*/  ISETP.LT.AND P0, PT, R186, c[0x0][0x178], !P0 ;  /* 0x00005e00ba007a0c */ /* 0x000fe40004701270 */
[----:B------:R-:W2:Y:S01]  /*d03b0*/  LDL.LU R243, [R1+0xf8] ;  /* 0x0000f80001f37983 */ /* 0x000ea20000300800 */
[----:B------:R-:W-:Y:S01]  /*d03c0*/  IMAD.WIDE R176, R2, 0x4, R6 ;  /* 0x0000000402b07825 */ /* 0x000fe200078e0206 */
[----:B------:R-:W-:Y:S02]  /*d03d0*/  IADD3 R3, R252, 0x1d, RZ ;  /* 0x0000001dfc037810 */ /* 0x000fe40007ffe0ff */
[----:B------:R-:W2:Y:S01]  /*d03e0*/  LDL.LU R246, [R1+0x21c] ;  /* 0x00021c0001f67983 */ /* 0x000ea20000300800 */
[C---:B------:R-:W-:Y:S02]  /*d03f0*/  IADD3 R182, R2.reuse, c[0x0][0x198], RZ ;  /* 0x0000660002b67a10 */ /* 0x040fe40007ffe0ff */
[----:B------:R-:W-:Y:S01]  /*d0400*/  ISETP.GE.AND P1, PT, R3, c[0x0][0x17c], PT ;  /* 0x00005f0003007a0c */ /* 0x000fe20003f26270 */
[----:B------:R-:W-:Y:S01]  /*d0410*/  IMAD.WIDE R2, R2, 0x4, R4 ;  /* 0x0000000402027825 */ /* 0x000fe200078e0204 */
[----:B---3--:R1:W-:Y:S04]  /*d0420*/  @P3 STG.E [R178.64], R247 ;  /* 0x000000f7b2003986 */ /* 0x0083e8000c101904 */
[----:B----4-:R3:W-:Y:S04]  /*d0430*/  @P2 STG.E [R176.64], R245 ;  /* 0x000000f5b0002986 */ /* 0x0107e8000c101904 */
[----:B-1----:R-:W4:Y:S04]  /*d0440*/  LDL.LU R247, [R1+0x1dc] ;  /* 0x0001dc0001f77983 */ /* 0x002f280000300800 */
[----:B---3--:R-:W3:Y:S04]  /*d0450*/  LDL.LU R245, [R1+0x17c] ;  /* 0x00017c0001f57983 */ /* 0x008ee80000300800 */
[----:B--2---:R1:W-:Y:S04]  /*d0460*/  @P0 STG.E [R2.64], R244 ;  /* 0x000000f402000986 */ /* 0x0043e8000c101904 */
[----:B-1----:R-:W2:Y:S01]  /*d0470*/  LDL.LU R244, [R1+0xfc] ;  /* 0x0000fc0001f47983 */ /* 0x002ea20000300800 */
[----:B------:R-:W-:-:S02]  /*d0480*/  ISETP.LT.AND P6, PT, R150, c[0x0][0x178], !P4 ;  /* 0x00005e0096007a0c */ /* 0x000fc400067c1270 */
[----:B------:R-:W-:Y:S01]  /*d0490*/  ISETP.LT.AND P5, PT, R151, c[0x0][0x178], !P4 ;  /* 0x00005e0097007a0c */ /* 0x000fe200067a1270 */
[C---:B------:R-:W-:Y:S01]  /*d04a0*/  IMAD.WIDE R180, R182.reuse, 0x4, R174 ;  /* 0x00000004b6b47825 */ /* 0x040fe200078e02ae */
[----:B------:R-:W2:Y:S03]  /*d04b0*/  LDL.LU R251, [R1+0x248] ;  /* 0x0002480001fb7983 */ /* 0x000ea60000300800 */
[----:B------:R-:W-:Y:S01]  /*d04c0*/  IMAD.WIDE R178, R182, 0x4, R172 ;  /* 0x00000004b6b27825 */ /* 0x000fe200078e02ac */
[----:B------:R-:W2:Y:S05]  /*d04d0*/  LDL.LU R249, [R1+0x1f8] ;  /* 0x0001f80001f97983 */ /* 0x000eaa0000300800 */
[----:B------:R1:W-:Y:S01]  /*d04e0*/  @P6 STG.E [R180.64], R248 ;  /* 0x000000f8b4006986 */ /* 0x0003e2000c101904 */
[----:B------:R-:W-:-:S02]  /*d04f0*/  ISETP.LT.AND P6, PT, R111, c[0x0][0x178], !P4 ;  /* 0x00005e006f007a0c */ /* 0x000fc400067c1270 */
[----:B------:R-:W-:Y:S01]  /*d0500*/  ISETP.LT.AND P4, PT, R186, c[0x0][0x178], !P4 ;  /* 0x00005e00ba007a0c */ /* 0x000fe20006781270 */
[----:B------:R1:W-:Y:S01]  /*d0510*/  @P5 STG.E [R178.64], R185 ;  /* 0x000000b9b2005986 */ /* 0x0003e2000c101904 */
[----:B------:R-:W-:Y:S02]  /*d0520*/  ISETP.LT.AND P5, PT, R150, c[0x0][0x178], !P1 ;  /* 0x00005e0096007a0c */ /* 0x000fe40004fa1270 */
[----:B------:R-:W-:Y:S01]  /*d0530*/  ISETP.LT.AND P3, PT, R151, c[0x0][0x178], !P1 ;  /* 0x00005e0097007a0c */ /* 0x000fe20004f61270 */
[C---:B------:R-:W-:Y:S01]  /*d0540*/  IMAD.WIDE R2, R182.reuse, 0x4, R6 ;  /* 0x00000004b6027825 */ /* 0x040fe200078e0206 */
[----:B------:R-:W-:Y:S02]  /*d0550*/  ISETP.LT.AND P0, PT, R111, c[0x0][0x178], !P1 ;  /* 0x00005e006f007a0c */ /* 0x000fe40004f01270 */
[C---:B-1----:R-:W-:Y:S01]  /*d0560*/  IADD3 R180, R182.reuse, c[0x0][0x198], RZ ;  /* 0x00006600b6b47a10 */ /* 0x042fe20007ffe0ff */
[----:B------:R-:W-:Y:S01]  /*d0570*/  IMAD.WIDE R176, R182, 0x4, R4 ;  /* 0x00000004b6b07825 */ /* 0x000fe200078e0204 */
[----:B------:R-:W2:Y:S03]  /*d0580*/  LDL.LU R248, [R1+0x1b8] ;  /* 0x0001b80001f87983 */ /* 0x000ea60000300800 */
[----:B------:R-:W-:Y:S01]  /*d0590*/  IMAD.WIDE R178, R180, 0x4, R174 ;  /* 0x00000004b4b27825 */ /* 0x000fe200078e02ae */
[----:B------:R-:W2:Y:S04]  /*d05a0*/  LDL.LU R185, [R1+0x118] ;  /* 0x0001180001b97983 */ /* 0x000ea80000300800 */
[----:B------:R1:W-:Y:S01]  /*d05b0*/  @P6 STG.E [R2.64], R187 ;  /* 0x000000bb02006986 */ /* 0x0003e2000c101904 */
[----:B------:R-:W-:-:S03]  /*d05c0*/  ISETP.LT.AND P1, PT, R186, c[0x0][0x178], !P1 ;  /* 0x00005e00ba007a0c */ /* 0x000fc60004f21270 */
[----:B------:R1:W-:Y:S04]  /*d05d0*/  @P4 STG.E [R176.64], R243 ;  /* 0x000000f3b0004986 */ /* 0x0003e8000c101904 */
[----:B------:R-:W-:Y:S01]  /*d05e0*/  @P5 STG.E [R178.64], R246 ;  /* 0x000000f6b2005986 */ /* 0x000fe2000c101904 */
[----:B-1----:R-:W-:-:S04]  /*d05f0*/  IMAD.WIDE R2, R180, 0x4, R172 ;  /* 0x00000004b4027825 */ /* 0x002fc800078e02ac */
[C---:B------:R-:W-:Y:S01]  /*d0600*/  IMAD.WIDE R176, R180.reuse, 0x4, R6 ;  /* 0x00000004b4b07825 */ /* 0x040fe200078e0206 */
[----:B----4-:R1:W-:Y:S04]  /*d0610*/  @P3 STG.E [R2.64], R247 ;  /* 0x000000f702003986 */ /* 0x0103e8000c101904 */
[----:B---3--:R3:W-:Y:S04]  /*d0620*/  @P0 STG.E [R176.64], R245 ;  /* 0x000000f5b0000986 */ /* 0x0087e8000c101904 */
[----:B-1----:R-:W4:Y:S01]  /*d0630*/  LDL.LU R247, [R1+0x24c] ;  /* 0x00024c0001f77983 */ /* 0x002f220000300800 */
[----:B------:R-:W-:-:S03]  /*d0640*/  IMAD.WIDE R2, R180, 0x4, R4 ;  /* 0x00000004b4027825 */ /* 0x000fc600078e0204 */
[----:B---3--:R-:W3:Y:S04]  /*d0650*/  LDL.LU R245, [R1+0x1fc] ;  /* 0x0001fc0001f57983 */ /* 0x008ee80000300800 */
[----:B------:R-:W3:Y:S04]  /*d0660*/  LDL.LU R246, [R1+0x1bc] ;  /* 0x0001bc0001f67983 */ /* 0x000ee80000300800 */
        /* <DEDUP_REMOVED lines=12> */
[----:B------:R-:W-:-:S03]  /*d0730*/  ISETP.LT.AND P0, PT, R111, c[0x0][0x178], !P6 ;  /* 0x00005e006f007a0c */ /* 0x000fc60007701270 */
[----:B------:R-:W-:-:S04]  /*d0740*/  IMAD.WIDE R176, R181, 0x4, R174 ;  /* 0x00000004b5b07825 */ /* 0x000fc800078e02ae */
[C---:B------:R-:W-:Y:S01]  /*d0750*/  IMAD.WIDE R178, R181.reuse, 0x4, R172 ;  /* 0x00000004b5b27825 */ /* 0x040fe200078e02ac */
[----:B------:R-:W-:Y:S01]  /*d0760*/  ISETP.LT.AND P6, PT, R186, c[0x0][0x178], !P6 ;  /* 0x00005e00ba007a0c */ /* 0x000fe200077c1270 */
[----:B------:R1:W-:Y:S04]  /*d0770*/  @P4 STG.E [R176.64], R251 ;  /* 0x000000fbb0004986 */ /* 0x0003e8000c101904 */
[----:B------:R1:W-:Y:S01]  /*d0780*/  @P5 STG.E [R178.64], R249 ;  /* 0x000000f9b2005986 */ /* 0x0003e2000c101904 */
[----:B------:R-:W-:Y:S01]  /*d0790*/  ISETP.LT.AND P5, PT, R150, c[0x0][0x178], !P3 ;  /* 0x00005e0096007a0c */ /* 0x000fe20005fa1270 */
[----:B------:R-:W-:Y:S01]  /*d07a0*/  IMAD.WIDE R2, R181, 0x4, R6 ;  /* 0x00000004b5027825 */ /* 0x000fe200078e0206 */
[----:B------:R-:W-:-:S03]  /*d07b0*/  ISETP.LT.AND P1, PT, R151, c[0x0][0x178], !P3 ;  /* 0x00005e0097007a0c */ /* 0x000fc60005f21270 */
[C---:B-1----:R-:W-:Y:S01]  /*d07c0*/  IMAD.WIDE R176, R181.reuse, 0x4, R4 ;  /* 0x00000004b5b07825 */ /* 0x042fe200078e0204 */
[----:B------:R-:W-:Y:S01]  /*d07d0*/  IADD3 R181, R181, c[0x0][0x198], RZ ;  /* 0x00006600b5b57a10 */ /* 0x000fe20007ffe0ff */
[----:B------:R1:W-:Y:S01]  /*d07e0*/  @P0 STG.E [R2.64], R248 ;  /* 0x000000f802000986 */ /* 0x0003e2000c101904 */
[----:B------:R-:W-:Y:S02]  /*d07f0*/  ISETP.LT.AND P4, PT, R111, c[0x0][0x178], !P3 ;  /* 0x00005e006f007a0c */ /* 0x000fe40005f81270 */
[----:B------:R-:W-:Y:S01]  /*d0800*/  IADD3 R178, R252, 0x23, RZ ;  /* 0x00000023fcb27810 */ /* 0x000fe20007ffe0ff */
[----:B------:R1:W-:Y:S01]  /*d0810*/  @P6 STG.E [R176.64], R185 ;  /* 0x000000b9b0006986 */ /* 0x0003e2000c101904 */
[----:B------:R-:W-:Y:S02]  /*d0820*/  ISETP.LT.AND P3, PT, R186, c[0x0][0x178], !P3 ;  /* 0x00005e00ba007a0c */ /* 0x000fe40005f61270 */
[----:B------:R-:W-:Y:S01]  /*d0830*/  ISETP.GE.AND P0, PT, R178, c[0x0][0x17c], PT ;  /* 0x00005f00b2007a0c */ /* 0x000fe20003f06270 */
[----:B-1----:R-:W-:-:S04]  /*d0840*/  IMAD.WIDE R2, R181, 0x4, R174 ;  /* 0x00000004b5027825 */ /* 0x002fc800078e02ae */
[----:B------:R-:W-:-:S04]  /*d0850*/  IMAD.WIDE R176, R181, 0x4, R172 ;  /* 0x00000004b5b07825 */ /* 0x000fc800078e02ac */
[C---:B------:R-:W-:Y:S01]  /*d0860*/  IMAD.WIDE R178, R181.reuse, 0x4, R6 ;  /* 0x00000004b5b27825 */ /* 0x040fe200078e0206 */
[----:B----4-:R1:W-:Y:S04]  /*d0870*/  @P5 STG.E [R2.64], R247 ;  /* 0x000000f702005986 */ /* 0x0103e8000c101904 */
[----:B---3--:R3:W-:Y:S04]  /*d0880*/  @P1 STG.E [R176.64], R245 ;  /* 0x000000f5b0001986 */ /* 0x0087e8000c101904 */
[----:B-1----:R-:W4:Y:S01]  /*d0890*/  LDL.LU R247, [R1+0x1a0] ;  /* 0x0001a00001f77983 */ /* 0x002f220000300800 */
[----:B------:R-:W-:-:S03]  /*d08a0*/  IMAD.WIDE R2, R181, 0x4, R4 ;  /* 0x00000004b5027825 */ /* 0x000fc600078e0204 */
[----:B---3--:R-:W3:Y:S04]  /*d08b0*/  LDL.LU R245, [R1+0x2b4] ;  /* 0x0002b40001f57983 */ /* 0x008ee80000300800 */
[----:B------:R1:W-:Y:S04]  /*d08c0*/  @P4 STG.E [R178.64], R246 ;  /* 0x000000f6b2004986 */ /* 0x0003e8000c101904 */
[----:B------:R-:W3:Y:S04]  /*d08d0*/  LDL.LU R248, [R1+0x274] ;  /* 0x0002740001f87983 */ /* 0x000ee80000300800 */
[----:B-1----:R-:W3:Y:S04]  /*d08e0*/  LDL.LU R246, [R1+0x224] ;  /* 0x0002240001f67983 */ /* 0x002ee80000300800 */
[----:B--2---:R1:W-:Y:S04]  /*d08f0*/  @P3 STG.E [R2.64], R244 ;  /* 0x000000f402003986 */ /* 0x0043e8000c101904 */
[----:B-1----:R-:W2:Y:S01]  /*d0900*/  LDL.LU R244, [R1+0x1a4] ;  /* 0x0001a40001f47983 */ /* 0x002ea20000300800 */
[----:B------:R-:W-:-:S02]  /*d0910*/  IADD3 R183, R252, 0x20, RZ ;  /* 0x00000020fcb77810 */ /* 0x000fc40007ffe0ff */
[----:B------:R-:W-:Y:S01]  /*d0920*/  IADD3 R180, R181, c[0x0][0x198], RZ ;  /* 0x00006600b5b47a10 */ /* 0x000fe20007ffe0ff */
[----:B------:R-:W2:Y:S01]  /*d0930*/  LDL.LU R249, [R1+0x310] ;  /* 0x0003100001f97983 */ /* 0x000ea20000300800 */
[----:B------:R-:W-:Y:S02]  /*d0940*/  ISETP.GE.AND P2, PT, R183, c[0x0][0x17c], PT ;  /* 0x00005f00b7007a0c */ /* 0x000fe40003f46270 */
[----:B------:R-:W-:Y:S01]  /*d0950*/  IADD3 R182, R252, 0x21, RZ ;  /* 0x00000021fcb67810 */ /* 0x000fe20007ffe0ff */
[----:B------:R-:W-:Y:S01]  /*d0960*/  IMAD.WIDE R176, R180, 0x4, R174 ;  /* 0x00000004b4b07825 */ /* 0x000fe200078e02ae */
[----:B------:R-:W-:Y:S01]  /*d0970*/  ISETP.LT.AND P6, PT, R150, c[0x0][0x178], !P2 ;  /* 0x00005e0096007a0c */ /* 0x000fe200057c1270 */
[----:B------:R-:W2:Y:S01]  /*d0980*/  LDL.LU R185, [R1+0x2a0] ;  /* 0x0002a00001b97983 */ /* 0x000ea20000300800 */
[----:B------:R-:W-:Y:S02]  /*d0990*/  ISETP.LT.AND P5, PT, R151, c[0x0][0x178], !P2 ;  /* 0x00005e0097007a0c */ /* 0x000fe400057a1270 */
[----:B------:R-:W-:Y:S01]  /*d09a0*/  ISETP.LT.AND P1, PT, R111, c[0x0][0x178], !P2 ;  /* 0x00005e006f007a0c */ /* 0x000fe20005721270 */
[----:B------:R-:W-:Y:S01]  /*d09b0*/  IMAD.WIDE R178, R180, 0x4, R172 ;  /* 0x00000004b4b27825 */ /* 0x000fe200078e02ac */
[----:B------:R-:W-:-:S02]  /*d09c0*/  ISETP.GE.AND P4, PT, R182, c[0x0][0x17c], PT ;  /* 0x00005f00b6007a0c */ /* 0x000fc40003f86270 */
[----:B------:R-:W-:Y:S01]  /*d09d0*/  ISETP.LT.AND P2, PT, R186, c[0x0][0x178], !P2 ;  /* 0x00005e00ba007a0c */ /* 0x000fe20005741270 */
[----:B------:R-:W-:Y:S01]  /*d09e0*/  IMAD.WIDE R2, R180, 0x4, R6 ;  /* 0x00000004b4027825 */ /* 0x000fe200078e0206 */
[----:B------:R-:W-:-:S03]  /*d09f0*/  ISETP.LT.AND P3, PT, R151, c[0x0][0x178], !P4 ;  /* 0x00005e0097007a0c */ /* 0x000fc60006761270 */
[----:B------:R1:W-:Y:S01]  /*d0a00*/  @P6 STG.E [R176.64], R250 ;  /* 0x000000fab0006986 */ /* 0x0003e2000c101904 */
[----:B------:R-:W-:-:S03]  /*d0a10*/  ISETP.LT.AND P6, PT, R150, c[0x0][0x178], !P4 ;  /* 0x00005e0096007a0c */ /* 0x000fc600067c1270 */
[----:B------:R1:W-:Y:S01]  /*d0a20*/  @P5 STG.E [R178.64], R187 ;  /* 0x000000bbb2005986 */ /* 0x0003e2000c101904 */
[----:B------:R-:W-:Y:S02]  /*d0a30*/  ISETP.LT.AND P5, PT, R111, c[0x0][0x178], !P4 ;  /* 0x00005e006f007a0c */ /* 0x000fe400067a1270 */
[C---:B------:R-:W-:Y:S01]  /*d0a40*/  IADD3 R181, R180.reuse, c[0x0][0x198], RZ ;  /* 0x00006600b4b57a10 */ /* 0x040fe20007ffe0ff */
[----:B------:R1:W-:Y:S02]  /*d0a50*/  @P1 STG.E [R2.64], R243 ;  /* 0x000000f302001986 */ /* 0x0003e4000c101904 */
[----:B-1----:R-:W-:Y:S01]  /*d0a60*/  IMAD.WIDE R176, R180, 0x4, R4 ;  /* 0x00000004b4b07825 */ /* 0x002fe200078e0204 */
[----:B------:R-:W-:Y:S01]  /*d0a70*/  IADD3 R178, R252, 0x22, RZ ;  /* 0x00000022fcb27810 */ /* 0x000fe20007ffe0ff */
[----:B------:R-:W2:Y:S01]  /*d0a80*/  LDL.LU R187, [R1+0x250] ;  /* 0x0002500001bb7983 */ /* 0x000ea20000300800 */
[----:B------:R-:W-:Y:S01]  /*d0a90*/  ISETP.LT.AND P4, PT, R186, c[0x0][0x178], !P4 ;  /* 0x00005e00ba007a0c */ /* 0x000fe20006781270 */
[C---:B------:R-:W-:Y:S01]  /*d0aa0*/  IMAD.WIDE R2, R181.reuse, 0x4, R174 ;  /* 0x00000004b5027825 */ /* 0x040fe200078e02ae */
[----:B------:R-:W-:Y:S01]  /*d0ab0*/  ISETP.GE.AND P1, PT, R178, c[0x0][0x17c], PT ;  /* 0x00005f00b2007a0c */ /* 0x000fe20003f26270 */
[----:B------:R-:W2:Y:S02]  /*d0ac0*/  LDL.LU R243, [R1+0x200] ;  /* 0x0002000001f37983 */ /* 0x000ea40000300800 */
[----:B------:R-:W-:-:S02]  /*d0ad0*/  IMAD.WIDE R178, R181, 0x4, R172 ;  /* 0x00000004b5b27825 */ /* 0x000fc400078e02ac */
[----:B----4-:R1:W-:Y:S04]  /*d0ae0*/  @P2 STG.E [R176.64], R247 ;  /* 0x000000f7b0002986 */ /* 0x0103e8000c101904 */
[----:B---3--:R3:W-:Y:S01]  /*d0af0*/  @P6 STG.E [R2.64], R245 ;  /* 0x000000f502006986 */ /* 0x0087e2000c101904 */
[----:B-1----:R-:W-:-:S03]  /*d0b00*/  IMAD.WIDE R176, R181, 0x4, R6 ;  /* 0x00000004b5b07825 */ /* 0x002fc600078e0206 */
[----:B------:R-:W4:Y:S04]  /*d0b10*/  LDL.LU R247, [R1+0x314] ;  /* 0x0003140001f77983 */ /* 0x000f280000300800 */
[----:B------:R-:W-:Y:S01]  /*d0b20*/  @P3 STG.E [R178.64], R248 ;  /* 0x000000f8b2003986 */ /* 0x000fe2000c101904 */
[----:B---3--:R-:W-:-:S03]  /*d0b30*/  IMAD.WIDE R2, R181, 0x4, R4 ;  /* 0x00000004b5027825 */ /* 0x008fc600078e0204 */
[----:B------:R-:W3:Y:S04]  /*d0b40*/  LDL.LU R245, [R1+0x2a4] ;  /* 0x0002a40001f57983 */ /* 0x000ee80000300800 */
[----:B------:R1:W-:Y:S04]  /*d0b50*/  @P5 STG.E [R176.64], R246 ;  /* 0x000000f6b0005986 */ /* 0x0003e8000c101904 */
[----:B-1----:R-:W3:Y:S04]  /*d0b60*/  LDL.LU R246, [R1+0x254] ;  /* 0x0002540001f67983 */ /* 0x002ee80000300800 */
[----:B--2---:R1:W-:Y:S04]  /*d0b70*/  @P4 STG.E [R2.64], R244 ;  /* 0x000000f402004986 */ /* 0x0043e8000c101904 */
[----:B-1----:R-:W2:Y:S01]  /*d0b80*/  LDL.LU R244, [R1+0x204] ;  /* 0x0002040001f47983 */ /* 0x002ea20000300800 */
[----:B------:R-:W-:-:S02]  /*d0b90*/  ISETP.LT.AND P2, PT, R150, c[0x0][0x178], !P1 ;  /* 0x00005e0096007a0c */ /* 0x000fc40004f41270 */
[----:B------:R-:W-:Y:S01]  /*d0ba0*/  ISETP.LT.AND P3, PT, R151, c[0x0][0x178], !P1 ;  /* 0x00005e0097007a0c */ /* 0x000fe20004f61270 */
[----:B------:R-:W2:Y:S01]  /*d0bb0*/  LDL.LU R251, [R1+0x330] ;  /* 0x0003300001fb7983 */ /* 0x000ea20000300800 */
[----:B------:R-:W-:Y:S02]  /*d0bc0*/  IADD3 R178, R181, c[0x0][0x198], RZ ;  /* 0x00006600b5b27a10 */ /* 0x000fe40007ffe0ff */
[----:B------:R-:W-:Y:S01]  /*d0bd0*/  ISETP.LT.AND P4, PT, R111, c[0x0][0x178], !P1 ;  /* 0x00005e006f007a0c */ /* 0x000fe20004f81270 */
[----:B------:R-:W2:Y:S01]  /*d0be0*/  LDL.LU R250, [R1+0x2e0] ;  /* 0x0002e00001fa7983 */ /* 0x000ea20000300800 */
[----:B------:R-:W-:Y:S01]  /*d0bf0*/  ISETP.LT.AND P1, PT, R186, c[0x0][0x178], !P1 ;  /* 0x00005e00ba007a0c */ /* 0x000fe20004f21270 */
[----:B------:R-:W-:Y:S01]  /*d0c00*/  IMAD.WIDE R2, R178, 0x4, R174 ;  /* 0x00000004b2027825 */ /* 0x000fe200078e02ae */
[----:B------:R-:W-:Y:S01]  /*d0c10*/  ISETP.LT.AND P6, PT, R150, c[0x0][0x178], !P0 ;  /* 0x00005e0096007a0c */ /* 0x000fe200047c1270 */
[----:B------:R-:W2:Y:S02]  /*d0c20*/  LDL.LU R248, [R1+0x280] ;  /* 0x0002800001f87983 */ /* 0x000ea40000300800 */
[----:B------:R-:W-:Y:S01]  /*d0c30*/  IMAD.WIDE R176, R178, 0x4, R172 ;  /* 0x00000004b2b07825 */ /* 0x000fe200078e02ac */
[----:B------:R-:W-:Y:S01]  /*d0c40*/  ISETP.LT.AND P5, PT, R151, c[0x0][0x178], !P0 ;  /* 0x00005e0097007a0c */ /* 0x000fe200047a1270 */
[----:B------:R1:W-:Y:S01]  /*d0c50*/  @P2 STG.E [R2.64], R249 ;  /* 0x000000f902002986 */ /* 0x0003e2000c101904 */
[----:B------:R-:W-:-:S03]  /*d0c60*/  IADD3 R179, R252, 0x24, RZ ;  /* 0x00000024fcb37810 */ /* 0x000fc60007ffe0ff */
[----:B------:R1:W-:Y:S01]  /*d0c70*/  @P3 STG.E [R176.64], R185 ;  /* 0x000000b9b0003986 */ /* 0x0003e2000c101904 */
[----:B------:R-:W-:Y:S02]  /*d0c80*/  ISETP.LT.AND P3, PT, R111, c[0x0][0x178], !P0 ;  /* 0x00005e006f007a0c */ /* 0x000fe40004761270 */
[C---:B------:R-:W-:Y:S01]  /*d0c90*/  IADD3 R182, R178.reuse, c[0x0][0x198], RZ ;  /* 0x00006600b2b67a10 */ /* 0x040fe20007ffe0ff */
[----:B-1----:R-:W-:-:S04]  /*d0ca0*/  IMAD.WIDE R2, R178, 0x4, R6 ;  /* 0x00000004b2027825 */ /* 0x002fc800078e0206 */
[----:B------:R-:W-:Y:S01]  /*d0cb0*/  IMAD.WIDE R176, R178, 0x4, R4 ;  /* 0x00000004b2b07825 */ /* 0x000fe200078e0204 */
[----:B------:R1:W-:Y:S01]  /*d0cc0*/  @P4 STG.E [R2.64], R187 ;  /* 0x000000bb02004986 */ /* 0x0003e2000c101904 */
[----:B------:R-:W-:Y:S02]  /*d0cd0*/  ISETP.GE.AND P2, PT, R179, c[0x0][0x17c], PT ;  /* 0x00005f00b3007a0c */ /* 0x000fe40003f46270 */
[----:B------:R-:W-:Y:S01]  /*d0ce0*/  IMAD.WIDE R178, R182, 0x4, R174 ;  /* 0x00000004b6b27825 */ /* 0x000fe200078e02ae */
[----:B------:R1:W-:Y:S01]  /*d0cf0*/  @P1 STG.E [R176.64], R243 ;  /* 0x000000f3b0001986 */ /* 0x0003e2000c101904 */
[----:B------:R-:W-:Y:S02]  /*d0d00*/  ISETP.LT.AND P1, PT, R186, c[0x0][0x178], !P0 ;  /* 0x00005e00ba007a0c */ /* 0x000fe40004721270 */
[----:B------:R-:W-:-:S04]  /*d0d10*/  IMAD.WIDE R180, R182, 0x4, R172 ;  /* 0x00000004b6b47825 */ /* 0x000fc800078e02ac */
[C---:B-1----:R-:W-:Y:S01]  /*d0d20*/  IMAD.WIDE R2, R182.reuse, 0x4, R6 ;  /* 0x00000004b6027825 */ /* 0x042fe200078e0206 */
[----:B------:R-:W2:Y:S04]  /*d0d30*/  LDL.LU R243, [R1+0x230] ;  /* 0x0002300001f37983 */ /* 0x000ea80000300800 */
[----:B----4-:R1:W-:Y:S04]  /*d0d40*/  @P6 STG.E [R178.64], R247 ;  /* 0x000000f7b2006986 */ /* 0x0103e8000c101904 */
[----:B---3--:R3:W-:Y:S04]  /*d0d50*/  @P5 STG.E [R180.64], R245 ;  /* 0x000000f5b4005986 */ /* 0x0087e8000c101904 */
[----:B-1----:R-:W4:Y:S04]  /*d0d60*/  LDL.LU R247, [R1+0x334] ;  /* 0x0003340001f77983 */ /* 0x002f280000300800 */
[----:B---3--:R-:W3:Y:S04]  /*d0d70*/  LDL.LU R245, [R1+0x2e4] ;  /* 0x0002e40001f57983 */ /* 0x008ee80000300800 */
[----:B------:R1:W-:Y:S02]  /*d0d80*/  @P3 STG.E [R2.64], R246 ;  /* 0x000000f602003986 */ /* 0x0003e4000c101904 */
[----:B-1----:R-:W-:-:S02]  /*d0d90*/  IMAD.WIDE R2, R182, 0x4, R4 ;  /* 0x00000004b6027825 */ /* 0x002fc400078e0204 */
[----:B------:R-:W3:Y:S04]  /*d0da0*/  LDL.LU R246, [R1+0x284] ;  /* 0x0002840001f67983 */ /* 0x000ee80000300800 */
[----:B--2---:R1:W-:Y:S04]  /*d0db0*/  @P1 STG.E [R2.64], R244 ;  /* 0x000000f402001986 */ /* 0x0043e8000c101904 */
[----:B-1----:R-:W2:Y:S01]  /*d0dc0*/  LDL.LU R244, [R1+0x234] ;  /* 0x0002340001f47983 */ /* 0x002ea20000300800 */
[----:B------:R-:W-:Y:S02]  /*d0dd0*/  ISETP.LT.AND P6, PT, R150, c[0x0][0x178], !P2 ;  /* 0x00005e0096007a0c */ /* 0x000fe400057c1270 */
[----:B------:R-:W-:Y:S01]  /*d0de0*/  ISETP.LT.AND P5, PT, R151, c[0x0][0x178], !P2 ;  /* 0x00005e0097007a0c */ /* 0x000fe200057a1270 */
[----:B------:R-:W2:Y:S01]  /*d0df0*/  LDL.LU R249, [R1+0x380] ;  /* 0x0003800001f97983 */ /* 0x000ea20000300800 */
[----:B------:R-:W-:-:S02]  /*d0e00*/  ISETP.LT.AND P4, PT, R111, c[0x0][0x178], !P2 ;  /* 0x00005e006f007a0c */ /* 0x000fc40005781270 */
[----:B------:R-:W-:Y:S01]  /*d0e10*/  IADD3 R176, R252, 0x26, RZ ;  /* 0x00000026fcb07810 */ /* 0x000fe20007ffe0ff */
[----:B------:R-:W2:Y:S01]  /*d0e20*/  LDL.LU R185, [R1+0x320] ;  /* 0x0003200001b97983 */ /* 0x000ea20000300800 */
[----:B------:R-:W-:Y:S02]  /*d0e30*/  IADD3 R183, R182, c[0x0][0x198], RZ ;  /* 0x00006600b6b77a10 */ /* 0x000fe40007ffe0ff */
[----:B------:R-:W-:Y:S01]  /*d0e40*/  IADD3 R178, R252, 0x25, RZ ;  /* 0x00000025fcb27810 */ /* 0x000fe20007ffe0ff */
[----:B------:R-:W2:Y:S01]  /*d0e50*/  LDL.LU R187, [R1+0x2c0] ;  /* 0x0002c00001bb7983 */ /* 0x000ea20000300800 */
[----:B------:R-:W-:Y:S01]  /*d0e60*/  ISETP.GE.AND P0, PT, R176, c[0x0][0x17c], PT ;  /* 0x00005f00b0007a0c */ /* 0x000fe20003f06270 */
[----:B------:R-:W-:Y:S01]  /*d0e70*/  IMAD.WIDE R176, R183, 0x4, R174 ;  /* 0x00000004b7b07825 */ /* 0x000fe200078e02ae */
[----:B------:R-:W-:-:S03]  /*d0e80*/  ISETP.GE.AND P3, PT, R178, c[0x0][0x17c], PT ;  /* 0x00005f00b2007a0c */ /* 0x000fc60003f66270 */
[C---:B------:R-:W-:Y:S01]  /*d0e90*/  IMAD.WIDE R178, R183.reuse, 0x4, R172 ;  /* 0x00000004b7b27825 */ /* 0x040fe200078e02ac */
[----:B------:R-:W-:Y:S03]  /*d0ea0*/  @P6 STG.E [R176.64], R251 ;  /* 0x000000fbb0006986 */ /* 0x000fe6000c101904 */
[----:B------:R-:W-:Y:S01]  /*d0eb0*/  IMAD.WIDE R180, R183, 0x4, R6 ;  /* 0x00000004b7b47825 */ /* 0x000fe200078e0206 */
[----:B------:R1:W-:Y:S01]  /*d0ec0*/  @P5 STG.E [R178.64], R250 ;  /* 0x000000fab2005986 */ /* 0x0003e2000c101904 */
[----:B------:R-:W-:-:S03]  /*d0ed0*/  ISETP.LT.AND P2, PT, R186, c[0x0][0x178], !P2 ;  /* 0x00005e00ba007a0c */ /* 0x000fc60005741270 */
[----:B------:R1:W-:Y:S01]  /*d0ee0*/  @P4 STG.E [R180.64], R248 ;  /* 0x000000f8b4004986 */ /* 0x0003e2000c101904 */
[----:B------:R-:W-:Y:S02]  /*d0ef0*/  ISETP.LT.AND P4, PT, R150, c[0x0][0x178], !P3 ;  /* 0x00005e0096007a0c */ /* 0x000fe40005f81270 */
[----:B------:R-:W-:Y:S02]  /*d0f00*/  ISETP.LT.AND P6, PT, R151, c[0x0][0x178], !P3 ;  /* 0x00005e0097007a0c */ /* 0x000fe40005fc1270 */
[----:B------:R-:W-:Y:S02]  /*d0f10*/  ISETP.LT.AND P1, PT, R186, c[0x0][0x178], !P3 ;  /* 0x00005e00ba007a0c */ /* 0x000fe40005f21270 */
[----:B------:R-:W-:Y:S01]  /*d0f20*/  ISETP.LT.AND P3, PT, R111, c[0x0][0x178], !P3 ;  /* 0x00005e006f007a0c */ /* 0x000fe20005f61270 */
[C---:B-1----:R-:W-:Y:S01]  /*d0f30*/  IMAD.WIDE R178, R183.reuse, 0x4, R4 ;  /* 0x00000004b7b27825 */ /* 0x042fe200078e0204 */
[----:B------:R-:W-:-:S04]  /*d0f40*/  IADD3 R181, R183, c[0x0][0x198], RZ ;  /* 0x00006600b7b57a10 */ /* 0x000fc80007ffe0ff */
[----:B------:R1:W-:Y:S01]  /*d0f50*/  @P2 STG.E [R178.64], R243 ;  /* 0x000000f3b2002986 */ /* 0x0003e2000c101904 */
[----:B------:R-:W-:-:S04]  /*d0f60*/  IMAD.WIDE R2, R181, 0x4, R174 ;  /* 0x00000004b5027825 */ /* 0x000fc800078e02ae */
[C---:B------:R-:W-:Y:S01]  /*d0f70*/  IMAD.WIDE R176, R181.reuse, 0x4, R172 ;  /* 0x00000004b5b07825 */ /* 0x040fe200078e02ac */
[----:B-1----:R-:W2:Y:S04]  /*d0f80*/  LDL.LU R243, [R1+0x260] ;  /* 0x0002600001f37983 */ /* 0x002ea80000300800 */
[----:B----4-:R1:W-:Y:S04]  /*d0f90*/  @P4 STG.E [R2.64], R247 ;  /* 0x000000f702004986 */ /* 0x0103e8000c101904 */
[----:B---3--:R3:W-:Y:S04]  /*d0fa0*/  @P6 STG.E [R176.64], R245 ;  /* 0x000000f5b0006986 */ /* 0x0087e8000c101904 */
[----:B-1----:R-:W4:Y:S01]  /*d0fb0*/  LDL.LU R247, [R1+0x384] ;  /* 0x0003840001f77983 */ /* 0x002f220000300800 */
[----:B------:R-:W-:-:S04]  /*d0fc0*/  IMAD.WIDE R2, R181, 0x4, R6 ;  /* 0x00000004b5027825 */ /* 0x000fc800078e0206 */
[----:B---3--:R-:W-:Y:S01]  /*d0fd0*/  IMAD.WIDE R176, R181, 0x4, R4 ;  /* 0x00000004b5b07825 */ /* 0x008fe200078e0204 */
[----:B------:R-:W3:Y:S04]  /*d0fe0*/  LDL.LU R245, [R1+0x324] ;  /* 0x0003240001f57983 */ /* 0x000ee80000300800 */
[----:B------:R-:W-:Y:S04]  /*d0ff0*/  @P3 STG.E [R2.64], R246 ;  /* 0x000000f602003986 */ /* 0x000fe8000c101904 */
[----:B--2---:R1:W-:Y:S04]  /*d1000*/  @P1 STG.E [R176.64], R244 ;  /* 0x000000f4b0001986 */ /* 0x0043e8000c101904 */
[----:B-1----:R-:W2:Y:S01]  /*d1010*/  LDL.LU R244, [R1+0x2c4] ;  /* 0x0002c40001f47983 */ /* 0x002ea20000300800 */
[----:B------:R-:W-:-:S02]  /*d1020*/  IADD3 R180, R252, 0x27, RZ ;  /* 0x00000027fcb47810 */ /* 0x000fc40007ffe0ff */
[----:B------:R-:W-:Y:S01]  /*d1030*/  ISETP.LT.AND P5, PT, R150, c[0x0][0x178], !P0 ;  /* 0x00005e0096007a0c */ /* 0x000fe200047a1270 */
[----:B------:R-:W2:Y:S01]  /*d1040*/  LDL.LU R246, [R1+0x264] ;  /* 0x0002640001f67983 */ /* 0x000ea20000300800 */
[----:B------:R-:W-:Y:S02]  /*d1050*/  ISETP.LT.AND P6, PT, R151, c[0x0][0x178], !P0 ;  /* 0x00005e0097007a0c */ /* 0x000fe400047c1270 */
[----:B------:R-:W-:Y:S01]  /*d1060*/  ISETP.GE.AND P2, PT, R180, c[0x0][0x17c], PT ;  /* 0x00005f00b4007a0c */ /* 0x000fe20003f46270 */
[----:B------:R-:W2:Y:S01]  /*d1070*/  LDL.LU R183, [R1+0x3b0] ;  /* 0x0003b00001b77983 */ /* 0x000ea20000300800 */
[----:B------:R-:W-:Y:S02]  /*d1080*/  ISETP.LT.AND P4, PT, R111, c[0x0][0x178], !P0 ;  /* 0x00005e006f007a0c */ /* 0x000fe40004781270 */
[----:B------:R-:W-:Y:S01]  /*d1090*/  IADD3 R180, R181, c[0x0][0x198], RZ ;  /* 0x00006600b5b47a10 */ /* 0x000fe20007ffe0ff */
[----:B------:R-:W2:Y:S01]  /*d10a0*/  LDL.LU R184, [R1+0x350] ;  /* 0x0003500001b87983 */ /* 0x000ea20000300800 */
[----:B------:R-:W-:-:S03]  /*d10b0*/  ISETP.LT.AND P1, PT, R186, c[0x0][0x178], !P0 ;  /* 0x00005e00ba007a0c */ /* 0x000fc60004721270 */
[----:B------:R-:W-:Y:S01]  /*d10c0*/  IMAD.WIDE R178, R180, 0x4, R174 ;  /* 0x00000004b4b27825 */ /* 0x000fe200078e02ae */
[----:B------:R-:W-:Y:S01]  /*d10d0*/  ISETP.LT.AND P3, PT, R150, c[0x0][0x178], !P2 ;  /* 0x00005e0096007a0c */ /* 0x000fe20005761270 */
[----:B------:R-:W2:Y:S02]  /*d10e0*/  LDL.LU R248, [R1+0x2f0] ;  /* 0x0002f00001f87983 */ /* 0x000ea40000300800 */
[----:B------:R-:W-:-:S04]  /*d10f0*/  IMAD.WIDE R176, R180, 0x4, R172 ;  /* 0x00000004b4b07825 */ /* 0x000fc800078e02ac */
[C---:B------:R-:W-:Y:S01]  /*d1100*/  IMAD.WIDE R2, R180.reuse, 0x4, R6 ;  /* 0x00000004b4027825 */ /* 0x040fe200078e0206 */
[----:B------:R1:W-:Y:S01]  /*d1110*/  @P5 STG.E [R178.64], R249 ;  /* 0x000000f9b2005986 */ /* 0x0003e2000c101904 */
[----:B------:R-:W-:-:S03]  /*d1120*/  IADD3 R181, R180, c[0x0][0x198], RZ ;  /* 0x00006600b4b57a10 */ /* 0x000fc60007ffe0ff */
[----:B------:R1:W-:Y:S01]  /*d1130*/  @P6 STG.E [R176.64], R185 ;  /* 0x000000b9b0006986 */ /* 0x0003e2000c101904 */
[----:B------:R-:W-:-:S03]  /*d1140*/  ISETP.LT.AND P5, PT, R151, c[0x0][0x178], !P2 ;  /* 0x00005e0097007a0c */ /* 0x000fc600057a1270 */
[----:B------:R1:W-:Y:S01]  /*d1150*/  @P4 STG.E [R2.64], R187 ;  /* 0x000000bb02004986 */ /* 0x0003e2000c101904 */
[----:B------:R-:W-:Y:S02]  /*d1160*/  ISETP.LT.AND P6, PT, R111, c[0x0][0x178], !P2 ;  /* 0x00005e006f007a0c */ /* 0x000fe400057c1270 */
[----:B-1----:R-:W-:Y:S01]  /*d1170*/  IADD3 R178, R252, 0x2a, RZ ;  /* 0x0000002afcb27810 */ /* 0x002fe20007ffe0ff */
[----:B------:R-:W-:Y:S01]  /*d1180*/  IMAD.WIDE R176, R181, 0x4, R174 ;  /* 0x00000004b5b07825 */ /* 0x000fe200078e02ae */
[----:B------:R-:W2:Y:S03]  /*d1190*/  LDL.LU R187, [R1+0x290] ;  /* 0x0002900001bb7983 */ /* 0x000ea60000300800 */
[----:B------:R-:W-:Y:S01]  /*d11a0*/  IMAD.WIDE R2, R180, 0x4, R4 ;  /* 0x00000004b4027825 */ /* 0x000fe200078e0204 */
[----:B------:R-:W-:-:S04]  /*d11b0*/  ISETP.GE.AND P0, PT, R178, c[0x0][0x17c], PT ;  /* 0x00005f00b2007a0c */ /* 0x000fc80003f06270 */
[----:B------:R1:W-:Y:S01]  /*d11c0*/  @P1 STG.E [R2.64], R243 ;  /* 0x000000f302001986 */ /* 0x0003e2000c101904 */
[----:B------:R-:W-:-:S04]  /*d11d0*/  IMAD.WIDE R178, R181, 0x4, R172 ;  /* 0x00000004b5b27825 */ /* 0x000fc800078e02ac */
[----:B-1----:R-:W-:Y:S01]  /*d11e0*/  IMAD.WIDE R2, R181, 0x4, R6 ;  /* 0x00000004b5027825 */ /* 0x002fe200078e0206 */
[----:B----4-:R1:W-:Y:S04]  /*d11f0*/  @P3 STG.E [R176.64], R247 ;  /* 0x000000f7b0003986 */ /* 0x0103e8000c101904 */
[----:B-1----:R-:W4:Y:S04]  /*d1200*/  LDL.LU R247, [R1+0x3b4] ;  /* 0x0003b40001f77983 */ /* 0x002f280000300800 */
[----:B---3--:R1:W-:Y:S04]  /*d1210*/  @P5 STG.E [R178.64], R245 ;  /* 0x000000f5b2005986 */ /* 0x0083e8000c101904 */
[----:B------:R-:W3:Y:S04]  /*d1220*/  LDL.LU R243, [R1+0x354] ;  /* 0x0003540001f37983 */ /* 0x000ee80000300800 */
[----:B-1----:R-:W3:Y:S04]  /*d1230*/  LDL.LU R245, [R1+0x2f4] ;  /* 0x0002f40001f57983 */ /* 0x002ee80000300800 */
[----:B--2---:R1:W-:Y:S04]  /*d1240*/  @P6 STG.E [R2.64], R244 ;  /* 0x000000f402006986 */ /* 0x0043e8000c101904 */
[----:B-1----:R-:W2:Y:S01]  /*d1250*/  LDL.LU R244, [R1+0x294] ;  /* 0x0002940001f47983 */ /* 0x002ea20000300800 */
[----:B------:R-:W-:-:S02]  /*d1260*/  IADD3 R182, R252, 0x28, RZ ;  /* 0x00000028fcb67810 */ /* 0x000fc40007ffe0ff */
[----:B------:R-:W-:Y:S01]  /*d1270*/  ISETP.LT.AND P2, PT, R186, c[0x0][0x178], !P2 ;  /* 0x00005e00ba007a0c */ /* 0x000fe20005741270 */
[----:B------:R-:W2:Y:S01]  /*d1280*/  LDL.LU R251, [R1+0x3e0] ;  /* 0x0003e00001fb7983 */ /* 0x000ea20000300800 */
[----:B------:R-:W-:Y:S02]  /*d1290*/  ISETP.GE.AND P4, PT, R182, c[0x0][0x17c], PT ;  /* 0x00005f00b6007a0c */ /* 0x000fe40003f86270 */
[----:B------:R-:W-:Y:S01]  /*d12a0*/  IADD3 R176, R252, 0x29, RZ ;  /* 0x00000029fcb07810 */ /* 0x000fe20007ffe0ff */
[----:B------:R-:W2:Y:S01]  /*d12b0*/  LDL.LU R250, [R1+0x390] ;  /* 0x0003900001fa7983 */ /* 0x000ea20000300800 */
[----:B------:R-:W-:Y:S02]  /*d12c0*/  ISETP.LT.AND P5, PT, R150, c[0x0][0x178], !P4 ;  /* 0x00005e0096007a0c */ /* 0x000fe400067a1270 */
[----:B------:R-:W-:Y:S01]  /*d12d0*/  ISETP.LT.AND P3, PT, R151, c[0x0][0x178], !P4 ;  /* 0x00005e0097007a0c */ /* 0x000fe20006761270 */
[----:B------:R-:W2:Y:S01]  /*d12e0*/  LDL.LU R249, [R1+0x340] ;  /* 0x0003400001f97983 */ /* 0x000ea20000300800 */
[----:B------:R-:W-:-:S02]  /*d12f0*/  ISETP.LT.AND P1, PT, R111, c[0x0][0x178], !P4 ;  /* 0x00005e006f007a0c */ /* 0x000fc40006721270 */
[C---:B------:R-:W-:Y:S01]  /*d1300*/  IADD3 R182, R181.reuse, c[0x0][0x198], RZ ;  /* 0x00006600b5b67a10 */ /* 0x040fe20007ffe0ff */
[----:B------:R-:W2:Y:S01]  /*d1310*/  LDL.LU R185, [R1+0x2d0] ;  /* 0x0002d00001b97983 */ /* 0x000ea20000300800 */
[----:B------:R-:W-:Y:S01]  /*d1320*/  ISETP.LT.AND P4, PT, R186, c[0x0][0x178], !P4 ;  /* 0x00005e00ba007a0c */ /* 0x000fe20006781270 */
[----:B------:R-:W-:Y:S01]  /*d1330*/  IMAD.WIDE R180, R181, 0x4, R4 ;  /* 0x00000004b5b47825 */ /* 0x000fe200078e0204 */
[----:B------:R-:W-:-:S03]  /*d1340*/  ISETP.GE.AND P6, PT, R176, c[0x0][0x17c], PT ;  /* 0x00005f00b0007a0c */ /* 0x000fc60003fc6270 */
[C---:B------:R-:W-:Y:S01]  /*d1350*/  IMAD.WIDE R2, R182.reuse, 0x4, R174 ;  /* 0x00000004b6027825 */ /* 0x040fe200078e02ae */
[----:B------:R1:W-:Y:S03]  /*d1360*/  @P2 STG.E [R180.64], R246 ;  /* 0x000000f6b4002986 */ /* 0x0003e6000c101904 */
[----:B------:R-:W-:Y:S01]  /*d1370*/  IMAD.WIDE R176, R182, 0x4, R172 ;  /* 0x00000004b6b07825 */ /* 0x000fe200078e02ac */
[----:B------:R-:W-:-:S03]  /*d1380*/  ISETP.LT.AND P2, PT, R150, c[0x0][0x178], !P6 ;  /* 0x00005e0096007a0c */ /* 0x000fc60007741270 */
[C---:B------:R-:W-:Y:S01]  /*d1390*/  IMAD.WIDE R178, R182.reuse, 0x4, R6 ;  /* 0x00000004b6b27825 */ /* 0x040fe200078e0206 */
[----:B------:R1:W-:Y:S03]  /*d13a0*/  @P5 STG.E [R2.64], R183 ;  /* 0x000000b702005986 */ /* 0x0003e6000c101904 */
[C---:B-1----:R-:W-:Y:S01]  /*d13b0*/  IMAD.WIDE R180, R182.reuse, 0x4, R4 ;  /* 0x00000004b6b47825 */ /* 0x042fe200078e0204 */
[----:B------:R-:W-:Y:S01]  /*d13c0*/  @P3 STG.E [R176.64], R184 ;  /* 0x000000b8b0003986 */ /* 0x000fe2000c101904 */
[----:B------:R-:W-:-:S03]  /*d13d0*/  IADD3 R182, R182, c[0x0][0x198], RZ ;  /* 0x00006600b6b67a10 */ /* 0x000fc60007ffe0ff */
[----:B------:R1:W-:Y:S01]  /*d13e0*/  @P1 STG.E [R178.64], R248 ;  /* 0x000000f8b2001986 */ /* 0x0003e2000c101904 */
[----:B------:R-:W-:-:S03]  /*d13f0*/  ISETP.LT.AND P3, PT, R111, c[0x0][0x178], !P6 ;  /* 0x00005e006f007a0c */ /* 0x000fc60007761270 */
[----:B------:R-:W-:Y:S01]  /*d1400*/  @P4 STG.E [R180.64], R187 ;  /* 0x000000bbb4004986 */ /* 0x000fe2000c101904 */
[----:B------:R-:W-:Y:S02]  /*d1410*/  ISETP.LT.AND P4, PT, R151, c[0x0][0x178], !P6 ;  /* 0x00005e0097007a0c */ /* 0x000fe40007781270 */
[----:B------:R-:W-:Y:S01]  /*d1420*/  ISETP.LT.AND P6, PT, R186, c[0x0][0x178], !P6 ;  /* 0x00005e00ba007a0c */ /* 0x000fe200077c1270 */
[----:B------:R-:W2:Y:S01]  /*d1430*/  LDL.LU R246, [R1+0x3e4] ;  /* 0x0003e40001f67983 */ /* 0x000ea20000300800 */
[----:B------:R-:W-:Y:S01]  /*d1440*/  IADD3 R2, R252, 0x2b, RZ ;  /* 0x0000002bfc027810 */ /* 0x000fe20007ffe0ff */
[----:B-1----:R-:W-:-:S03]  /*d1450*/  IMAD.WIDE R178, R182, 0x4, R174 ;  /* 0x00000004b6b27825 */ /* 0x002fc600078e02ae */
[----:B------:R-:W-:Y:S01]  /*d1460*/  ISETP.GE.AND P1, PT, R2, c[0x0][0x17c], PT ;  /* 0x00005f0002007a0c */ /* 0x000fe20003f26270 */
[----:B------:R-:W-:-:S04]  /*d1470*/  IMAD.WIDE R2, R182, 0x4, R172 ;  /* 0x00000004b6027825 */ /* 0x000fc800078e02ac */
[C---:B------:R-:W-:Y:S01]  /*d1480*/  IMAD.WIDE R176, R182.reuse, 0x4, R6 ;  /* 0x00000004b6b07825 */ /* 0x040fe200078e0206 */
[----:B----4-:R1:W-:Y:S04]  /*d1490*/  @P2 STG.E [R178.64], R247 ;  /* 0x000000f7b2002986 */ /* 0x0103e8000c101904 */
[----:B---3--:R-:W-:Y:S04]  /*d14a0*/  @P4 STG.E [R2.64], R243 ;  /* 0x000000f302004986 */ /* 0x008fe8000c101904 */
[----:B-1----:R-:W3:Y:S01]  /*d14b0*/  LDL.LU R247, [R1+0x394] ;  /* 0x0003940001f77983 */ /* 0x002ee20000300800 */
[----:B------:R-:W-:-:S03]  /*d14c0*/  IMAD.WIDE R178, R182, 0x4, R4 ;  /* 0x00000004b6b27825 */ /* 0x000fc600078e0204 */
[----:B------:R1:W-:Y:S04]  /*d14d0*/  @P3 STG.E [R176.64], R245 ;  /* 0x000000f5b0003986 */ /* 0x0003e8000c101904 */
[----:B-1----:R-:W4:Y:S04]  /*d14e0*/  LDL.LU R245, [R1+0x344] ;  /* 0x0003440001f57983 */ /* 0x002f280000300800 */
[----:B--2---:R1:W-:Y:S04]  /*d14f0*/  @P6 STG.E [R178.64], R244 ;  /* 0x000000f4b2006986 */ /* 0x0043e8000c101904 */
[----:B-1----:R-:W2:Y:S01]  /*d1500*/  LDL.LU R244, [R1+0x2d4] ;  /* 0x0002d40001f47983 */ /* 0x002ea20000300800 */
[----:B------:R-:W-:-:S02]  /*d1510*/  ISETP.LT.AND P5, PT, R150, c[0x0][0x178], !P0 ;  /* 0x00005e0096007a0c */ /* 0x000fc400047a1270 */
[----:B------:R-:W-:Y:S01]  /*d1520*/  IADD3 R180, R182, c[0x0][0x198], RZ ;  /* 0x00006600b6b47a10 */ /* 0x000fe20007ffe0ff */
[----:B------:R-:W2:Y:S04]  /*d1530*/  LDL.LU R248, [R1+0x410] ;  /* 0x0004100001f87983 */ /* 0x000ea80000300800 */
[----:B------:R-:W-:Y:S01]  /*d1540*/  IMAD.WIDE R2, R180, 0x4, R174 ;  /* 0x00000004b4027825 */ /* 0x000fe200078e02ae */
[----:B------:R-:W-:Y:S01]  /*d1550*/  ISETP.LT.AND P3, PT, R151, c[0x0][0x178], !P0 ;  /* 0x00005e0097007a0c */ /* 0x000fe20004761270 */
[----:B------:R-:W2:Y:S01]  /*d1560*/  LDL.LU R187, [R1+0x3d0] ;  /* 0x0003d00001bb7983 */ /* 0x000ea20000300800 */
[----:B------:R-:W-:-:S03]  /*d1570*/  ISETP.LT.AND P4, PT, R111, c[0x0][0x178], !P0 ;  /* 0x00005e006f007a0c */ /* 0x000fc60004781270 */
[----:B------:R1:W-:Y:S01]  /*d1580*/  @P5 STG.E [R2.64], R251 ;  /* 0x000000fb02005986 */ /* 0x0003e2000c101904 */
[----:B------:R-:W-:Y:S02]  /*d1590*/  ISETP.LT.AND P5, PT, R186, c[0x0][0x178], !P0 ;  /* 0x00005e00ba007a0c */ /* 0x000fe400047a1270 */
[----:B------:R-:W-:Y:S01]  /*d15a0*/  IADD3 R178, R252, 0x2c, RZ ;  /* 0x0000002cfcb27810 */ /* 0x000fe20007ffe0ff */
[----:B------:R-:W-:Y:S01]  /*d15b0*/  IMAD.WIDE R176, R180, 0x4, R172 ;  /* 0x00000004b4b07825 */ /* 0x000fe200078e02ac */
[----:B------:R-:W-:Y:S01]  /*d15c0*/  ISETP.LT.AND P6, PT, R150, c[0x0][0x178], !P1 ;  /* 0x00005e0096007a0c */ /* 0x000fe20004fc1270 */
[----:B------:R-:W2:Y:S01]  /*d15d0*/  LDL.LU R243, [R1+0x370] ;  /* 0x0003700001f37983 */ /* 0x000ea20000300800 */
[----:B------:R-:W-:Y:S01]  /*d15e0*/  ISETP.GE.AND P2, PT, R178, c[0x0][0x17c], PT ;  /* 0x00005f00b2007a0c */ /* 0x000fe20003f46270 */
[----:B------:R-:W-:Y:S01]  /*d15f0*/  IMAD.WIDE R178, R180, 0x4, R4 ;  /* 0x00000004b4b27825 */ /* 0x000fe200078e0204 */
[----:B------:R-:W-:-:S03]  /*d1600*/  ISETP.LT.AND P0, PT, R151, c[0x0][0x178], !P1 ;  /* 0x00005e0097007a0c */ /* 0x000fc60004f01270 */
[C---:B-1----:R-:W-:Y:S01]  /*d1610*/  IMAD.WIDE R2, R180.reuse, 0x4, R6 ;  /* 0x00000004b4027825 */ /* 0x042fe200078e0206 */
[----:B------:R-:W-:Y:S01]  /*d1620*/  IADD3 R181, R180, c[0x0][0x198], RZ ;  /* 0x00006600b4b57a10 */ /* 0x000fe20007ffe0ff */
[----:B------:R1:W-:Y:S04]  /*d1630*/  @P3 STG.E [R176.64], R250 ;  /* 0x000000fab0003986 */ /* 0x0003e8000c101904 */
[----:B------:R1:W-:Y:S04]  /*d1640*/  @P4 STG.E [R2.64], R249 ;  /* 0x000000f902004986 */ /* 0x0003e8000c101904 */
[----:B------:R-:W-:Y:S01]  /*d1650*/  @P5 STG.E [R178.64], R185 ;  /* 0x000000b9b2005986 */ /* 0x000fe2000c101904 */
[----:B------:R-:W-:-:S02]  /*d1660*/  ISETP.LT.AND P5, PT, R111, c[0x0][0x178], !P1 ;  /* 0x00005e006f007a0c */ /* 0x000fc40004fa1270 */
[----:B------:R-:W-:Y:S01]  /*d1670*/  ISETP.LT.AND P1, PT, R186, c[0x0][0x178], !P1 ;  /* 0x00005e00ba007a0c */ /* 0x000fe20004f21270 */
[----:B-1----:R-:W-:-:S04]  /*d1680*/  IMAD.WIDE R176, R181, 0x4, R174 ;  /* 0x00000004b5b07825 */ /* 0x002fc800078e02ae */
[C---:B------:R-:W-:Y:S01]  /*d1690*/  IMAD.WIDE R2, R181.reuse, 0x4, R172 ;  /* 0x00000004b5027825 */ /* 0x040fe200078e02ac */
[----:B------:R1:W-:Y:S04]  /*d16a0*/  @P6 STG.E [R176.64], R246 ;  /* 0x000000f6b0006986 */ /* 0x0003e8000c101904 */
[----:B-1----:R-:W2:Y:S01]  /*d16b0*/  LDL.LU R246, [R1+0x300] ;  /* 0x0003000001f67983 */ /* 0x002ea20000300800 */
[----:B------:R-:W-:-:S03]  /*d16c0*/  IMAD.WIDE R176, R181, 0x4, R4 ;  /* 0x00000004b5b07825 */ /* 0x000fc600078e0204 */
[----:B---3--:R1:W-:Y:S04]  /*d16d0*/  @P0 STG.E [R2.64], R247 ;  /* 0x000000f702000986 */ /* 0x0083e8000c101904 */
[----:B-1----:R-:W3:Y:S01]  /*d16e0*/  LDL.LU R247, [R1+0x414] ;  /* 0x0004140001f77983 */ /* 0x002ee20000300800 */
[----:B------:R-:W-:-:S03]  /*d16f0*/  IMAD.WIDE R2, R181, 0x4, R6 ;  /* 0x00000004b5027825 */ /* 0x000fc600078e0206 */
[----:B------:R-:W3:Y:S04]  /*d1700*/  LDL.LU R185, [R1+0x3d4] ;  /* 0x0003d40001b97983 */ /* 0x000ee80000300800 */
[----:B----4-:R1:W-:Y:S04]  /*d1710*/  @P5 STG.E [R2.64], R245 ;  /* 0x000000f502005986 */ /* 0x0103e8000c101904 */
[----:B-1----:R-:W4:Y:S04]  /*d1720*/  LDL.LU R245, [R1+0x374] ;  /* 0x0003740001f57983 */ /* 0x002f280000300800 */
[----:B--2---:R1:W-:Y:S04]  /*d1730*/  @P1 STG.E [R176.64], R244 ;  /* 0x000000f4b0001986 */ /* 0x0043e8000c101904 */
[----:B-1----:R-:W2:Y:S01]  /*d1740*/  LDL.LU R244, [R1+0x304] ;  /* 0x0003040001f47983 */ /* 0x002ea20000300800 */
[----:B------:R-:W-:-:S02]  /*d1750*/  ISETP.LT.AND P4, PT, R150, c[0x0][0x178], !P2 ;  /* 0x00005e0096007a0c */ /* 0x000fc40005781270 */
[----:B------:R-:W-:Y:S01]  /*d1760*/  ISETP.LT.AND P6, PT, R151, c[0x0][0x178], !P2 ;  /* 0x00005e0097007a0c */ /* 0x000fe200057c1270 */
[----:B------:R-:W2:Y:S01]  /*d1770*/  LDL.LU R250, [R1+0x440] ;  /* 0x0004400001fa7983 */ /* 0x000ea20000300800 */
[----:B------:R-:W-:Y:S02]  /*d1780*/  ISETP.LT.AND P3, PT, R111, c[0x0][0x178], !P2 ;  /* 0x00005e006f007a0c */ /* 0x000fe40005761270 */
[C---:B------:R-:W-:Y:S02]  /*d1790*/  IADD3 R178, R252.reuse, 0x2d, RZ ;  /* 0x0000002dfcb27810 */ /* 0x040fe40007ffe0ff */
[----:B------:R-:W-:Y:S02]  /*d17a0*/  IADD3 R180, R181, c[0x0][0x198], RZ ;  /* 0x00006600b5b47a10 */ /* 0x000fe40007ffe0ff */
[----:B------:R-:W-:Y:S02]  /*d17b0*/  IADD3 R179, R252, 0x34, RZ ;  /* 0x00000034fcb37810 */ /* 0x000fe40007ffe0ff */
[----:B------:R-:W-:Y:S01]  /*d17c0*/  ISETP.GE.AND P5, PT, R178, c[0x0][0x17c], PT ;  /* 0x00005f00b2007a0c */ /* 0x000fe20003fa6270 */
[----:B------:R-:W-:Y:S01]  /*d17d0*/  IMAD.WIDE R2, R180, 0x4, R174 ;  /* 0x00000004b4027825 */ /* 0x000fe200078e02ae */
[----:B------:R-:W-:-:S02]  /*d17e0*/  ISETP.GE.AND P0, PT, R179, c[0x0][0x17c], PT ;  /* 0x00005f00b3007a0c */ /* 0x000fc40003f06270 */
[----:B------:R-:W-:Y:S01]  /*d17f0*/  ISETP.LT.AND P2, PT, R186, c[0x0][0x178], !P2 ;  /* 0x00005e00ba007a0c */ /* 0x000fe20005741270 */
[----:B------:R-:W-:Y:S01]  /*d1800*/  IMAD.WIDE R176, R180, 0x4, R172 ;  /* 0x00000004b4b07825 */ /* 0x000fe200078e02ac */
[----:B------:R-:W-:-:S03]  /*d1810*/  ISETP.LT.AND P1, PT, R150, c[0x0][0x178], !P5 ;  /* 0x00005e0096007a0c */ /* 0x000fc60006f21270 */
[C---:B------:R-:W-:Y:S01]  /*d1820*/  IMAD.WIDE R178, R180.reuse, 0x4, R6 ;  /* 0x00000004b4b27825 */ /* 0x040fe200078e0206 */
[----:B------:R1:W-:Y:S01]  /*d1830*/  @P4 STG.E [R2.64], R248 ;  /* 0x000000f802004986 */ /* 0x0003e2000c101904 */
[----:B------:R-:W-:-:S03]  /*d1840*/  IADD3 R181, R180, c[0x0][0x198], RZ ;  /* 0x00006600b4b57a10 */ /* 0x000fc60007ffe0ff */
[----:B------:R1:W-:Y:S01]  /*d1850*/  @P6 STG.E [R176.64], R187 ;  /* 0x000000bbb0006986 */ /* 0x0003e2000c101904 */
[----:B------:R-:W-:-:S03]  /*d1860*/  ISETP.LT.AND P6, PT, R111, c[0x0][0x178], !P5 ;  /* 0x00005e006f007a0c */ /* 0x000fc60006fc1270 */
[----:B------:R1:W-:Y:S01]  /*d1870*/  @P3 STG.E [R178.64], R243 ;  /* 0x000000f3b2003986 */ /* 0x0003e2000c101904 */
[----:B------:R-:W-:Y:S02]  /*d1880*/  ISETP.LT.AND P3, PT, R151, c[0x0][0x178], !P5 ;  /* 0x00005e0097007a0c */ /* 0x000fe40006f61270 */
[----:B------:R-:W-:Y:S01]  /*d1890*/  ISETP.LT.AND P5, PT, R186, c[0x0][0x178], !P5 ;  /* 0x00005e00ba007a0c */ /* 0x000fe20006fa1270 */
[----:B-1----:R-:W-:Y:S01]  /*d18a0*/  IMAD.WIDE R2, R180, 0x4, R4 ;  /* 0x00000004b4027825 */ /* 0x002fe200078e0204 */
[----:B------:R-:W2:Y:S03]  /*d18b0*/  LDL.LU R187, [R1+0x3f0] ;  /* 0x0003f00001bb7983 */ /* 0x000ea60000300800 */
[----:B------:R-:W-:Y:S01]  /*d18c0*/  IMAD.WIDE R176, R181, 0x4, R174 ;  /* 0x00000004b5b07825 */ /* 0x000fe200078e02ae */
[----:B------:R-:W-:Y:S01]  /*d18d0*/  IADD3 R178, R252, 0x2e, RZ ;  /* 0x0000002efcb27810 */ /* 0x000fe20007ffe0ff */
[----:B------:R-:W2:Y:S03]  /*d18e0*/  LDL.LU R243, [R1+0x3a0] ;  /* 0x0003a00001f37983 */ /* 0x000ea60000300800 */
[----:B------:R-:W-:Y:S01]  /*d18f0*/  ISETP.GE.AND P4, PT, R178, c[0x0][0x17c], PT ;  /* 0x00005f00b2007a0c */ /* 0x000fe20003f86270 */
[----:B------:R1:W-:Y:S01]  /*d1900*/  @P2 STG.E [R2.64], R246 ;  /* 0x000000f602002986 */ /* 0x0003e2000c101904 */
[----:B------:R-:W-:-:S04]  /*d1910*/  IADD3 R178, R252, 0x2f, RZ ;  /* 0x0000002ffcb27810 */ /* 0x000fc80007ffe0ff */
[----:B------:R-:W-:Y:S01]  /*d1920*/  ISETP.GE.AND P2, PT, R178, c[0x0][0x17c], PT ;  /* 0x00005f00b2007a0c */ /* 0x000fe20003f46270 */
[C---:B------:R-:W-:Y:S01]  /*d1930*/  IMAD.WIDE R178, R181.reuse, 0x4, R4 ;  /* 0x00000004b5b27825 */ /* 0x040fe200078e0204 */
[----:B-1----:R-:W2:Y:S03]  /*d1940*/  LDL.LU R246, [R1+0x360] ;  /* 0x0003600001f67983 */ /* 0x002ea60000300800 */
[C---:B------:R-:W-:Y:S01]  /*d1950*/  IMAD.WIDE R2, R181.reuse, 0x4, R172 ;  /* 0x00000004b5027825 */ /* 0x040fe200078e02ac */
[----:B---3--:R1:W-:Y:S04]  /*d1960*/  @P1 STG.E [R176.64], R247 ;  /* 0x000000f7b0001986 */ /* 0x0083e8000c101904 */
[----:B------:R-:W-:Y:S01]  /*d1970*/  @P3 STG.E [R2.64], R185 ;  /* 0x000000b902003986 */ /* 0x000fe2000c101904 */
[----:B-1----:R-:W-:-:S03]  /*d1980*/  IMAD.WIDE R176, R181, 0x4, R6 ;  /* 0x00000004b5b07825 */ /* 0x002fc600078e0206 */
[----:B------:R-:W3:Y:S04]  /*d1990*/  LDL.LU R247, [R1+0x444] ;  /* 0x0004440001f77983 */ /* 0x000ee80000300800 */
[----:B----4-:R-:W-:Y:S04]  /*d19a0*/  @P6 STG.E [R176.64], R245 ;  /* 0x000000f5b0006986 */ /* 0x010fe8000c101904 */
[----:B--2---:R1:W-:Y:S04]  /*d19b0*/  @P5 STG.E [R178.64], R244 ;  /* 0x000000f4b2005986 */ /* 0x0043e8000c101904 */
[----:B-1----:R-:W2:Y:S04]  /*d19c0*/  LDL.LU R244, [R1+0x3f4] ;  /* 0x0003f40001f47983 */ /* 0x002ea80000300800 */
[----:B------:R-:W4:Y:S04]  /*d19d0*/  LDL.LU R249, [R1+0x3a4] ;  /* 0x0003a40001f97983 */ /* 0x000f280000300800 */
[----:B------:R-:W4:Y:S01]  /*d19e0*/  LDL.LU R245, [R1+0x364] ;  /* 0x0003640001f57983 */ /* 0x000f220000300800 */
[----:B------:R-:W-:-:S02]  /*d19f0*/  ISETP.LT.AND P1, PT, R150, c[0x0][0x178], !P4 ;  /* 0x00005e0096007a0c */ /* 0x000fc40006721270 */
[----:B------:R-:W-:Y:S01]  /*d1a00*/  ISETP.LT.AND P3, PT, R151, c[0x0][0x178], !P4 ;  /* 0x00005e0097007a0c */ /* 0x000fe20006761270 */
[----:B------:R-:W4:Y:S01]  /*d1a10*/  LDL.LU R248, [R1+0x2b8] ;  /* 0x0002b80001f87983 */ /* 0x000f220000300800 */
[----:B------:R-:W-:Y:S02]  /*d1a20*/  IADD3 R180, R181, c[0x0][0x198], RZ ;  /* 0x00006600b5b47a10 */ /* 0x000fe40007ffe0ff */
[----:B------:R-:W-:Y:S01]  /*d1a30*/  ISETP.LT.AND P6, PT, R111, c[0x0][0x178], !P4 ;  /* 0x00005e006f007a0c */ /* 0x000fe200067c1270 */
[----:B------:R-:W4:Y:S01]  /*d1a40*/  LDL.LU R185, [R1+0x278] ;  /* 0x0002780001b97983 */ /* 0x000f220000300800 */
[----:B------:R-:W-:Y:S01]  /*d1a50*/  ISETP.LT.AND P4, PT, R186, c[0x0][0x178], !P4 ;  /* 0x00005e00ba007a0c */ /* 0x000fe20006781270 */
[----:B------:R-:W-:Y:S01]  /*d1a60*/  IMAD.WIDE R2, R180, 0x4, R174 ;  /* 0x00000004b4027825 */ /* 0x000fe200078e02ae */
[----:B------:R-:W-:Y:S02]  /*d1a70*/  IADD3 R178, R252, 0x30, RZ ;  /* 0x00000030fcb27810 */ /* 0x000fe40007ffe0ff */
[----:B------:R-:W-:Y:S01]  /*d1a80*/  ISETP.LT.AND P5, PT, R150, c[0x0][0x178], !P2 ;  /* 0x00005e0096007a0c */ /* 0x000fe200057a1270 */
[C---:B------:R-:W-:Y:S01]  /*d1a90*/  IMAD.WIDE R176, R180.reuse, 0x4, R172 ;  /* 0x00000004b4b07825 */ /* 0x040fe200078e02ac */
[----:B------:R1:W-:Y:S01]  /*d1aa0*/  @P1 STG.E [R2.64], R250 ;  /* 0x000000fa02001986 */ /* 0x0003e2000c101904 */
[----:B------:R-:W-:-:S02]  /*d1ab0*/  IADD3 R181, R180, c[0x0][0x198], RZ ;  /* 0x00006600b4b57a10 */ /* 0x000fc40007ffe0ff */
[----:B------:R-:W-:Y:S01]  /*d1ac0*/  ISETP.GE.AND P1, PT, R178, c[0x0][0x17c], PT ;  /* 0x00005f00b2007a0c */ /* 0x000fe20003f26270 */
[C---:B------:R-:W-:Y:S01]  /*d1ad0*/  IMAD.WIDE R178, R180.reuse, 0x4, R4 ;  /* 0x00000004b4b27825 */ /* 0x040fe200078e0204 */
[----:B------:R1:W-:Y:S01]  /*d1ae0*/  @P3 STG.E [R176.64], R187 ;  /* 0x000000bbb0003986 */ /* 0x0003e2000c101904 */
[----:B------:R-:W-:Y:S02]  /*d1af0*/  ISETP.LT.AND P3, PT, R151, c[0x0][0x178], !P2 ;  /* 0x00005e0097007a0c */ /* 0x000fe40005761270 */
[----:B-1----:R-:W-:-:S04]  /*d1b00*/  IMAD.WIDE R2, R180, 0x4, R6 ;  /* 0x00000004b4027825 */ /* 0x002fc800078e0206 */
[----:B------:R-:W-:Y:S01]  /*d1b10*/  IMAD.WIDE R176, R181, 0x4, R174 ;  /* 0x00000004b5b07825 */ /* 0x000fe200078e02ae */
[----:B------:R1:W-:Y:S04]  /*d1b20*/  @P6 STG.E [R2.64], R243 ;  /* 0x000000f302006986 */ /* 0x0003e8000c101904 */
[----:B------:R-:W4:Y:S04]  /*d1b30*/  LDL.LU R187, [R1+0x228] ;  /* 0x0002280001bb7983 */ /* 0x000f280000300800 */
[----:B------:R1:W-:Y:S01]  /*d1b40*/  @P4 STG.E [R178.64], R246 ;  /* 0x000000f6b2004986 */ /* 0x0003e2000c101904 */
[----:B------:R-:W-:-:S02]  /*d1b50*/  ISETP.LT.AND P4, PT, R111, c[0x0][0x178], !P2 ;  /* 0x00005e006f007a0c */ /* 0x000fc40005781270 */
[----:B------:R-:W-:Y:S01]  /*d1b60*/  ISETP.LT.AND P2, PT, R186, c[0x0][0x178], !P2 ;  /* 0x00005e00ba007a0c */ /* 0x000fe20005741270 */
[----:B-1----:R-:W4:Y:S01]  /*d1b70*/  LDL.LU R243, [R1+0x1a8] ;  /* 0x0001a80001f37983 */ /* 0x002f220000300800 */
[----:B------:R-:W-:-:S03]  /*d1b80*/  IMAD.WIDE R2, R181, 0x4, R6 ;  /* 0x00000004b5027825 */ /* 0x000fc600078e0206 */
[----:B------:R-:W4:Y:S01]  /*d1b90*/  LDL.LU R246, [R1+0x2bc] ;  /* 0x0002bc0001f67983 */ /* 0x000f220000300800 */
[----:B------:R-:W-:-:S03]  /*d1ba0*/  IMAD.WIDE R178, R181, 0x4, R4 ;  /* 0x00000004b5b27825 */ /* 0x000fc600078e0204 */
[----:B---3--:R1:W-:Y:S02]  /*d1bb0*/  @P5 STG.E [R176.64], R247 ;  /* 0x000000f7b0005986 */ /* 0x0083e4000c101904 */
[----:B-1----:R-:W-:Y:S02]  /*d1bc0*/  IMAD.WIDE R176, R181, 0x4, R172 ;  /* 0x00000004b5b07825 */ /* 0x002fe400078e02ac */
[----:B------:R-:W3:Y:S04]  /*d1bd0*/  LDL.LU R247, [R1+0x27c] ;  /* 0x00027c0001f77983 */ /* 0x000ee80000300800 */
[----:B--2---:R1:W-:Y:S04]  /*d1be0*/  @P3 STG.E [R176.64], R244 ;  /* 0x000000f4b0003986 */ /* 0x0043e8000c101904 */
[----:B----4-:R-:W-:Y:S04]  /*d1bf0*/  @P4 STG.E [R2.64], R249 ;  /* 0x000000f902004986 */ /* 0x010fe8000c101904 */
[----:B-1----:R-:W2:Y:S04]  /*d1c00*/  LDL.LU R244, [R1+0x22c] ;  /* 0x00022c0001f47983 */ /* 0x002ea80000300800 */
[----:B------:R1:W-:Y:S04]  /*d1c10*/  @P2 STG.E [R178.64], R245 ;  /* 0x000000f5b2002986 */ /* 0x0003e8000c101904 */
[----:B-1----:R-:W4:Y:S01]  /*d1c20*/  LDL.LU R245, [R1+0x1ac] ;  /* 0x0001ac0001f57983 */ /* 0x002f220000300800 */
[----:B------:R-:W-:-:S02]  /*d1c30*/  ISETP.LT.AND P5, PT, R150, c[0x0][0x178], !P1 ;  /* 0x00005e0096007a0c */ /* 0x000fc40004fa1270 */
[----:B------:R-:W-:Y:S01]  /*d1c40*/  ISETP.LT.AND P6, PT, R151, c[0x0][0x178], !P1 ;  /* 0x00005e0097007a0c */ /* 0x000fe20004fc1270 */
[----:B------:R-:W4:Y:S01]  /*d1c50*/  LDL.LU R251, [R1+0x208] ;  /* 0x0002080001fb7983 */ /* 0x000f220000300800 */
[----:B------:R-:W-:Y:S02]  /*d1c60*/  IADD3 R180, R181, c[0x0][0x198], RZ ;  /* 0x00006600b5b47a10 */ /* 0x000fe40007ffe0ff */
[----:B------:R-:W-:Y:S01]  /*d1c70*/  IADD3 R182, R252, 0x31, RZ ;  /* 0x00000031fcb67810 */ /* 0x000fe20007ffe0ff */
[----:B------:R-:W4:Y:S02]  /*d1c80*/  LDL.LU R250, [R1+0x31c] ;  /* 0x00031c0001fa7983 */ /* 0x000f240000300800 */
[----:B------:R-:W-:Y:S01]  /*d1c90*/  IMAD.WIDE R176, R180, 0x4, R174 ;  /* 0x00000004b4b07825 */ /* 0x000fe200078e02ae */
[----:B------:R-:W-:Y:S01]  /*d1ca0*/  ISETP.GE.AND P3, PT, R182, c[0x0][0x17c], PT ;  /* 0x00005f00b6007a0c */ /* 0x000fe20003f66270 */
[----:B------:R-:W4:Y:S01]  /*d1cb0*/  LDL.LU R249, [R1+0x2ac] ;  /* 0x0002ac0001f97983 */ /* 0x000f220000300800 */
[----:B------:R-:W-:Y:S01]  /*d1cc0*/  ISETP.LT.AND P2, PT, R111, c[0x0][0x178], !P1 ;  /* 0x00005e006f007a0c */ /* 0x000fe20004f41270 */
[----:B------:R-:W-:Y:S01]  /*d1cd0*/  IMAD.WIDE R2, R180, 0x4, R172 ;  /* 0x00000004b4027825 */ /* 0x000fe200078e02ac */
[----:B------:R-:W-:Y:S01]  /*d1ce0*/  ISETP.LT.AND P1, PT, R186, c[0x0][0x178], !P1 ;  /* 0x00005e00ba007a0c */ /* 0x000fe20004f21270 */
[----:B------:R1:W-:Y:S01]  /*d1cf0*/  @P5 STG.E [R176.64], R248 ;  /* 0x000000f8b0005986 */ /* 0x0003e2000c101904 */
[----:B------:R-:W-:-:S02]  /*d1d00*/  ISETP.LT.AND P5, PT, R150, c[0x0][0x178], !P3 ;  /* 0x00005e0096007a0c */ /* 0x000fc40005fa1270 */
[----:B------:R-:W-:Y:S01]  /*d1d10*/  ISETP.LT.AND P4, PT, R151, c[0x0][0x178], !P3 ;  /* 0x00005e0097007a0c */ /* 0x000fe20005f81270 */
[----:B------:R1:W-:Y:S01]  /*d1d20*/  @P6 STG.E [R2.64], R185 ;  /* 0x000000b902006986 */ /* 0x0003e2000c101904 */
[----:B------:R-:W-:Y:S02]  /*d1d30*/  ISETP.LT.AND P6, PT, R111, c[0x0][0x178], !P3 ;  /* 0x00005e006f007a0c */ /* 0x000fe40005fc1270 */
[----:B------:R-:W-:Y:S02]  /*d1d40*/  IADD3 R182, R180, c[0x0][0x198], RZ ;  /* 0x00006600b4b67a10 */ /* 0x000fe40007ffe0ff */
[----:B------:R-:W-:Y:S01]  /*d1d50*/  ISETP.LT.AND P3, PT, R186, c[0x0][0x178], !P3 ;  /* 0x00005e00ba007a0c */ /* 0x000fe20005f61270 */
[----:B-1----:R-:W-:-:S04]  /*d1d60*/  IMAD.WIDE R176, R180, 0x4, R4 ;  /* 0x00000004b4b07825 */ /* 0x002fc800078e0204 */
[----:B------:R-:W-:-:S04]  /*d1d70*/  IMAD.WIDE R2, R180, 0x4, R6 ;  /* 0x00000004b4027825 */ /* 0x000fc800078e0206 */
[C---:B------:R-:W-:Y:S01]  /*d1d80*/  IMAD.WIDE R178, R182.reuse, 0x4, R174 ;  /* 0x00000004b6b27825 */ /* 0x040fe200078e02ae */
[----:B------:R1:W-:Y:S03]  /*d1d90*/  @P2 STG.E [R2.64], R187 ;  /* 0x000000bb02002986 */ /* 0x0003e6000c101904 */
[----:B------:R-:W-:Y:S01]  /*d1da0*/  IMAD.WIDE R180, R182, 0x4, R172 ;  /* 0x00000004b6b47825 */ /* 0x000fe200078e02ac */
[----:B------:R-:W-:Y:S01]  /*d1db0*/  @P1 STG.E [R176.64], R243 ;  /* 0x000000f3b0001986 */ /* 0x000fe2000c101904 */
[----:B------:R-:W-:-:S03]  /*d1dc0*/  IADD3 R183, R252, 0x32, RZ ;  /* 0x00000032fcb77810 */ /* 0x000fc60007ffe0ff */
[----:B------:R1:W-:Y:S02]  /*d1dd0*/  @P5 STG.E [R178.64], R246 ;  /* 0x000000f6b2005986 */ /* 0x0003e4000c101904 */
[----:B-1----:R-:W-:Y:S01]  /*d1de0*/  IMAD.WIDE R2, R182, 0x4, R6 ;  /* 0x00000004b6027825 */ /* 0x002fe200078e0206 */
[----:B------:R-:W-:Y:S02]  /*d1df0*/  IADD3 R184, R252, 0x33, RZ ;  /* 0x00000033fcb87810 */ /* 0x000fe40007ffe0ff */
[----:B------:R-:W-:Y:S02]  /*d1e00*/  ISETP.GE.AND P2, PT, R183, c[0x0][0x17c], PT ;  /* 0x00005f00b7007a0c */ /* 0x000fe40003f46270 */
[----:B------:R-:W-:Y:S01]  /*d1e10*/  IADD3 R183, R182, c[0x0][0x198], RZ ;  /* 0x00006600b6b77a10 */ /* 0x000fe20007ffe0ff */
[----:B------:R-:W4:Y:S04]  /*d1e20*/  LDL.LU R246, [R1+0x25c] ;  /* 0x00025c0001f67983 */ /* 0x000f280000300800 */
[----:B---3--:R-:W-:Y:S04]  /*d1e30*/  @P4 STG.E [R180.64], R247 ;  /* 0x000000f7b4004986 */ /* 0x008fe8000c101904 */
[----:B--2---:R1:W-:Y:S01]  /*d1e40*/  @P6 STG.E [R2.64], R244 ;  /* 0x000000f402006986 */ /* 0x0043e2000c101904 */
[----:B------:R-:W-:Y:S01]  /*d1e50*/  ISETP.GE.AND P6, PT, R184, c[0x0][0x17c], PT ;  /* 0x00005f00b8007a0c */ /* 0x000fe20003fc6270 */
[----:B-1----:R-:W-:-:S02]  /*d1e60*/  IMAD.WIDE R2, R182, 0x4, R4 ;  /* 0x00000004b6027825 */ /* 0x002fc400078e0204 */
[----:B------:R-:W2:Y:S04]  /*d1e70*/  LDL.LU R244, [R1+0x20c] ;  /* 0x00020c0001f47983 */ /* 0x000ea80000300800 */
[----:B------:R-:W3:Y:S04]  /*d1e80*/  LDL.LU R182, [R1+0x258] ;  /* 0x0002580001b67983 */ /* 0x000ee80000300800 */
[----:B------:R-:W2:Y:S04]  /*d1e90*/  LDL.LU R184, [R1+0x2a8] ;  /* 0x0002a80001b87983 */ /* 0x000ea80000300800 */
[----:B----4-:R1:W-:Y:S04]  /*d1ea0*/  @P3 STG.E [R2.64], R245 ;  /* 0x000000f502003986 */ /* 0x0103e8000c101904 */
[----:B-1----:R-:W4:Y:S04]  /*d1eb0*/  LDL.LU R3, [R1+0x318] ;  /* 0x0003180001037983 */ /* 0x002f280000300800 */
[----:B------:R-:W2:Y:S04]  /*d1ec0*/  LDL.LU R248, [R1+0x338] ;  /* 0x0003380001f87983 */ /* 0x000ea80000300800 */
[----:B------:R-:W3:Y:S04]  /*d1ed0*/  LDL.LU R185, [R1+0x2e8] ;  /* 0x0002e80001b97983 */ /* 0x000ee80000300800 */
[----:B------:R-:W3:Y:S01]  /*d1ee0*/  LDL.LU R187, [R1+0x288] ;  /* 0x0002880001bb7983 */ /* 0x000ee20000300800 */
[----:B------:R-:W-:-:S03]  /*d1ef0*/  ISETP.LT.AND P5, PT, R150, c[0x0][0x178], !P2 ;  /* 0x00005e0096007a0c */ /* 0x000fc600057a1270 */
[----:B------:R-:W3:Y:S01]  /*d1f00*/  LDL.LU R243, [R1+0x238] ;  /* 0x0002380001f37983 */ /* 0x000ee20000300800 */
[----:B------:R-:W-:-:S03]  /*d1f10*/  ISETP.LT.AND P4, PT, R151, c[0x0][0x178], !P2 ;  /* 0x00005e0097007a0c */ /* 0x000fc60005781270 */
[----:B------:R-:W3:Y:S01]  /*d1f20*/  LDL.LU R247, [R1+0x33c] ;  /* 0x00033c0001f77983 */ /* 0x000ee20000300800 */
[----:B------:R-:W-:-:S03]  /*d1f30*/  ISETP.LT.AND P1, PT, R111, c[0x0][0x178], !P2 ;  /* 0x00005e006f007a0c */ /* 0x000fc60005721270 */
[----:B------:R-:W3:Y:S01]  /*d1f40*/  LDL.LU R245, [R1+0x2ec] ;  /* 0x0002ec0001f57983 */ /* 0x000ee20000300800 */
[----:B------:R-:W-:Y:S01]  /*d1f50*/  IMAD.WIDE R176, R183, 0x4, R174 ;  /* 0x00000004b7b07825 */ /* 0x000fe200078e02ae */
[----:B------:R-:W-:-:S03]  /*d1f60*/  ISETP.LT.AND P2, PT, R186, c[0x0][0x178], !P2 ;  /* 0x00005e00ba007a0c */ /* 0x000fc60005741270 */
[----:B------:R-:W-:-:S04]  /*d1f70*/  IMAD.WIDE R178, R183, 0x4, R172 ;  /* 0x00000004b7b27825 */ /* 0x000fc800078e02ac */
[----:B------:R-:W-:Y:S01]  /*d1f80*/  IMAD.WIDE R180, R183, 0x4, R6 ;  /* 0x00000004b7b47825 */ /* 0x000fe200078e0206 */
[----:B------:R-:W-:Y:S01]  /*d1f90*/  ISETP.LT.AND P3, PT, R150, c[0x0][0x178], !P6 ;  /* 0x00005e0096007a0c */ /* 0x000fe20007761270 */
[----:B----4-:R1:W-:Y:S01]  /*d1fa0*/  @P5 STG.E [R176.64], R3 ;  /* 0x00000003b0005986 */ /* 0x0103e2000c101904 */
[----:B------:R-:W-:-:S03]  /*d1fb0*/  ISETP.LT.AND P5, PT, R111, c[0x0][0x178], !P6 ;  /* 0x00005e006f007a0c */ /* 0x000fc600077a1270 */
[----:B--2---:R2:W-:Y:S04]  /*d1fc0*/  @P4 STG.E [R178.64], R184 ;  /* 0x000000b8b2004986 */ /* 0x0045e8000c101904 */
[----:B---3--:R3:W-:Y:S01]  /*d1fd0*/  @P1 STG.E [R180.64], R182 ;  /* 0x000000b6b4001986 */ /* 0x0087e2000c101904 */
[----:B------:R-:W-:Y:S02]  /*d1fe0*/  ISETP.LT.AND P1, PT, R151, c[0x0][0x178], !P6 ;  /* 0x00005e0097007a0c */ /* 0x000fe40007721270 */
[----:B------:R-:W-:Y:S01]  /*d1ff0*/  ISETP.LT.AND P6, PT, R186, c[0x0][0x178], !P6 ;  /* 0x00005e00ba007a0c */ /* 0x000fe200077c1270 */
[C---:B-1----:R-:W-:Y:S01]  /*d2000*/  IMAD.WIDE R2, R183.reuse, 0x4, R4 ;  /* 0x00000004b7027825 */ /* 0x042fe200078e0204 */
[----:B------:R-:W-:Y:S02]  /*d2010*/  IADD3 R176, R183, c[0x0][0x198], RZ ;  /* 0x00006600b7b07a10 */ /* 0x000fe40007ffe0ff */
[----:B------:R-:W-:-:S02]  /*d2020*/  IADD3 R177, R252, 0x35, RZ ;  /* 0x00000035fcb17810 */ /* 0x000fc40007ffe0ff */
[----:B------:R1:W-:Y:S01]  /*d2030*/  @P2 STG.E [R2.64], R251 ;  /* 0x000000fb02002986 */ /* 0x0003e2000c101904 */
[----:B--2---:R-:W-:Y:S01]  /*d2040*/  IMAD.WIDE R178, R176, 0x4, R6 ;  /* 0x00000004b0b27825 */ /* 0x004fe200078e0206 */
[----:B------:R-:W-:-:S03]  /*d2050*/  ISETP.GE.AND P4, PT, R177, c[0x0][0x17c], PT ;  /* 0x00005f00b1007a0c */ /* 0x000fc60003f86270 */
[----:B---3--:R-:W-:-:S04]  /*d2060*/  IMAD.WIDE R182, R176, 0x4, R174 ;  /* 0x00000004b0b67825 */ /* 0x008fc800078e02ae */
[C---:B------:R-:W-:Y:S01]  /*d2070*/  IMAD.WIDE R180, R176.reuse, 0x4, R172 ;  /* 0x00000004b0b47825 */ /* 0x040fe200078e02ac */
[----:B-1----:R-:W-:-:S03]  /*d2080*/  IADD3 R2, R176, c[0x0][0x198], RZ ;  /* 0x00006600b0027a10 */ /* 0x002fc60007ffe0ff */
[----:B------:R-:W-:Y:S01]  /*d2090*/  IMAD.WIDE R176, R176, 0x4, R4 ;  /* 0x00000004b0b07825 */ /* 0x000fe200078e0204 */
[----:B------:R-:W-:Y:S04]  /*d20a0*/  @P3 STG.E [R182.64], R250 ;  /* 0x000000fab6003986 */ /* 0x000fe8000c101904 */
[----:B------:R-:W-:Y:S04]  /*d20b0*/  @P1 STG.E [R180.64], R249 ;  /* 0x000000f9b4001986 */ /* 0x000fe8000c101904 */
[----:B------:R1:W-:Y:S04]  /*d20c0*/  @P5 STG.E [R178.64], R246 ;  /* 0x000000f6b2005986 */ /* 0x0003e8000c101904 */
[----:B------:R2:W-:Y:S04]  /*d20d0*/  @P6 STG.E [R176.64], R244 ;  /* 0x000000f4b0006986 */ /* 0x0005e8000c101904 */
[----:B-1----:R-:W3:Y:S04]  /*d20e0*/  LDL.LU R246, [R1+0x28c] ;  /* 0x00028c0001f67983 */ /* 0x002ee80000300800 */
[----:B--2---:R-:W2:Y:S01]  /*d20f0*/  LDL.LU R244, [R1+0x23c] ;  /* 0x00023c0001f47983 */ /* 0x004ea20000300800 */
[----:B------:R-:W-:Y:S01]  /*d2100*/  ISETP.LT.AND P2, PT, R150, c[0x0][0x178], !P0 ;  /* 0x00005e0096007a0c */ /* 0x000fe20004741270 */
[----:B------:R-:W-:Y:S01]  /*d2110*/  IMAD.WIDE R182, R2, 0x4, R174 ;  /* 0x0000000402b67825 */ /* 0x000fe200078e02ae */
[----:B------:R-:W-:Y:S01]  /*d2120*/  ISETP.LT.AND P3, PT, R151, c[0x0][0x178], !P0 ;  /* 0x00005e0097007a0c */ /* 0x000fe20004761270 */
[----:B------:R-:W4:Y:S01]  /*d2130*/  LDL.LU R251, [R1+0x388] ;  /* 0x0003880001fb7983 */ /* 0x000f220000300800 */
[----:B------:R-:W-:Y:S01]  /*d2140*/  ISETP.LT.AND P6, PT, R150, c[0x0][0x178], !P4 ;  /* 0x00005e0096007a0c */ /* 0x000fe200067c1270 */
[----:B------:R-:W-:-:S08]  /*d2150*/  IMAD.WIDE R178, R2, 0x4, R172 ;  /* 0x0000000402b27825 */ /* 0x000fd000078e02ac */
[----:B------:R1:W-:Y:S01]  /*d2160*/  @P2 STG.E [R182.64], R248 ;  /* 0x000000f8b6002986 */ /* 0x0003e2000c101904 */
[----:B------:R-:W-:Y:S02]  /*d2170*/  ISETP.LT.AND P2, PT, R111, c[0x0][0x178], !P0 ;  /* 0x00005e006f007a0c */ /* 0x000fe40004741270 */
[----:B------:R-:W-:Y:S01]  /*d2180*/  ISETP.LT.AND P0, PT, R186, c[0x0][0x178], !P0 ;  /* 0x00005e00ba007a0c */ /* 0x000fe20004701270 */
[----:B------:R-:W-:Y:S01]  /*d2190*/  IMAD.WIDE R176, R2, 0x4, R6 ;  /* 0x0000000402b07825 */ /* 0x000fe200078e0206 */
[----:B------:R-:W-:Y:S02]  /*d21a0*/  ISETP.LT.AND P5, PT, R151, c[0x0][0x178], !P4 ;  /* 0x00005e0097007a0c */ /* 0x000fe400067a1270 */
[----:B------:R-:W-:Y:S01]  /*d21b0*/  IADD3 R3, R252, 0x36, RZ ;  /* 0x00000036fc037810 */ /* 0x000fe20007ffe0ff */
[----:B------:R1:W-:Y:S02]  /*d21c0*/  @P3 STG.E [R178.64], R185 ;  /* 0x000000b9b2003986 */ /* 0x0003e4000c101904 */
[----:B-1----:R-:W-:-:S02]  /*d21d0*/  IADD3 R182, R2, c[0x0][0x198], RZ ;  /* 0x0000660002b67a10 */ /* 0x002fc40007ffe0ff */
[----:B------:R-:W4:Y:S01]  /*d21e0*/  LDL.LU R248, [R1+0x328] ;  /* 0x0003280001f87983 */ /* 0x000f220000300800 */
[----:B------:R-:W-:Y:S01]  /*d21f0*/  ISETP.GE.AND P1, PT, R3, c[0x0][0x17c], PT ;  /* 0x00005f0003007a0c */ /* 0x000fe20003f26270 */
[----:B------:R-:W-:Y:S02]  /*d2200*/  IMAD.WIDE R2, R2, 0x4, R4 ;  /* 0x0000000402027825 */ /* 0x000fe400078e0204 */
[----:B------:R1:W-:Y:S02]  /*d2210*/  @P2 STG.E [R176.64], R187 ;  /* 0x000000bbb0002986 */ /* 0x0003e4000c101904 */
[----:B------:R-:W-:-:S04]  /*d2220*/  IMAD.WIDE R180, R182, 0x4, R174 ;  /* 0x00000004b6b47825 */ /* 0x000fc800078e02ae */
[----:B------:R-:W-:Y:S01]  /*d2230*/  IMAD.WIDE R178, R182, 0x4, R172 ;  /* 0x00000004b6b27825 */ /* 0x000fe200078e02ac */
[----:B------:R1:W-:Y:S04]  /*d2240*/  @P0 STG.E [R2.64], R243 ;  /* 0x000000f302000986 */ /* 0x0003e8000c101904 */
[----:B-1----:R-:W4:Y:S04]  /*d2250*/  LDL.LU R187, [R1+0x2c8] ;  /* 0x0002c80001bb7983 */ /* 0x002f280000300800 */
[----:B------:R1:W-:Y:S04]  /*d2260*/  @P6 STG.E [R180.64], R247 ;  /* 0x000000f7b4006986 */ /* 0x0003e8000c101904 */
[----:B------:R-:W4:Y:S04]  /*d2270*/  LDL.LU R243, [R1+0x268] ;  /* 0x0002680001f37983 */ /* 0x000f280000300800 */
[----:B------:R1:W-:Y:S04]  /*d2280*/  @P5 STG.E [R178.64], R245 ;  /* 0x000000f5b2005986 */ /* 0x0003e8000c101904 */
[----:B-1----:R-:W4:Y:S04]  /*d2290*/  LDL.LU R247, [R1+0x38c] ;  /* 0x00038c0001f77983 */ /* 0x002f280000300800 */
[----:B------:R-:W4:Y:S01]  /*d22a0*/  LDL.LU R245, [R1+0x32c] ;  /* 0x00032c0001f57983 */ /* 0x000f220000300800 */
[----:B------:R-:W-:-:S02]  /*d22b0*/  ISETP.LT.AND P6, PT, R111, c[0x0][0x178], !P4 ;  /* 0x00005e006f007a0c */ /* 0x000fc400067c1270 */
[----:B------:R-:W-:Y:S01]  /*d22c0*/  ISETP.LT.AND P4, PT, R186, c[0x0][0x178], !P4 ;  /* 0x00005e00ba007a0c */ /* 0x000fe20006781270 */
[----:B------:R-:W-:-:S04]  /*d22d0*/  IMAD.WIDE R2, R182, 0x4, R6 ;  /* 0x00000004b6027825 */ /* 0x000fc800078e0206 */
[----:B------:R-:W-:-:S06]  /*d22e0*/  IMAD.WIDE R176, R182, 0x4, R4 ;  /* 0x00000004b6b07825 */ /* 0x000fcc00078e0204 */
[----:B---3--:R1:W-:Y:S04]  /*d22f0*/  @P6 STG.E [R2.64], R246 ;  /* 0x000000f602006986 */ /* 0x0083e8000c101904 */
[----:B--2---:R2:W-:Y:S04]  /*d2300*/  @P4 STG.E [R176.64], R244 ;  /* 0x000000f4b0004986 */ /* 0x0045e8000c101904 */
[----:B-1----:R-:W3:Y:S04]  /*d2310*/  LDL.LU R246, [R1+0x2cc] ;  /* 0x0002cc0001f67983 */ /* 0x002ee80000300800 */
[----:B--2---:R-:W2:Y:S01]  /*d2320*/  LDL.LU R244, [R1+0x26c] ;  /* 0x00026c0001f47983 */ /* 0x004ea20000300800 */
[----:B------:R-:W-:-:S02]  /*d2330*/  ISETP.LT.AND P5, PT, R150, c[0x0][0x178], !P1 ;  /* 0x00005e0096007a0c */ /* 0x000fc40004fa1270 */
[----:B------:R-:W-:Y:S01]  /*d2340*/  IADD3 R180, R182, c[0x0][0x198], RZ ;  /* 0x00006600b6b47a10 */ /* 0x000fe20007ffe0ff */
[----:B------:R-:W2:Y:S01]  /*d2350*/  LDL.LU R250, [R1+0x3b8] ;  /* 0x0003b80001fa7983 */ /* 0x000ea20000300800 */
[----:B------:R-:W-:Y:S02]  /*d2360*/  IADD3 R181, R252, 0x37, RZ ;  /* 0x00000037fcb57810 */ /* 0x000fe40007ffe0ff */
[----:B------:R-:W-:Y:S02]  /*d2370*/  ISETP.LT.AND P3, PT, R151, c[0x0][0x178], !P1 ;  /* 0x00005e0097007a0c */ /* 0x000fe40004f61270 */
[----:B------:R-:W-:Y:S01]  /*d2380*/  ISETP.LT.AND P0, PT, R111, c[0x0][0x178], !P1 ;  /* 0x00005e006f007a0c */ /* 0x000fe20004f01270 */
[----:B------:R-:W-:Y:S01]  /*d2390*/  IMAD.WIDE R178, R180, 0x4, R174 ;  /* 0x00000004b4b27825 */ /* 0x000fe200078e02ae */
[----:B------:R-:W-:Y:S01]  /*d23a0*/  ISETP.GE.AND P6, PT, R181, c[0x0][0x17c], PT ;  /* 0x00005f00b5007a0c */ /* 0x000fe20003fc6270 */
[----:B------:R-:W2:Y:S01]  /*d23b0*/  LDL.LU R249, [R1+0x358] ;  /* 0x0003580001f97983 */ /* 0x000ea20000300800 */
[----:B------:R-:W-:Y:S01]  /*d23c0*/  ISETP.LT.AND P1, PT, R186, c[0x0][0x178], !P1 ;  /* 0x00005e00ba007a0c */ /* 0x000fe20004f21270 */
[----:B------:R-:W-:Y:S01]  /*d23d0*/  IMAD.WIDE R176, R180, 0x4, R172 ;  /* 0x00000004b4b07825 */ /* 0x000fe200078e02ac */
[----:B------:R-:W-:Y:S01]  /*d23e0*/  ISETP.LT.AND P4, PT, R150, c[0x0][0x178], !P6 ;  /* 0x00005e0096007a0c */ /* 0x000fe20007781270 */
[----:B----4-:R1:W-:Y:S01]  /*d23f0*/  @P5 STG.E [R178.64], R251 ;  /* 0x000000fbb2005986 */ /* 0x0103e2000c101904 */
[----:B------:R-:W-:Y:S01]  /*d2400*/  ISETP.LT.AND P5, PT, R151, c[0x0][0x178], !P6 ;  /* 0x00005e0097007a0c */ /* 0x000fe200077a1270 */
[C---:B------:R-:W-:Y:S01]  /*d2410*/  IMAD.WIDE R2, R180.reuse, 0x4, R6 ;  /* 0x00000004b4027825 */ /* 0x040fe200078e0206 */
[----:B------:R-:W-:Y:S01]  /*d2420*/  IADD3 R181, R180, c[0x0][0x198], RZ ;  /* 0x00006600b4b57a10 */ /* 0x000fe20007ffe0ff */
[----:B------:R4:W-:Y:S04]  /*d2430*/  @P3 STG.E [R176.64], R248 ;  /* 0x000000f8b0003986 */ /* 0x0009e8000c101904 */
[----:B------:R-:W2:Y:S01]  /*d2440*/  LDL.LU R185, [R1+0x2f8] ;  /* 0x0002f80001b97983 */ /* 0x000ea20000300800 */
[----:B-1----:R-:W-:-:S03]  /*d2450*/  IMAD.WIDE R178, R181, 0x4, R172 ;  /* 0x00000004b5b27825 */ /* 0x002fc600078e02ac */
[----:B------:R1:W-:Y:S01]  /*d2460*/  @P0 STG.E [R2.64], R187 ;  /* 0x000000bb02000986 */ /* 0x0003e2000c101904 */
[----:B----4-:R-:W-:-:S04]  /*d2470*/  IMAD.WIDE R176, R181, 0x4, R174 ;  /* 0x00000004b5b07825 */ /* 0x010fc800078e02ae */
[----:B-1----:R-:W-:Y:S01]  /*d2480*/  IMAD.WIDE R2, R180, 0x4, R4 ;  /* 0x00000004b4027825 */ /* 0x002fe200078e0204 */
[----:B------:R-:W4:Y:S04]  /*d2490*/  LDL.LU R187, [R1+0x298] ;  /* 0x0002980001bb7983 */ /* 0x000f280000300800 */
[----:B------:R-:W-:Y:S04]  /*d24a0*/  @P1 STG.E [R2.64], R243 ;  /* 0x000000f302001986 */ /* 0x000fe8000c101904 */
[----:B------:R1:W-:Y:S04]  /*d24b0*/  @P4 STG.E [R176.64], R247 ;  /* 0x000000f7b0004986 */ /* 0x0003e8000c101904 */
[----:B------:R1:W-:Y:S04]  /*d24c0*/  @P5 STG.E [R178.64], R245 ;  /* 0x000000f5b2005986 */ /* 0x0003e8000c101904 */
[----:B-1----:R-:W4:Y:S04]  /*d24d0*/  LDL.LU R247, [R1+0x3bc] ;  /* 0x0003bc0001f77983 */ /* 0x002f280000300800 */
[----:B------:R-:W4:Y:S01]  /*d24e0*/  LDL.LU R245, [R1+0x35c] ;  /* 0x00035c0001f57983 */ /* 0x000f220000300800 */
[----:B------:R-:W-:-:S02]  /*d24f0*/  ISETP.LT.AND P0, PT, R111, c[0x0][0x178], !P6 ;  /* 0x00005e006f007a0c */ /* 0x000fc40007701270 */
[----:B------:R-:W-:Y:S01]  /*d2500*/  ISETP.LT.AND P6, PT, R186, c[0x0][0x178], !P6 ;  /* 0x00005e00ba007a0c */ /* 0x000fe200077c1270 */
[----:B------:R-:W-:-:S04]  /*d2510*/  IMAD.WIDE R2, R181, 0x4, R6 ;  /* 0x00000004b5027825 */ /* 0x000fc800078e0206 */
[----:B------:R-:W-:-:S06]  /*d2520*/  IMAD.WIDE R176, R181, 0x4, R4 ;  /* 0x00000004b5b07825 */ /* 0x000fcc00078e0204 */
[----:B---3--:R-:W-:Y:S04]  /*d2530*/  @P0 STG.E [R2.64], R246 ;  /* 0x000000f602000986 */ /* 0x008fe8000c101904 */
[----:B--2---:R1:W-:Y:S04]  /*d2540*/  @P6 STG.E [R176.64], R244 ;  /* 0x000000f4b0006986 */ /* 0x0043e8000c101904 */
[----:B-1----:R-:W2:Y:S01]  /*d2550*/  LDL.LU R244, [R1+0x2fc] ;  /* 0x0002fc0001f47983 */ /* 0x002ea20000300800 */
[C---:B------:R-:W-:Y:S02]  /*d2560*/  IADD3 R182, R252.reuse, 0x38, RZ ;  /* 0x00000038fcb67810 */ /* 0x040fe40007ffe0ff */
[----:B------:R-:W-:Y:S01]  /*d2570*/  IADD3 R178, R252, 0x3c, RZ ;  /* 0x0000003cfcb27810 */ /* 0x000fe20007ffe0ff */
[----:B------:R-:W3:Y:S01]  /*d2580*/  LDL.LU R246, [R1+0x29c] ;  /* 0x00029c0001f67983 */ /* 0x000ee20000300800 */
[----:B------:R-:W-:-:S02]  /*d2590*/  ISETP.GE.AND P3, PT, R182, c[0x0][0x17c], PT ;  /* 0x00005f00b6007a0c */ /* 0x000fc40003f66270 */
[----:B------:R-:W-:Y:S01]  /*d25a0*/  IADD3 R180, R181, c[0x0][0x198], RZ ;  /* 0x00006600b5b47a10 */ /* 0x000fe20007ffe0ff */
[----:B------:R-:W3:Y:S01]  /*d25b0*/  LDL.LU R251, [R1+0x3e8] ;  /* 0x0003e80001fb7983 */ /* 0x000ee20000300800 */
[----:B------:R-:W-:Y:S02]  /*d25c0*/  ISETP.LT.AND P5, PT, R150, c[0x0][0x178], !P3 ;  /* 0x00005e0096007a0c */ /* 0x000fe40005fa1270 */
[----:B------:R-:W-:Y:S02]  /*d25d0*/  IADD3 R183, R252, 0x39, RZ ;  /* 0x00000039fcb77810 */ /* 0x000fe40007ffe0ff */
[----:B------:R-:W-:Y:S02]  /*d25e0*/  ISETP.LT.AND P1, PT, R151, c[0x0][0x178], !P3 ;  /* 0x00005e0097007a0c */ /* 0x000fe40005f21270 */
[----:B------:R-:W-:Y:S02]  /*d25f0*/  ISETP.LT.AND P4, PT, R111, c[0x0][0x178], !P3 ;  /* 0x00005e006f007a0c */ /* 0x000fe40005f81270 */
[----:B------:R-:W-:Y:S01]  /*d2600*/  ISETP.GE.AND P0, PT, R178, c[0x0][0x17c], PT ;  /* 0x00005f00b2007a0c */ /* 0x000fe20003f06270 */
[----:B------:R-:W-:Y:S01]  /*d2610*/  IMAD.WIDE R178, R180, 0x4, R174 ;  /* 0x00000004b4b27825 */ /* 0x000fe200078e02ae */
[----:B------:R-:W-:Y:S01]  /*d2620*/  ISETP.GE.AND P2, PT, R183, c[0x0][0x17c], PT ;  /* 0x00005f00b7007a0c */ /* 0x000fe20003f46270 */
[----:B------:R-:W3:Y:S01]  /*d2630*/  LDL.LU R248, [R1+0x398] ;  /* 0x0003980001f87983 */ /* 0x000ee20000300800 */
[----:B------:R-:W-:Y:S01]  /*d2640*/  ISETP.LT.AND P3, PT, R186, c[0x0][0x178], !P3 ;  /* 0x00005e00ba007a0c */ /* 0x000fe20005f61270 */
[----:B------:R-:W-:Y:S01]  /*d2650*/  IMAD.WIDE R2, R180, 0x4, R172 ;  /* 0x00000004b4027825 */ /* 0x000fe200078e02ac */
[----:B------:R-:W-:Y:S01]  /*d2660*/  ISETP.LT.AND P6, PT, R150, c[0x0][0x178], !P2 ;  /* 0x00005e0096007a0c */ /* 0x000fe200057c1270 */
[----:B------:R1:W-:Y:S01]  /*d2670*/  @P5 STG.E [R178.64], R250 ;  /* 0x000000fab2005986 */ /* 0x0003e2000c101904 */
[----:B------:R-:W-:Y:S01]  /*d2680*/  ISETP.LT.AND P5, PT, R151, c[0x0][0x178], !P2 ;  /* 0x00005e0097007a0c */ /* 0x000fe200057a1270 */
[C---:B------:R-:W-:Y:S01]  /*d2690*/  IMAD.WIDE R176, R180.reuse, 0x4, R6 ;  /* 0x00000004b4b07825 */ /* 0x040fe200078e0206 */
[----:B------:R-:W-:Y:S01]  /*d26a0*/  IADD3 R181, R180, c[0x0][0x198], RZ ;  /* 0x00006600b4b57a10 */ /* 0x000fe20007ffe0ff */
[----:B------:R1:W-:Y:S04]  /*d26b0*/  @P1 STG.E [R2.64], R249 ;  /* 0x000000f902001986 */ /* 0x0003e8000c101904 */
[----:B------:R4:W-:Y:S04]  /*d26c0*/  @P4 STG.E [R176.64], R185 ;  /* 0x000000b9b0004986 */ /* 0x0009e8000c101904 */
[----:B------:R-:W3:Y:S01]  /*d26d0*/  LDL.LU R243, [R1+0x348] ;  /* 0x0003480001f37983 */ /* 0x000ee20000300800 */
[----:B-1----:R-:W-:-:S04]  /*d26e0*/  IMAD.WIDE R178, R181, 0x4, R172 ;  /* 0x00000004b5b27825 */ /* 0x002fc800078e02ac */
[----:B------:R-:W-:-:S04]  /*d26f0*/  IMAD.WIDE R2, R180, 0x4, R4 ;  /* 0x00000004b4027825 */ /* 0x000fc800078e0204 */
[----:B----4-:R-:W-:Y:S01]  /*d2700*/  IMAD.WIDE R176, R181, 0x4, R174 ;  /* 0x00000004b5b07825 */ /* 0x010fe200078e02ae */
[----:B------:R-:W-:Y:S04]  /*d2710*/  @P3 STG.E [R2.64], R187 ;  /* 0x000000bb02003986 */ /* 0x000fe8000c101904 */
[----:B------:R1:W-:Y:S04]  /*d2720*/  @P6 STG.E [R176.64], R247 ;  /* 0x000000f7b0006986 */ /* 0x0003e8000c101904 */
[----:B------:R4:W-:Y:S04]  /*d2730*/  @P5 STG.E [R178.64], R245 ;  /* 0x000000f5b2005986 */ /* 0x0009e8000c101904 */
[----:B-1----:R-:W3:Y:S04]  /*d2740*/  LDL.LU R247, [R1+0x2d8] ;  /* 0x0002d80001f77983 */ /* 0x002ee80000300800 */
[----:B----4-:R-:W4:Y:S01]  /*d2750*/  LDL.LU R245, [R1+0x3ec] ;  /* 0x0003ec0001f57983 */ /* 0x010f220000300800 */
[----:B------:R-:W-:Y:S01]  /*d2760*/  ISETP.LT.AND P1, PT, R111, c[0x0][0x178], !P2 ;  /* 0x00005e006f007a0c */ /* 0x000fe20005721270 */
[----:B------:R-:W-:-:S12]  /*d2770*/  IMAD.WIDE R176, R181, 0x4, R6 ;  /* 0x00000004b5b07825 */ /* 0x000fd800078e0206 */
[----:B--2---:R1:W-:Y:S04]  /*d2780*/  @P1 STG.E [R176.64], R244 ;  /* 0x000000f4b0001986 */ /* 0x0043e8000c101904 */
[----:B-1----:R-:W2:Y:S01]  /*d2790*/  LDL.LU R244, [R1+0x39c] ;  /* 0x00039c0001f47983 */ /* 0x002ea20000300800 */
[----:B------:R-:W-:Y:S02]  /*d27a0*/  IADD3 R182, R252, 0x3a, RZ ;  /* 0x0000003afcb67810 */ /* 0x000fe40007ffe0ff */
[----:B------:R-:W-:Y:S01]  /*d27b0*/  ISETP.LT.AND P2, PT, R186, c[0x0][0x178], !P2 ;  /* 0x00005e00ba007a0c */ /* 0x000fe20005741270 */
[----:B------:R-:W-:Y:S01]  /*d27c0*/  IMAD.WIDE R2, R181, 0x4, R4 ;  /* 0x00000004b5027825 */ /* 0x000fe200078e0204 */
[----:B------:R-:W-:Y:S01]  /*d27d0*/  ISETP.GE.AND P4, PT, R182, c[0x0][0x17c], PT ;  /* 0x00005f00b6007a0c */ /* 0x000fe20003f86270 */
[----:B------:R-:W2:Y:S03]  /*d27e0*/  LDL.LU R185, [R1+0x34c] ;  /* 0x00034c0001b97983 */ /* 0x000ea60000300800 */
[----:B------:R-:W-:-:S02]  /*d27f0*/  ISETP.LT.AND P6, PT, R150, c[0x0][0x178], !P4 ;  /* 0x00005e0096007a0c */ /* 0x000fc400067c1270 */
[----:B------:R-:W-:Y:S02]  /*d2800*/  IADD3 R180, R181, c[0x0][0x198], RZ ;  /* 0x00006600b5b47a10 */ /* 0x000fe40007ffe0ff */
[----:B------:R-:W-:Y:S02]  /*d2810*/  IADD3 R182, R252, 0x3b, RZ ;  /* 0x0000003bfcb67810 */ /* 0x000fe40007ffe0ff */
[----:B------:R-:W-:Y:S01]  /*d2820*/  ISETP.LT.AND P3, PT, R151, c[0x0][0x178], !P4 ;  /* 0x00005e0097007a0c */ /* 0x000fe20006761270 */
[----:B---3--:R1:W-:Y:S01]  /*d2830*/  @P2 STG.E [R2.64], R246 ;  /* 0x000000f602002986 */ /* 0x0083e2000c101904 */
[----:B------:R-:W-:Y:S01]  /*d2840*/  ISETP.LT.AND P5, PT, R111, c[0x0][0x178], !P4 ;  /* 0x00005e006f007a0c */ /* 0x000fe200067a1270 */
[----:B------:R-:W-:Y:S01]  /*d2850*/  IMAD.WIDE R178, R180, 0x4, R174 ;  /* 0x00000004b4b27825 */ /* 0x000fe200078e02ae */
[----:B------:R-:W-:Y:S02]  /*d2860*/  ISETP.GE.AND P1, PT, R182, c[0x0][0x17c], PT ;  /* 0x00005f00b6007a0c */ /* 0x000fe40003f26270 */
[----:B------:R-:W-:Y:S01]  /*d2870*/  ISETP.LT.AND P4, PT, R186, c[0x0][0x178], !P4 ;  /* 0x00005e00ba007a0c */ /* 0x000fe20006781270 */
[----:B------:R-:W-:Y:S01]  /*d2880*/  IMAD.WIDE R176, R180, 0x4, R172 ;  /* 0x00000004b4b07825 */ /* 0x000fe200078e02ac */
[----:B------:R-:W-:Y:S01]  /*d2890*/  ISETP.LT.AND P2, PT, R150, c[0x0][0x178], !P1 ;  /* 0x00005e0096007a0c */ /* 0x000fe20004f41270 */
[----:B-1----:R-:W3:Y:S02]  /*d28a0*/  LDL.LU R246, [R1+0x2dc] ;  /* 0x0002dc0001f67983 */ /* 0x002ee40000300800 */
[----:B------:R-:W-:-:S02]  /*d28b0*/  IMAD.WIDE R2, R180, 0x4, R6 ;  /* 0x00000004b4027825 */ /* 0x000fc400078e0206 */
[----:B------:R-:W3:Y:S04]  /*d28c0*/  LDL.LU R250, [R1+0x418] ;  /* 0x0004180001fa7983 */ /* 0x000ee80000300800 */
[----:B------:R-:W3:Y:S04]  /*d28d0*/  LDL.LU R249, [R1+0x3d8] ;  /* 0x0003d80001f97983 */ /* 0x000ee80000300800 */
[----:B------:R1:W-:Y:S04]  /*d28e0*/  @P6 STG.E [R178.64], R251 ;  /* 0x000000fbb2006986 */ /* 0x0003e8000c101904 */
[----:B------:R-:W3:Y:S04]  /*d28f0*/  LDL.LU R187, [R1+0x378] ;  /* 0x0003780001bb7983 */ /* 0x000ee80000300800 */
[----:B------:R-:W-:Y:S01]  /*d2900*/  @P3 STG.E [R176.64], R248 ;  /* 0x000000f8b0003986 */ /* 0x000fe2000c101904 */
[C---:B-1----:R-:W-:Y:S01]  /*d2910*/  IMAD.WIDE R178, R180.reuse, 0x4, R4 ;  /* 0x00000004b4b27825 */ /* 0x042fe200078e0204 */
[----:B------:R-:W-:-:S02]  /*d2920*/  IADD3 R180, R180, c[0x0][0x198], RZ ;  /* 0x00006600b4b47a10 */ /* 0x000fc40007ffe0ff */
[----:B------:R1:W-:Y:S04]  /*d2930*/  @P5 STG.E [R2.64], R243 ;  /* 0x000000f302005986 */ /* 0x0003e8000c101904 */
[----:B------:R4:W-:Y:S01]  /*d2940*/  @P4 STG.E [R178.64], R247 ;  /* 0x000000f7b2004986 */ /* 0x0009e2000c101904 */
[----:B-1----:R-:W-:-:S03]  /*d2950*/  IMAD.WIDE R2, R180, 0x4, R174 ;  /* 0x00000004b4027825 */ /* 0x002fc600078e02ae */
[----:B------:R-:W3:Y:S04]  /*d2960*/  LDL.LU R243, [R1+0x308] ;  /* 0x0003080001f37983 */ /* 0x000ee80000300800 */
[----:B----4-:R1:W-:Y:S04]  /*d2970*/  @P2 STG.E [R2.64], R245 ;  /* 0x000000f502002986 */ /* 0x0103e8000c101904 */
[----:B------:R-:W4:Y:S04]  /*d2980*/  LDL.LU R247, [R1+0x41c] ;  /* 0x00041c0001f77983 */ /* 0x000f280000300800 */
[----:B-1----:R-:W4:Y:S01]  /*d2990*/  LDL.LU R245, [R1+0x3dc] ;  /* 0x0003dc0001f57983 */ /* 0x002f220000300800 */
[----:B------:R-:W-:Y:S01]  /*d29a0*/  ISETP.LT.AND P3, PT, R151, c[0x0][0x178], !P1 ;  /* 0x00005e0097007a0c */ /* 0x000fe20004f61270 */
[----:B------:R-:W-:-:S12]  /*d29b0*/  IMAD.WIDE R176, R180, 0x4, R172 ;  /* 0x00000004b4b07825 */ /* 0x000fd800078e02ac */
[----:B--2---:R1:W-:Y:S04]  /*d29c0*/  @P3 STG.E [R176.64], R244 ;  /* 0x000000f4b0003986 */ /* 0x0043e8000c101904 */
[----:B-1----:R-:W2:Y:S01]  /*d29d0*/  LDL.LU R244, [R1+0x37c] ;  /* 0x00037c0001f47983 */ /* 0x002ea20000300800 */
[----:B------:R-:W-:Y:S02]  /*d29e0*/  ISETP.LT.AND P4, PT, R111, c[0x0][0x178], !P1 ;  /* 0x00005e006f007a0c */ /* 0x000fe40004f81270 */
[----:B------:R-:W-:Y:S02]  /*d29f0*/  ISETP.LT.AND P1, PT, R186, c[0x0][0x178], !P1 ;  /* 0x00005e00ba007a0c */ /* 0x000fe40004f21270 */
[----:B------:R-:W-:Y:S02]  /*d2a00*/  ISETP.LT.AND P6, PT, R150, c[0x0][0x178], !P0 ;  /* 0x00005e0096007a0c */ /* 0x000fe400047c1270 */
[----:B------:R-:W-:Y:S01]  /*d2a10*/  ISETP.LT.AND P5, PT, R151, c[0x0][0x178], !P0 ;  /* 0x00005e0097007a0c */ /* 0x000fe200047a1270 */
[----:B------:R-:W-:Y:S01]  /*d2a20*/  IMAD.WIDE R2, R180, 0x4, R6 ;  /* 0x00000004b4027825 */ /* 0x000fe200078e0206 */
[----:B------:R-:W-:-:S02]  /*d2a30*/  IADD3 R178, R252, 0x3d, RZ ;  /* 0x0000003dfcb27810 */ /* 0x000fc40007ffe0ff */
[C---:B------:R-:W-:Y:S01]  /*d2a40*/  IADD3 R182, R180.reuse, c[0x0][0x198], RZ ;  /* 0x00006600b4b67a10 */ /* 0x040fe20007ffe0ff */
[----:B------:R-:W-:Y:S01]  /*d2a50*/  IMAD.WIDE R176, R180, 0x4, R4 ;  /* 0x00000004b4b07825 */ /* 0x000fe200078e0204 */
[----:B------:R-:W-:Y:S02]  /*d2a60*/  ISETP.GE.AND P2, PT, R178, c[0x0][0x17c], PT ;  /* 0x00005f00b2007a0c */ /* 0x000fe40003f46270 */
[----:B------:R-:W-:Y:S01]  /*d2a70*/  ISETP.LT.AND P3, PT, R111, c[0x0][0x178], !P0 ;  /* 0x00005e006f007a0c */ /* 0x000fe20004761270 */
[C---:B------:R-:W-:Y:S01]  /*d2a80*/  IMAD.WIDE R178, R182.reuse, 0x4, R174 ;  /* 0x00000004b6b27825 */ /* 0x040fe200078e02ae */
[----:B------:R-:W-:Y:S03]  /*d2a90*/  @P4 STG.E [R2.64], R185 ;  /* 0x000000b902004986 */ /* 0x000fe6000c101904 */
[----:B------:R-:W-:Y:S01]  /*d2aa0*/  IMAD.WIDE R180, R182, 0x4, R172 ;  /* 0x00000004b6b47825 */ /* 0x000fe200078e02ac */
[----:B---3--:R1:W-:Y:S01]  /*d2ab0*/  @P1 STG.E [R176.64], R246 ;  /* 0x000000f6b0001986 */ /* 0x0083e2000c101904 */
[----:B------:R-:W-:-:S03]  /*d2ac0*/  ISETP.LT.AND P1, PT, R186, c[0x0][0x178], !P0 ;  /* 0x00005e00ba007a0c */ /* 0x000fc60004721270 */
[----:B------:R3:W-:Y:S01]  /*d2ad0*/  @P6 STG.E [R178.64], R250 ;  /* 0x000000fab2006986 */ /* 0x0007e2000c101904 */
[----:B------:R-:W-:-:S03]  /*d2ae0*/  ISETP.LT.AND P6, PT, R150, c[0x0][0x178], !P2 ;  /* 0x00005e0096007a0c */ /* 0x000fc600057c1270 */
[----:B------:R-:W-:Y:S04]  /*d2af0*/  @P5 STG.E [R180.64], R249 ;  /* 0x000000f9b4005986 */ /* 0x000fe8000c101904 */
[----:B-1----:R-:W2:Y:S01]  /*d2b00*/  LDL.LU R246, [R1+0x30c] ;  /* 0x00030c0001f67983 */ /* 0x002ea20000300800 */
[----:B------:R-:W-:Y:S01]  /*d2b10*/  IMAD.WIDE R2, R182, 0x4, R6 ;  /* 0x00000004b6027825 */ /* 0x000fe200078e0206 */
[----:B------:R-:W-:Y:S02]  /*d2b20*/  ISETP.LT.AND P5, PT, R151, c[0x0][0x178], !P2 ;  /* 0x00005e0097007a0c */ /* 0x000fe400057a1270 */
[----:B------:R-:W2:Y:S01]  /*d2b30*/  LDL.LU R248, [R1+0x448] ;  /* 0x0004480001f87983 */ /* 0x000ea20000300800 */
[----:B------:R-:W-:-:S03]  /*d2b40*/  IADD3 R176, R252, 0x3f, RZ ;  /* 0x0000003ffcb07810 */ /* 0x000fc60007ffe0ff */
[----:B------:R-:W2:Y:S01]  /*d2b50*/  LDL.LU R185, [R1+0x3f8] ;  /* 0x0003f80001b97983 */ /* 0x000ea20000300800 */
[----:B------:R-:W-:Y:S02]  /*d2b60*/  IADD3 R183, R182, c[0x0][0x198], RZ ;  /* 0x00006600b6b77a10 */ /* 0x000fe40007ffe0ff */
[----:B---3--:R-:W-:Y:S01]  /*d2b70*/  IADD3 R178, R252, 0x3e, RZ ;  /* 0x0000003efcb27810 */ /* 0x008fe20007ffe0ff */
[----:B------:R1:W-:Y:S01]  /*d2b80*/  @P3 STG.E [R2.64], R187 ;  /* 0x000000bb02003986 */ /* 0x0003e2000c101904 */
[----:B------:R-:W-:Y:S01]  /*d2b90*/  ISETP.GE.AND P0, PT, R176, c[0x0][0x17c], PT ;  /* 0x00005f00b0007a0c */ /* 0x000fe20003f06270 */
[----:B------:R-:W-:Y:S01]  /*d2ba0*/  IMAD.WIDE R176, R183, 0x4, R174 ;  /* 0x00000004b7b07825 */ /* 0x000fe200078e02ae */
[----:B------:R-:W-:-:S03]  /*d2bb0*/  ISETP.GE.AND P3, PT, R178, c[0x0][0x17c], PT ;  /* 0x00005f00b2007a0c */ /* 0x000fc60003f66270 */
[----:B------:R-:W-:-:S04]  /*d2bc0*/  IMAD.WIDE R178, R183, 0x4, R172 ;  /* 0x00000004b7b27825 */ /* 0x000fc800078e02ac */
[----:B-1----:R-:W-:Y:S01]  /*d2bd0*/  IMAD.WIDE R2, R182, 0x4, R4 ;  /* 0x00000004b6027825 */ /* 0x002fe200078e0204 */
[----:B------:R-:W3:Y:S04]  /*d2be0*/  LDL.LU R187, [R1+0x3a8] ;  /* 0x0003a80001bb7983 */ /* 0x000ee80000300800 */
[----:B------:R1:W-:Y:S04]  /*d2bf0*/  @P1 STG.E [R2.64], R243 ;  /* 0x000000f302001986 */ /* 0x0003e8000c101904 */
[----:B----4-:R4:W-:Y:S04]  /*d2c00*/  @P6 STG.E [R176.64], R247 ;  /* 0x000000f7b0006986 */ /* 0x0109e8000c101904 */
[----:B------:R4:W-:Y:S04]  /*d2c10*/  @P5 STG.E [R178.64], R245 ;  /* 0x000000f5b2005986 */ /* 0x0009e8000c101904 */
[----:B-1----:R-:W3:Y:S04]  /*d2c20*/  LDL.LU R243, [R1+0x368] ;  /* 0x0003680001f37983 */ /* 0x002ee80000300800 */
[----:B----4-:R-:W4:Y:S04]  /*d2c30*/  LDL.LU R247, [R1+0x44c] ;  /* 0x00044c0001f77983 */ /* 0x010f280000300800 */
[----:B------:R-:W4:Y:S01]  /*d2c40*/  LDL.LU R245, [R1+0x3fc] ;  /* 0x0003fc0001f57983 */ /* 0x000f220000300800 */
[----:B------:R-:W-:Y:S01]  /*d2c50*/  ISETP.LT.AND P4, PT, R111, c[0x0][0x178], !P2 ;  /* 0x00005e006f007a0c */ /* 0x000fe20005781270 */
[----:B------:R-:W-:-:S12]  /*d2c60*/  IMAD.WIDE R180, R183, 0x4, R6 ;  /* 0x00000004b7b47825 */ /* 0x000fd800078e0206 */
[----:B--2---:R1:W-:Y:S04]  /*d2c70*/  @P4 STG.E [R180.64], R244 ;  /* 0x000000f4b4004986 */ /* 0x0043e8000c101904 */
[----:B-1----:R-:W2:Y:S01]  /*d2c80*/  LDL.LU R244, [R1+0x3ac] ;  /* 0x0003ac0001f47983 */ /* 0x002ea20000300800 */
[----:B------:R-:W-:Y:S02]  /*d2c90*/  ISETP.LT.AND P2, PT, R186, c[0x0][0x178], !P2 ;  /* 0x00005e00ba007a0c */ /* 0x000fe40005741270 */
[----:B------:R-:W-:Y:S02]  /*d2ca0*/  ISETP.LT.AND P4, PT, R150, c[0x0][0x178], !P3 ;  /* 0x00005e0096007a0c */ /* 0x000fe40005f81270 */
[----:B------:R-:W-:Y:S02]  /*d2cb0*/  ISETP.LT.AND P6, PT, R151, c[0x0][0x178], !P3 ;  /* 0x00005e0097007a0c */ /* 0x000fe40005fc1270 */
[C---:B------:R-:W-:Y:S01]  /*d2cc0*/  IADD3 R181, R183.reuse, c[0x0][0x198], RZ ;  /* 0x00006600b7b57a10 */ /* 0x040fe20007ffe0ff */
[----:B------:R-:W-:Y:S01]  /*d2cd0*/  IMAD.WIDE R2, R183, 0x4, R4 ;  /* 0x00000004b7027825 */ /* 0x000fe200078e0204 */
[----:B------:R-:W-:-:S02]  /*d2ce0*/  ISETP.LT.AND P1, PT, R186, c[0x0][0x178], !P3 ;  /* 0x00005e00ba007a0c */ /* 0x000fc40005f21270 */
[----:B------:R-:W-:Y:S01]  /*d2cf0*/  ISETP.LT.AND P3, PT, R111, c[0x0][0x178], !P3 ;  /* 0x00005e006f007a0c */ /* 0x000fe20005f61270 */
[----:B------:R-:W-:Y:S01]  /*d2d00*/  IMAD.WIDE R176, R181, 0x4, R174 ;  /* 0x00000004b5b07825 */ /* 0x000fe200078e02ae */
[----:B------:R-:W-:-:S03]  /*d2d10*/  IADD3 R180, R252, 0x40, RZ ;  /* 0x00000040fcb47810 */ /* 0x000fc60007ffe0ff */
[----:B------:R-:W-:Y:S01]  /*d2d20*/  IMAD.WIDE R178, R181, 0x4, R172 ;  /* 0x00000004b5b27825 */ /* 0x000fe200078e02ac */
[----:B------:R-:W-:Y:S01]  /*d2d30*/  ISETP.LT.AND P5, PT, R150, c[0x0][0x178], !P0 ;  /* 0x00005e0096007a0c */ /* 0x000fe200047a1270 */
[----:B------:R1:W-:Y:S01]  /*d2d40*/  @P2 STG.E [R2.64], R246 ;  /* 0x000000f602002986 */ /* 0x0003e2000c101904 */
[----:B------:R-:W-:-:S03]  /*d2d50*/  ISETP.GE.AND P2, PT, R180, c[0x0][0x17c], PT ;  /* 0x00005f00b4007a0c */ /* 0x000fc60003f46270 */
[----:B------:R3:W-:Y:S01]  /*d2d60*/  @P4 STG.E [R176.64], R248 ;  /* 0x000000f8b0004986 */ /* 0x0007e2000c101904 */
[----:B------:R-:W-:-:S03]  /*d2d70*/  IADD3 R180, R181, c[0x0][0x198], RZ ;  /* 0x00006600b5b47a10 */ /* 0x000fc60007ffe0ff */
[----:B------:R3:W-:Y:S04]  /*d2d80*/  @P6 STG.E [R178.64], R185 ;  /* 0x000000b9b2006986 */ /* 0x0007e8000c101904 */
[----:B-1----:R-:W2:Y:S01]  /*d2d90*/  LDL.LU R246, [R1+0x36c] ;  /* 0x00036c0001f67983 */ /* 0x002ea20000300800 */
[----:B------:R-:W-:-:S03]  /*d2da0*/  ISETP.LT.AND P6, PT, R151, c[0x0][0x178], !P0 ;  /* 0x00005e0097007a0c */ /* 0x000fc600047c1270 */
[----:B------:R-:W2:Y:S04]  /*d2db0*/  LDL.LU R183, [R1+0x650] ;  /* 0x0006500001b77983 */ /* 0x000ea80000300800 */
[----:B------:R-:W2:Y:S01]  /*d2dc0*/  LDL.LU R184, [R1+0x470] ;  /* 0x0004700001b87983 */ /* 0x000ea20000300800 */
[----:B------:R-:W-:-:S03]  /*d2dd0*/  IMAD.WIDE R2, R181, 0x4, R6 ;  /* 0x00000004b5027825 */ /* 0x000fc600078e0206 */
[----:B------:R-:W2:Y:S01]  /*d2de0*/  LDL.LU R251, [R1+0x420] ;  /* 0x0004200001fb7983 */ /* 0x000ea20000300800 */
[----:B---3--:R-:W-:-:S03]  /*d2df0*/  IMAD.WIDE R176, R181, 0x4, R4 ;  /* 0x00000004b5b07825 */ /* 0x008fc600078e0204 */
[----:B------:R1:W-:Y:S01]  /*d2e00*/  @P3 STG.E [R2.64], R187 ;  /* 0x000000bb02003986 */ /* 0x0003e2000c101904 */
[----:B------:R-:W-:-:S03]  /*d2e10*/  IMAD.WIDE R178, R180, 0x4, R174 ;  /* 0x00000004b4b27825 */ /* 0x000fc600078e02ae */
[----:B------:R-:W3:Y:S04]  /*d2e20*/  LDL.LU R250, [R1+0x3c0] ;  /* 0x0003c00001fa7983 */ /* 0x000ee80000300800 */
[----:B------:R-:W3:Y:S01]  /*d2e30*/  LDL.LU R249, [R1+0x654] ;  /* 0x0006540001f97983 */ /* 0x000ee20000300800 */
[----:B-1----:R-:W-:-:S03]  /*d2e40*/  IMAD.WIDE R2, R180, 0x4, R172 ;  /* 0x00000004b4027825 */ /* 0x002fc600078e02ac */
[----:B------:R-:W-:Y:S04]  /*d2e50*/  @P1 STG.E [R176.64], R243 ;  /* 0x000000f3b0001986 */ /* 0x000fe8000c101904 */
[----:B----4-:R1:W-:Y:S04]  /*d2e60*/  @P5 STG.E [R178.64], R247 ;  /* 0x000000f7b2005986 */ /* 0x0103e8000c101904 */
[----:B------:R4:W-:Y:S04]  /*d2e70*/  @P6 STG.E [R2.64], R245 ;  /* 0x000000f502006986 */ /* 0x0009e8000c101904 */
[----:B-1----:R-:W3:Y:S04]  /*d2e80*/  LDL.LU R247, [R1+0x474] ;  /* 0x0004740001f77983 */ /* 0x002ee80000300800 */
[----:B----4-:R-:W4:Y:S01]  /*d2e90*/  LDL.LU R245, [R1+0x424] ;  /* 0x0004240001f57983 */ /* 0x010f220000300800 */
[----:B------:R-:W-:Y:S01]  /*d2ea0*/  ISETP.LT.AND P4, PT, R111, c[0x0][0x178], !P0 ;  /* 0x00005e006f007a0c */ /* 0x000fe20004781270 */
[----:B------:R-:W-:-:S12]  /*d2eb0*/  IMAD.WIDE R176, R180, 0x4, R6 ;  /* 0x00000004b4b07825 */ /* 0x000fd800078e0206 */
[----:B--2---:R1:W-:Y:S04]  /*d2ec0*/  @P4 STG.E [R176.64], R244 ;  /* 0x000000f4b0004986 */ /* 0x0043e8000c101904 */
[----:B-1----:R-:W2:Y:S01]  /*d2ed0*/  LDL.LU R244, [R1+0x3c4] ;  /* 0x0003c40001f47983 */ /* 0x002ea20000300800 */
[----:B------:R-:W-:Y:S02]  /*d2ee0*/  ISETP.LT.AND P1, PT, R186, c[0x0][0x178], !P0 ;  /* 0x00005e00ba007a0c */ /* 0x000fe40004721270 */
[----:B------:R-:W-:Y:S02]  /*d2ef0*/  ISETP.LT.AND P3, PT, R150, c[0x0][0x178], !P2 ;  /* 0x00005e0096007a0c */ /* 0x000fe40005761270 */
[----:B------:R-:W-:Y:S02]  /*d2f00*/  ISETP.LT.AND P5, PT, R151, c[0x0][0x178], !P2 ;  /* 0x00005e0097007a0c */ /* 0x000fe400057a1270 */
[----:B------:R-:W-:-:S02]  /*d2f10*/  IADD3 R181, R180, c[0x0][0x198], RZ ;  /* 0x00006600b4b57a10 */ /* 0x000fc40007ffe0ff */
[----:B------:R-:W-:Y:S01]  /*d2f20*/  IADD3 R178, R252, 0x43, RZ ;  /* 0x00000043fcb27810 */ /* 0x000fe20007ffe0ff */
[----:B------:R-:W-:Y:S01]  /*d2f30*/  IMAD.WIDE R2, R180, 0x4, R4 ;  /* 0x00000004b4027825 */ /* 0x000fe200078e0204 */
[----:B------:R-:W-:Y:S01]  /*d2f40*/  IADD3 R182, R252, 0x41, RZ ;  /* 0x00000041fcb67810 */ /* 0x000fe20007ffe0ff */
[----:B------:R-:W2:Y:S01]  /*d2f50*/  LDL.LU R248, [R1+0x770] ;  /* 0x0007700001f87983 */ /* 0x000ea20000300800 */
[----:B------:R-:W-:Y:S01]  /*d2f60*/  ISETP.GE.AND P0, PT, R178, c[0x0][0x17c], PT ;  /* 0x00005f00b2007a0c */ /* 0x000fe20003f06270 */
[----:B------:R-:W-:Y:S01]  /*d2f70*/  IMAD.WIDE R176, R181, 0x4, R174 ;  /* 0x00000004b5b07825 */ /* 0x000fe200078e02ae */
[----:B------:R-:W-:Y:S01]  /*d2f80*/  ISETP.LT.AND P6, PT, R111, c[0x0][0x178], !P2 ;  /* 0x00005e006f007a0c */ /* 0x000fe200057c1270 */
[----:B------:R-:W2:Y:S02]  /*d2f90*/  LDL.LU R185, [R1+0x4a0] ;  /* 0x0004a00001b97983 */ /* 0x000ea40000300800 */
[----:B------:R-:W-:Y:S01]  /*d2fa0*/  IMAD.WIDE R178, R181, 0x4, R172 ;  /* 0x00000004b5b27825 */ /* 0x000fe200078e02ac */
[----:B------:R-:W-:Y:S01]  /*d2fb0*/  ISETP.GE.AND P4, PT, R182, c[0x0][0x17c], PT ;  /* 0x00005f00b6007a0c */ /* 0x000fe20003f86270 */
[----:B------:R-:W2:Y:S01]  /*d2fc0*/  LDL.LU R187, [R1+0x450] ;  /* 0x0004500001bb7983 */ /* 0x000ea20000300800 */
[----:B------:R-:W-:-:S03]  /*d2fd0*/  ISETP.LT.AND P2, PT, R186, c[0x0][0x178], !P2 ;  /* 0x00005e00ba007a0c */ /* 0x000fc60005741270 */
[----:B------:R1:W-:Y:S04]  /*d2fe0*/  @P1 STG.E [R2.64], R246 ;  /* 0x000000f602001986 */ /* 0x0003e8000c101904 */
[----:B------:R1:W-:Y:S01]  /*d2ff0*/  @P3 STG.E [R176.64], R183 ;  /* 0x000000b7b0003986 */ /* 0x0003e2000c101904 */
[----:B------:R-:W-:-:S03]  /*d3000*/  ISETP.LT.AND P3, PT, R151, c[0x0][0x178], !P4 ;  /* 0x00005e0097007a0c */ /* 0x000fc60006761270 */
[----:B------:R3:W-:Y:S01]  /*d3010*/  @P5 STG.E [R178.64], R184 ;  /* 0x000000b8b2005986 */ /* 0x0007e2000c101904 */
[----:B------:R-:W-:Y:S02]  /*d3020*/  ISETP.LT.AND P5, PT, R150, c[0x0][0x178], !P4 ;  /* 0x00005e0096007a0c */ /* 0x000fe400067a1270 */
[----:B------:R-:W-:Y:S01]  /*d3030*/  ISETP.LT.AND P1, PT, R111, c[0x0][0x178], !P4 ;  /* 0x00005e006f007a0c */ /* 0x000fe20006721270 */
[C---:B-1----:R-:W-:Y:S01]  /*d3040*/  IMAD.WIDE R2, R181.reuse, 0x4, R6 ;  /* 0x00000004b5027825 */ /* 0x042fe200078e0206 */
[C---:B------:R-:W-:Y:S01]  /*d3050*/  IADD3 R182, R181.reuse, c[0x0][0x198], RZ ;  /* 0x00006600b5b67a10 */ /* 0x040fe20007ffe0ff */
[----:B------:R-:W2:Y:S01]  /*d3060*/  LDL.LU R243, [R1+0x400] ;  /* 0x0004000001f37983 */ /* 0x000ea20000300800 */
[----:B------:R-:W-:Y:S01]  /*d3070*/  IADD3 R176, R252, 0x42, RZ ;  /* 0x00000042fcb07810 */ /* 0x000fe20007ffe0ff */
[----:B------:R-:W-:Y:S02]  /*d3080*/  IMAD.WIDE R180, R181, 0x4, R4 ;  /* 0x00000004b5b47825 */ /* 0x000fe400078e0204 */
[----:B------:R1:W-:Y:S01]  /*d3090*/  @P6 STG.E [R2.64], R251 ;  /* 0x000000fb02006986 */ /* 0x0003e2000c101904 */
[----:B------:R-:W-:Y:S01]  /*d30a0*/  ISETP.GE.AND P6, PT, R176, c[0x0][0x17c], PT ;  /* 0x00005f00b0007a0c */ /* 0x000fe20003fc6270 */
[----:B------:R-:W-:-:S02]  /*d30b0*/  IMAD.WIDE R176, R182, 0x4, R172 ;  /* 0x00000004b6b07825 */ /* 0x000fc400078e02ac */
[----:B------:R-:W2:Y:S02]  /*d30c0*/  LDL.LU R246, [R1+0x774] ;  /* 0x0007740001f67983 */ /* 0x000ea40000300800 */
[C---:B---3--:R-:W-:Y:S02]  /*d30d0*/  IMAD.WIDE R178, R182.reuse, 0x4, R6 ;  /* 0x00000004b6b27825 */ /* 0x048fe400078e0206 */
[----:B------:R-:W-:Y:S02]  /*d30e0*/  @P2 STG.E [R180.64], R250 ;  /* 0x000000fab4002986 */ /* 0x000fe4000c101904 */
[----:B-1----:R-:W-:-:S05]  /*d30f0*/  IMAD.WIDE R2, R182, 0x4, R174 ;  /* 0x00000004b6027825 */ /* 0x002fca00078e02ae */
[----:B------:R-:W-:Y:S04]  /*d3100*/  @P5 STG.E [R2.64], R249 ;  /* 0x000000f902005986 */ /* 0x000fe8000c101904 */
[----:B------:R1:W-:Y:S04]  /*d3110*/  @P3 STG.E [R176.64], R247 ;  /* 0x000000f7b0003986 */ /* 0x0003e8000c101904 */
[----:B----4-:R3:W-:Y:S04]  /*d3120*/  @P1 STG.E [R178.64], R245 ;  /* 0x000000f5b2001986 */ /* 0x0107e8000c101904 */
[----:B-1----:R-:W4:Y:S04]  /*d3130*/  LDL.LU R247, [R1+0x4a4] ;  /* 0x0004a40001f77983 */ /* 0x002f280000300800 */
[----:B---3--:R-:W3:Y:S01]  /*d3140*/  LDL.LU R245, [R1+0x454] ;  /* 0x0004540001f57983 */ /* 0x008ee20000300800 */
[----:B------:R-:W-:Y:S01]  /*d3150*/  ISETP.LT.AND P4, PT, R186, c[0x0][0x178], !P4 ;  /* 0x00005e00ba007a0c */ /* 0x000fe20006781270 */
[----:B------:R-:W-:-:S12]  /*d3160*/  IMAD.WIDE R180, R182, 0x4, R4 ;  /* 0x00000004b6b47825 */ /* 0x000fd800078e0204 */
[----:B--2---:R1:W-:Y:S04]  /*d3170*/  @P4 STG.E [R180.64], R244 ;  /* 0x000000f4b4004986 */ /* 0x0043e8000c101904 */
[----:B-1----:R-:W2:Y:S01]  /*d3180*/  LDL.LU R244, [R1+0x404] ;  /* 0x0004040001f47983 */ /* 0x002ea20000300800 */
[----:B------:R-:W-:Y:S02]  /*d3190*/  ISETP.LT.AND P2, PT, R150, c[0x0][0x178], !P6 ;  /* 0x00005e0096007a0c */ /* 0x000fe40007741270 */
[----:B------:R-:W-:Y:S01]  /*d31a0*/  ISETP.LT.AND P4, PT, R151, c[0x0][0x178], !P6 ;  /* 0x00005e0097007a0c */ /* 0x000fe20007781270 */
[----:B------:R-:W2:Y:S01]  /*d31b0*/  LDL.LU R184, [R1+0x7a0] ;  /* 0x0007a00001b87983 */ /* 0x000ea20000300800 */
[----:B------:R-:W-:Y:S02]  /*d31c0*/  ISETP.LT.AND P3, PT, R111, c[0x0][0x178], !P6 ;  /* 0x00005e006f007a0c */ /* 0x000fe40007761270 */
[----:B------:R-:W-:Y:S01]  /*d31d0*/  IADD3 R182, R182, c[0x0][0x198], RZ ;  /* 0x00006600b6b67a10 */ /* 0x000fe20007ffe0ff */
[----:B------:R-:W2:Y:S01]  /*d31e0*/  LDL.LU R251, [R1+0x690] ;  /* 0x0006900001fb7983 */ /* 0x000ea20000300800 */
[----:B------:R-:W-:-:S03]  /*d31f0*/  IADD3 R2, R252, 0x44, RZ ;  /* 0x00000044fc027810 */ /* 0x000fc60007ffe0ff */
[----:B------:R-:W-:Y:S01]  /*d3200*/  IMAD.WIDE R178, R182, 0x4, R174 ;  /* 0x00000004b6b27825 */ /* 0x000fe200078e02ae */
[----:B------:R-:W-:Y:S01]  /*d3210*/  ISETP.GE.AND P1, PT, R2, c[0x0][0x17c], PT ;  /* 0x00005f0002007a0c */ /* 0x000fe20003f26270 */
[----:B------:R-:W2:Y:S01]  /*d3220*/  LDL.LU R249, [R1+0x480] ;  /* 0x0004800001f97983 */ /* 0x000ea20000300800 */
        /* <DEDUP_REMOVED lines=9> */
[----:B------:R-:W-:Y:S01]  /*d32c0*/  ISETP.LT.AND P3, PT, R151, c[0x0][0x178], !P0 ;  /* 0x00005e0097007a0c */ /* 0x000fe20004761270 */
[----:B-1----:R-:W-:Y:S02]  /*d32d0*/  IMAD.WIDE R178, R182, 0x4, R4 ;  /* 0x00000004b6b27825 */ /* 0x002fe400078e0204 */
[----:B------:R-:W2:Y:S02]  /*d32e0*/  LDL.LU R248, [R1+0x430] ;  /* 0x0004300001f87983 */ /* 0x000ea40000300800 */
[C---:B------:R-:W-:Y:S02]  /*d32f0*/  IMAD.WIDE R2, R180.reuse, 0x4, R174 ;  /* 0x00000004b4027825 */ /* 0x040fe400078e02ae */
[----:B------:R-:W-:Y:S02]  /*d3300*/  @P6 STG.E [R178.64], R243 ;  /* 0x000000f3b2006986 */ /* 0x000fe4000c101904 */
[----:B------:R-:W-:-:S02]  /*d3310*/  IMAD.WIDE R176, R180, 0x4, R172 ;  /* 0x00000004b4b07825 */ /* 0x000fc400078e02ac */
[----:B------:R1:W-:Y:S04]  /*d3320*/  @P5 STG.E [R2.64], R246 ;  /* 0x000000f602005986 */ /* 0x0003e8000c101904 */
[----:B------:R-:W2:Y:S01]  /*d3330*/  LDL.LU R185, [R1+0x7a4] ;  /* 0x0007a40001b97983 */ /* 0x000ea20000300800 */
[----:B-1----:R-:W-:-:S03]  /*d3340*/  IMAD.WIDE R2, R180, 0x4, R6 ;  /* 0x00000004b4027825 */ /* 0x002fc600078e0206 */
[----:B----4-:R-:W-:Y:S04]  /*d3350*/  @P3 STG.E [R176.64], R247 ;  /* 0x000000f7b0003986 */ /* 0x010fe8000c101904 */
[----:B---3--:R1:W-:Y:S04]  /*d3360*/  @P4 STG.E [R2.64], R245 ;  /* 0x000000f502004986 */ /* 0x0083e8000c101904 */
[----:B-1----:R-:W3:Y:S04]  /*d3370*/  LDL.LU R245, [R1+0x694] ;  /* 0x0006940001f57983 */ /* 0x002ee80000300800 */
[----:B------:R-:W4:Y:S01]  /*d3380*/  LDL.LU R246, [R1+0x484] ;  /* 0x0004840001f67983 */ /* 0x000f220000300800 */
[----:B------:R-:W-:-:S02]  /*d3390*/  ISETP.LT.AND P5, PT, R186, c[0x0][0x178], !P0 ;  /* 0x00005e00ba007a0c */ /* 0x000fc400047a1270 */
[----:B------:R-:W-:-:S04]  /*d33a0*/  IADD3 R178, R252, 0x45, RZ ;  /* 0x00000045fcb27810 */ /* 0x000fc80007ffe0ff */
[----:B------:R-:W-:Y:S01]  /*d33b0*/  ISETP.GE.AND P2, PT, R178, c[0x0][0x17c], PT ;  /* 0x00005f00b2007a0c */ /* 0x000fe20003f46270 */
[----:B------:R-:W-:-:S06]  /*d33c0*/  IMAD.WIDE R178, R180, 0x4, R4 ;  /* 0x00000004b4b27825 */ /* 0x000fcc00078e0204 */
[----:B--2---:R1:W-:Y:S04]  /*d33d0*/  @P5 STG.E [R178.64], R244 ;  /* 0x000000f4b2005986 */ /* 0x0043e8000c101904 */
[----:B-1----:R-:W2:Y:S01]  /*d33e0*/  LDL.LU R244, [R1+0x434] ;  /* 0x0004340001f47983 */ /* 0x002ea20000300800 */
[----:B------:R-:W-:Y:S02]  /*d33f0*/  ISETP.LT.AND P6, PT, R150, c[0x0][0x178], !P1 ;  /* 0x00005e0096007a0c */ /* 0x000fe40004fc1270 */
[----:B------:R-:W-:Y:S01]  /*d3400*/  ISETP.LT.AND P0, PT, R151, c[0x0][0x178], !P1 ;  /* 0x00005e0097007a0c */ /* 0x000fe20004f01270 */
[----:B------:R-:W2:Y:S01]  /*d3410*/  LDL.LU R250, [R1+0x8c0] ;  /* 0x0008c00001fa7983 */ /* 0x000ea20000300800 */
[----:B------:R-:W-:Y:S02]  /*d3420*/  IADD3 R181, R180, c[0x0][0x198], RZ ;  /* 0x00006600b4b57a10 */ /* 0x000fe40007ffe0ff */
[----:B------:R-:W-:Y:S01]  /*d3430*/  ISETP.LT.AND P5, PT, R111, c[0x0][0x178], !P1 ;  /* 0x00005e006f007a0c */ /* 0x000fe20004fa1270 */
[----:B------:R-:W2:Y:S01]  /*d3440*/  LDL.LU R187, [R1+0x780] ;  /* 0x0007800001bb7983 */ /* 0x000ea20000300800 */
[----:B------:R-:W-:Y:S01]  /*d3450*/  ISETP.LT.AND P1, PT, R186, c[0x0][0x178], !P1 ;  /* 0x00005e00ba007a0c */ /* 0x000fe20004f21270 */
[C---:B------:R-:W-:Y:S01]  /*d3460*/  IMAD.WIDE R176, R181.reuse, 0x4, R174 ;  /* 0x00000004b5b07825 */ /* 0x040fe200078e02ae */
[----:B------:R-:W-:Y:S01]  /*d3470*/  ISETP.LT.AND P4, PT, R150, c[0x0][0x178], !P2 ;  /* 0x00005e0096007a0c */ /* 0x000fe20005781270 */
[----:B------:R-:W2:Y:S02]  /*d3480*/  LDL.LU R243, [R1+0x670] ;  /* 0x0006700001f37983 */ /* 0x000ea40000300800 */
[----:B------:R-:W-:-:S02]  /*d3490*/  IMAD.WIDE R2, R181, 0x4, R172 ;  /* 0x00000004b5027825 */ /* 0x000fc400078e02ac */
[----:B------:R1:W-:Y:S01]  /*d34a0*/  @P6 STG.E [R176.64], R184 ;  /* 0x000000b8b0006986 */ /* 0x0003e2000c101904 */
[----:B------:R-:W-:-:S03]  /*d34b0*/  ISETP.LT.AND P6, PT, R151, c[0x0][0x178], !P2 ;  /* 0x00005e0097007a0c */ /* 0x000fc600057c1270 */
[----:B------:R1:W-:Y:S01]  /*d34c0*/  @P0 STG.E [R2.64], R251 ;  /* 0x000000fb02000986 */ /* 0x0003e2000c101904 */
[----:B------:R-:W-:Y:S02]  /*d34d0*/  IADD3 R180, R181, c[0x0][0x198], RZ ;  /* 0x00006600b5b47a10 */ /* 0x000fe40007ffe0ff */
[----:B------:R-:W-:Y:S01]  /*d34e0*/  ISETP.LT.AND P3, PT, R111, c[0x0][0x178], !P2 ;  /* 0x00005e006f007a0c */ /* 0x000fe20005761270 */
[----:B------:R-:W2:Y:S01]  /*d34f0*/  LDL.LU R247, [R1+0x460] ;  /* 0x0004600001f77983 */ /* 0x000ea20000300800 */
[----:B-1----:R-:W-:-:S04]  /*d3500*/  IMAD.WIDE R176, R181, 0x4, R4 ;  /* 0x00000004b5b07825 */ /* 0x002fc800078e0204 */
[----:B------:R-:W-:Y:S01]  /*d3510*/  IMAD.WIDE R2, R181, 0x4, R6 ;  /* 0x00000004b5027825 */ /* 0x000fe200078e0206 */
[----:B------:R-:W-:-:S04]  /*d3520*/  IADD3 R179, R252, 0x4d, RZ ;  /* 0x0000004dfcb37810 */ /* 0x000fc80007ffe0ff */
[----:B------:R1:W-:Y:S01]  /*d3530*/  @P5 STG.E [R2.64], R249 ;  /* 0x000000f902005986 */ /* 0x0003e2000c101904 */
[----:B------:R-:W-:-:S03]  /*d3540*/  IADD3 R178, R252, 0x46, RZ ;  /* 0x00000046fcb27810 */ /* 0x000fc60007ffe0ff */
[----:B------:R1:W-:Y:S01]  /*d3550*/  @P1 STG.E [R176.64], R248 ;  /* 0x000000f8b0001986 */ /* 0x0003e2000c101904 */
[----:B------:R-:W-:Y:S01]  /*d3560*/  ISETP.GE.AND P0, PT, R179, c[0x0][0x17c], PT ;  /* 0x00005f00b3007a0c */ /* 0x000fe20003f06270 */
[----:B-1----:R-:W-:-:S04]  /*d3570*/  IMAD.WIDE R2, R180, 0x4, R174 ;  /* 0x00000004b4027825 */ /* 0x002fc800078e02ae */
[----:B------:R-:W-:Y:S01]  /*d3580*/  IMAD.WIDE R176, R180, 0x4, R172 ;  /* 0x00000004b4b07825 */ /* 0x000fe200078e02ac */
[----:B------:R-:W-:Y:S01]  /*d3590*/  @P4 STG.E [R2.64], R185 ;  /* 0x000000b902004986 */ /* 0x000fe2000c101904 */
[----:B------:R-:W-:Y:S02]  /*d35a0*/  ISETP.GE.AND P5, PT, R178, c[0x0][0x17c], PT ;  /* 0x00005f00b2007a0c */ /* 0x000fe40003fa6270 */
[----:B------:R-:W-:Y:S01]  /*d35b0*/  IMAD.WIDE R178, R180, 0x4, R6 ;  /* 0x00000004b4b27825 */ /* 0x000fe200078e0206 */
[----:B---3--:R1:W-:Y:S04]  /*d35c0*/  @P6 STG.E [R176.64], R245 ;  /* 0x000000f5b0006986 */ /* 0x0083e8000c101904 */
[----:B----4-:R3:W-:Y:S04]  /*d35d0*/  @P3 STG.E [R178.64], R246 ;  /* 0x000000f6b2003986 */ /* 0x0107e8000c101904 */
[----:B-1----:R-:W4:Y:S04]  /*d35e0*/  LDL.LU R245, [R1+0x8c4] ;  /* 0x0008c40001f57983 */ /* 0x002f280000300800 */
[----:B------:R-:W4:Y:S04]  /*d35f0*/  LDL.LU R249, [R1+0x784] ;  /* 0x0007840001f97983 */ /* 0x000f280000300800 */
[----:B---3--:R-:W3:Y:S01]  /*d3600*/  LDL.LU R246, [R1+0x674] ;  /* 0x0006740001f67983 */ /* 0x008ee20000300800 */
[----:B------:R-:W-:Y:S01]  /*d3610*/  ISETP.LT.AND P2, PT, R186, c[0x0][0x178], !P2 ;  /* 0x00005e00ba007a0c */ /* 0x000fe20005741270 */
[----:B------:R-:W-:-:S12]  /*d3620*/  IMAD.WIDE R2, R180, 0x4, R4 ;  /* 0x00000004b4027825 */ /* 0x000fd800078e0204 */
[----:B--2---:R1:W-:Y:S04]  /*d3630*/  @P2 STG.E [R2.64], R244 ;  /* 0x000000f402002986 */ /* 0x0043e8000c101904 */
[----:B-1----:R-:W2:Y:S01]  /*d3640*/  LDL.LU R244, [R1+0x464] ;  /* 0x0004640001f47983 */ /* 0x002ea20000300800 */
[----:B------:R-:W-:Y:S02]  /*d3650*/  ISETP.LT.AND P1, PT, R150, c[0x0][0x178], !P5 ;  /* 0x00005e0096007a0c */ /* 0x000fe40006f21270 */
[----:B------:R-:W-:Y:S01]  /*d3660*/  IADD3 R181, R180, c[0x0][0x198], RZ ;  /* 0x00006600b4b57a10 */ /* 0x000fe20007ffe0ff */
[----:B------:R-:W2:Y:S01]  /*d3670*/  LDL.LU R248, [R1+0x9e0] ;  /* 0x0009e00001f87983 */ /* 0x000ea20000300800 */
[----:B------:R-:W-:Y:S02]  /*d3680*/  ISETP.LT.AND P3, PT, R151, c[0x0][0x178], !P5 ;  /* 0x00005e0097007a0c */ /* 0x000fe40006f61270 */
[----:B------:R-:W-:-:S02]  /*d3690*/  IADD3 R178, R252, 0x47, RZ ;  /* 0x00000047fcb27810 */ /* 0x000fc40007ffe0ff */
[----:B------:R-:W-:Y:S01]  /*d36a0*/  ISETP.LT.AND P6, PT, R111, c[0x0][0x178], !P5 ;  /* 0x00005e006f007a0c */ /* 0x000fe20006fc1270 */
[C---:B------:R-:W-:Y:S01]  /*d36b0*/  IMAD.WIDE R176, R181.reuse, 0x4, R174 ;  /* 0x00000004b5b07825 */ /* 0x040fe200078e02ae */
[----:B------:R-:W-:Y:S01]  /*d36c0*/  ISETP.GE.AND P4, PT, R178, c[0x0][0x17c], PT ;  /* 0x00005f00b2007a0c */ /* 0x000fe20003f86270 */
[----:B------:R-:W2:Y:S01]  /*d36d0*/  LDL.LU R185, [R1+0x880] ;  /* 0x0008800001b97983 */ /* 0x000ea20000300800 */
[----:B------:R-:W-:Y:S01]  /*d36e0*/  ISETP.LT.AND P5, PT, R186, c[0x0][0x178], !P5 ;  /* 0x00005e00ba007a0c */ /* 0x000fe20006fa1270 */
[C---:B------:R-:W-:Y:S02]  /*d36f0*/  IMAD.WIDE R2, R181.reuse, 0x4, R172 ;  /* 0x00000004b5027825 */ /* 0x040fe400078e02ac */
[----:B------:R1:W-:Y:S01]  /*d3700*/  @P1 STG.E [R176.64], R250 ;  /* 0x000000fab0001986 */ /* 0x0003e2000c101904 */
[----:B------:R-:W-:Y:S02]  /*d3710*/  ISETP.LT.AND P1, PT, R150, c[0x0][0x178], !P4 ;  /* 0x00005e0096007a0c */ /* 0x000fe40006721270 */
[----:B------:R-:W-:Y:S01]  /*d3720*/  IADD3 R178, R252, 0x48, RZ ;  /* 0x00000048fcb27810 */ /* 0x000fe20007ffe0ff */
[----:B------:R1:W-:Y:S01]  /*d3730*/  @P3 STG.E [R2.64], R187 ;  /* 0x000000bb02003986 */ /* 0x0003e2000c101904 */
[----:B------:R-:W-:-:S02]  /*d3740*/  IADD3 R180, R181, c[0x0][0x198], RZ ;  /* 0x00006600b5b47a10 */ /* 0x000fc40007ffe0ff */
[----:B------:R-:W-:Y:S01]  /*d3750*/  ISETP.LT.AND P3, PT, R151, c[0x0][0x178], !P4 ;  /* 0x00005e0097007a0c */ /* 0x000fe20006761270 */
[C---:B-1----:R-:W-:Y:S01]  /*d3760*/  IMAD.WIDE R176, R181.reuse, 0x4, R6 ;  /* 0x00000004b5b07825 */ /* 0x042fe200078e0206 */
[----:B------:R-:W-:Y:S01]  /*d3770*/  ISETP.GE.AND P2, PT, R178, c[0x0][0x17c], PT ;  /* 0x00005f00b2007a0c */ /* 0x000fe20003f46270 */
[----:B------:R-:W2:Y:S02]  /*d3780*/  LDL.LU R187, [R1+0x750] ;  /* 0x0007500001bb7983 */ /* 0x000ea40000300800 */
[----:B------:R-:W-:Y:S02]  /*d3790*/  IMAD.WIDE R178, R181, 0x4, R4 ;  /* 0x00000004b5b27825 */ /* 0x000fe400078e0204 */
[----:B------:R1:W-:Y:S01]  /*d37a0*/  @P6 STG.E [R176.64], R243 ;  /* 0x000000f3b0006986 */ /* 0x0003e2000c101904 */
[----:B------:R-:W-:Y:S01]  /*d37b0*/  ISETP.LT.AND P6, PT, R111, c[0x0][0x178], !P4 ;  /* 0x00005e006f007a0c */ /* 0x000fe200067c1270 */
[C---:B------:R-:W-:Y:S02]  /*d37c0*/  IMAD.WIDE R2, R180.reuse, 0x4, R174 ;  /* 0x00000004b4027825 */ /* 0x040fe400078e02ae */
[----:B------:R1:W-:Y:S04]  /*d37d0*/  @P5 STG.E [R178.64], R247 ;  /* 0x000000f7b2005986 */ /* 0x0003e8000c101904 */
[----:B-1----:R-:W2:Y:S01]  /*d37e0*/  LDL.LU R243, [R1+0x4b0] ;  /* 0x0004b00001f37983 */ /* 0x002ea20000300800 */
[----:B------:R-:W-:-:S03]  /*d37f0*/  IMAD.WIDE R176, R180, 0x4, R172 ;  /* 0x00000004b4b07825 */ /* 0x000fc600078e02ac */
[----:B------:R-:W2:Y:S04]  /*d3800*/  LDL.LU R247, [R1+0x9e4] ;  /* 0x0009e40001f77983 */ /* 0x000ea80000300800 */
[----:B----4-:R1:W-:Y:S04]  /*d3810*/  @P1 STG.E [R2.64], R245 ;  /* 0x000000f502001986 */ /* 0x0103e8000c101904 */
[----:B------:R-:W-:Y:S04]  /*d3820*/  @P3 STG.E [R176.64], R249 ;  /* 0x000000f9b0003986 */ /* 0x000fe8000c101904 */
[----:B-1----:R-:W4:Y:S01]  /*d3830*/  LDL.LU R245, [R1+0x884] ;  /* 0x0008840001f57983 */ /* 0x002f220000300800 */
[----:B------:R-:W-:-:S05]  /*d3840*/  IMAD.WIDE R2, R180, 0x4, R6 ;  /* 0x00000004b4027825 */ /* 0x000fca00078e0206 */
[----:B---3--:R1:W-:Y:S04]  /*d3850*/  @P6 STG.E [R2.64], R246 ;  /* 0x000000f602006986 */ /* 0x0083e8000c101904 */
[----:B-1----:R-:W3:Y:S01]  /*d3860*/  LDL.LU R246, [R1+0x754] ;  /* 0x0007540001f67983 */ /* 0x002ee20000300800 */
[----:B------:R-:W-:Y:S02]  /*d3870*/  ISETP.LT.AND P4, PT, R186, c[0x0][0x178], !P4 ;  /* 0x00005e00ba007a0c */ /* 0x000fe40006781270 */
[----:B------:R-:W-:-:S04]  /*d3880*/  IADD3 R178, R252, 0x49, RZ ;  /* 0x00000049fcb27810 */ /* 0x000fc80007ffe0ff */
[----:B------:R-:W-:Y:S01]  /*d3890*/  ISETP.GE.AND P1, PT, R178, c[0x0][0x17c], PT ;  /* 0x00005f00b2007a0c */ /* 0x000fe20003f26270 */
[----:B------:R-:W-:-:S06]  /*d38a0*/  IMAD.WIDE R178, R180, 0x4, R4 ;  /* 0x00000004b4b27825 */ /* 0x000fcc00078e0204 */
        /* <DEDUP_REMOVED lines=8> */
[----:B------:R-:W-:Y:S01]  /*d3930*/  ISETP.LT.AND P2, PT, R186, c[0x0][0x178], !P2 ;  /* 0x00005e00ba007a0c */ /* 0x000fe20005741270 */
[----:B------:R-:W2:Y:S01]  /*d3940*/  LDL.LU R251, [R1+0x860] ;  /* 0x0008600001fb7983 */ /* 0x000ea20000300800 */
[----:B------:R-:W-:Y:S01]  /*d3950*/  ISETP.LT.AND P6, PT, R151, c[0x0][0x178], !P1 ;  /* 0x00005e0097007a0c */ /* 0x000fe20004fc1270 */
[----:B------:R-:W-:-:S02]  /*d3960*/  IMAD.WIDE R2, R181, 0x4, R6 ;  /* 0x00000004b5027825 */ /* 0x000fc400078e0206 */
        /* <DEDUP_REMOVED lines=14> */
[----:B-1----:R-:W2:Y:S04]  /*d3a50*/  LDL.LU R247, [R1+0x9d4] ;  /* 0x0009d40001f77983 */ /* 0x002ea80000300800 */
[----:B----4-:R1:W-:Y:S02]  /*d3a60*/  @P6 STG.E [R2.64], R245 ;  /* 0x000000f502006986 */ /* 0x0103e4000c101904 */
[----:B-1----:R-:W-:-:S02]  /*d3a70*/  IMAD.WIDE R2, R180, 0x4, R6 ;  /* 0x00000004b4027825 */ /* 0x002fc400078e0206 */
[----:B------:R-:W4:Y:S04]  /*d3a80*/  LDL.LU R245, [R1+0x864] ;  /* 0x0008640001f57983 */ /* 0x000f280000300800 */
[----:B---3--:R1:W-:Y:S04]  /*d3a90*/  @P2 STG.E [R2.64], R246 ;  /* 0x000000f602002986 */ /* 0x0083e8000c101904 */
[----:B-1----:R-:W3:Y:S01]  /*d3aa0*/  LDL.LU R3, [R1+0xa10] ;  /* 0x000a100001037983 */ /* 0x002ee20000300800 */
[----:B------:R-:W-:Y:S01]  /*d3ab0*/  ISETP.LT.AND P1, PT, R186, c[0x0][0x178], !P1 ;  /* 0x00005e00ba007a0c */ /* 0x000fe20004f21270 */
[----:B------:R-:W-:-:S12]  /*d3ac0*/  IMAD.WIDE R176, R180, 0x4, R4 ;  /* 0x00000004b4b07825 */ /* 0x000fd800078e0204 */
[----:B--2---:R1:W-:Y:S04]  /*d3ad0*/  @P1 STG.E [R176.64], R244 ;  /* 0x000000f4b0001986 */ /* 0x0043e8000c101904 */
[----:B-1----:R-:W2:Y:S01]  /*d3ae0*/  LDL.LU R244, [R1+0x684] ;  /* 0x0006840001f47983 */ /* 0x002ea20000300800 */
[C---:B------:R-:W-:Y:S02]  /*d3af0*/  IADD3 R182, R252.reuse, 0x4a, RZ ;  /* 0x0000004afcb67810 */ /* 0x040fe40007ffe0ff */
[----:B------:R-:W-:Y:S01]  /*d3b00*/  IADD3 R183, R252, 0x4b, RZ ;  /* 0x0000004bfcb77810 */ /* 0x000fe20007ffe0ff */
[----:B------:R-:W2:Y:S01]  /*d3b10*/  LDL.LU R250, [R1+0xbc0] ;  /* 0x000bc00001fa7983 */ /* 0x000ea20000300800 */
[----:B------:R-:W-:Y:S02]  /*d3b20*/  ISETP.GE.AND P3, PT, R182, c[0x0][0x17c], PT ;  /* 0x00005f00b6007a0c */ /* 0x000fe40003f66270 */
[----:B------:R-:W-:Y:S01]  /*d3b30*/  ISETP.GE.AND P2, PT, R183, c[0x0][0x17c], PT ;  /* 0x00005f00b7007a0c */ /* 0x000fe20003f46270 */
[----:B------:R-:W2:Y:S01]  /*d3b40*/  LDL.LU R249, [R1+0xa00] ;  /* 0x000a000001f97983 */ /* 0x000ea20000300800 */
[----:B------:R-:W-:-:S02]  /*d3b50*/  ISETP.LT.AND P5, PT, R150, c[0x0][0x178], !P3 ;  /* 0x00005e0096007a0c */ /* 0x000fc40005fa1270 */
[----:B------:R-:W-:Y:S01]  /*d3b60*/  ISETP.LT.AND P4, PT, R151, c[0x0][0x178], !P3 ;  /* 0x00005e0097007a0c */ /* 0x000fe20005f81270 */
[----:B------:R-:W2:Y:S01]  /*d3b70*/  LDL.LU R187, [R1+0x8a0] ;  /* 0x0008a00001bb7983 */ /* 0x000ea20000300800 */
[----:B------:R-:W-:Y:S02]  /*d3b80*/  IADD3 R182, R180, c[0x0][0x198], RZ ;  /* 0x00006600b4b67a10 */ /* 0x000fe40007ffe0ff */
        /* <DEDUP_REMOVED lines=54> */
[----:B------:R-:W-:-:S03]  /*d3ef0*/  IMAD.WIDE R178, R2, 0x4, R172 ;  /* 0x0000000402b27825 */ /* 0x000fc600078e02ac */
[----:B------:R-:W2:Y:S01]  /*d3f00*/  LDL.LU R243, [R1+0x790] ;  /* 0x0007900001f37983 */ /* 0x000ea20000300800 */
[----:B------:R-:W-:Y:S01]  /*d3f10*/  ISETP.LT.AND P0, PT, R186, c[0x0][0x178], !P0 ;  /* 0x00005e00ba007a0c */ /* 0x000fe20004701270 */
[----:B------:R-:W-:Y:S02]  /*d3f20*/  IMAD.WIDE R176, R2, 0x4, R6 ;  /* 0x0000000402b07825 */ /* 0x000fe400078e0206 */
[----:B------:R-:W2:Y:S01]  /*d3f30*/  LDL.LU R246, [R1+0xbd4] ;  /* 0x000bd40001f67983 */ /* 0x000ea20000300800 */
[----:B------:R-:W-:Y:S02]  /*d3f40*/  IADD3 R3, R252, 0x4f, RZ ;  /* 0x0000004ffc037810 */ /* 0x000fe40007ffe0ff */
        /* <DEDUP_REMOVED lines=19> */
[----:B------:R-:W-:Y:S01]  /*d4080*/  ISETP.LT.AND P5, PT, R150, c[0x0][0x178], !P1 ;  /* 0x00005e0096007a0c */ /* 0x000fe20004fa1270 */
[----:B------:R-:W-:Y:S01]  /*d4090*/  IMAD.WIDE R2, R182, 0x4, R6 ;  /* 0x00000004b6027825 */ /* 0x000fe200078e0206 */
[----:B------:R-:W-:-:S03]  /*d40a0*/  ISETP.LT.AND P3, PT, R151, c[0x0][0x178], !P1 ;  /* 0x00005e0097007a0c */ /* 0x000fc60004f61270 */
[C---:B------:R-:W-:Y:S01]  /*d40b0*/  IMAD.WIDE R176, R182.reuse, 0x4, R4 ;  /* 0x00000004b6b07825 */ /* 0x040fe200078e0204 */
[----:B-1----:R-:W-:Y:S01]  /*d40c0*/  IADD3 R180, R182, c[0x0][0x198], RZ ;  /* 0x00006600b6b47a10 */ /* 0x002fe20007ffe0ff */
[----:B------:R-:W2:Y:S01]  /*d40d0*/  LDL.LU R248, [R1+0x428] ;  /* 0x0004280001f87983 */ /* 0x000ea20000300800 */
[----:B------:R-:W-:-:S03]  /*d40e0*/  ISETP.LT.AND P0, PT, R111, c[0x0][0x178], !P1 ;  /* 0x00005e006f007a0c */ /* 0x000fc60004f01270 */
[----:B------:R-:W-:Y:S01]  /*d40f0*/  IMAD.WIDE R178, R180, 0x4, R174 ;  /* 0x00000004b4b27825 */ /* 0x000fe200078e02ae */
[----:B------:R-:W2:Y:S04]  /*d4100*/  LDL.LU R185, [R1+0x3c8] ;  /* 0x0003c80001b97983 */ /* 0x000ea80000300800 */
[----:B------:R1:W-:Y:S04]  /*d4110*/  @P6 STG.E [R2.64], R187 ;  /* 0x000000bb02006986 */ /* 0x0003e8000c101904 */
[----:B------:R1:W-:Y:S01]  /*d4120*/  @P4 STG.E [R176.64], R243 ;  /* 0x000000f3b0004986 */ /* 0x0003e2000c101904 */
[----:B------:R-:W-:-:S03]  /*d4130*/  ISETP.LT.AND P1, PT, R186, c[0x0][0x178], !P1 ;  /* 0x00005e00ba007a0c */ /* 0x000fc60004f21270 */
[----:B------:R-:W-:Y:S01]  /*d4140*/  @P5 STG.E [R178.64], R246 ;  /* 0x000000f6b2005986 */ /* 0x000fe2000c101904 */
[----:B-1----:R-:W-:-:S04]  /*d4150*/  IMAD.WIDE R2, R180, 0x4, R6 ;  /* 0x00000004b4027825 */ /* 0x002fc800078e0206 */
[----:B------:R-:W-:-:S05]  /*d4160*/  IMAD.WIDE R176, R180, 0x4, R172 ;  /* 0x00000004b4b07825 */ /* 0x000fca00078e02ac */
[----:B----4-:R1:W-:Y:S04]  /*d4170*/  @P3 STG.E [R176.64], R247 ;  /* 0x000000f7b0003986 */ /* 0x0103e8000c101904 */
[----:B---3--:R3:W-:Y:S04]  /*d4180*/  @P0 STG.E [R2.64], R245 ;  /* 0x000000f502000986 */ /* 0x0087e8000c101904 */
[----:B-1----:R-:W4:Y:S04]  /*d4190*/  LDL.LU R247, [R1+0x65c] ;  /* 0x00065c0001f77983 */ /* 0x002f280000300800 */
[----:B---3--:R-:W3:Y:S01]  /*d41a0*/  LDL.LU R245, [R1+0x47c] ;  /* 0x00047c0001f57983 */ /* 0x008ee20000300800 */
[----:B------:R-:W-:-:S03]  /*d41b0*/  IMAD.WIDE R2, R180, 0x4, R4 ;  /* 0x00000004b4027825 */ /* 0x000fc600078e0204 */
[----:B------:R-:W3:Y:S04]  /*d41c0*/  LDL.LU R246, [R1+0x42c] ;  /* 0x00042c0001f67983 */ /* 0x000ee80000300800 */
[----:B--2---:R1:W-:Y:S04]  /*d41d0*/  @P1 STG.E [R2.64], R244 ;  /* 0x000000f402001986 */ /* 0x0043e8000c101904 */
[----:B-1----:R-:W2:Y:S01]  /*d41e0*/  LDL.LU R244, [R1+0x3cc] ;  /* 0x0003cc0001f47983 */ /* 0x002ea20000300800 */
[C---:B------:R-:W-:Y:S02]  /*d41f0*/  IADD3 R181, R252.reuse, 0x50, RZ ;  /* 0x00000050fcb57810 */ /* 0x040fe40007ffe0ff */
[----:B------:R-:W-:Y:S01]  /*d4200*/  IADD3 R182, R252, 0x51, RZ ;  /* 0x00000051fcb67810 */ /* 0x000fe20007ffe0ff */
[----:B------:R-:W2:Y:S01]  /*d4210*/  LDL.LU R250, [R1+0x778] ;  /* 0x0007780001fa7983 */ /* 0x000ea20000300800 */
[----:B------:R-:W-:-:S02]  /*d4220*/  ISETP.GE.AND P6, PT, R181, c[0x0][0x17c], PT ;  /* 0x00005f00b5007a0c */ /* 0x000fc40003fc6270 */
[----:B------:R-:W-:Y:S01]  /*d4230*/  ISETP.GE.AND P3, PT, R182, c[0x0][0x17c], PT ;  /* 0x00005f00b6007a0c */ /* 0x000fe20003f66270 */
[----:B------:R-:W2:Y:S01]  /*d4240*/  LDL.LU R187, [R1+0x4a8] ;  /* 0x0004a80001bb7983 */ /* 0x000ea20000300800 */
[----:B------:R-:W-:Y:S02]  /*d4250*/  ISETP.LT.AND P4, PT, R150, c[0x0][0x178], !P6 ;  /* 0x00005e0096007a0c */ /* 0x000fe40007781270 */
[----:B------:R-:W-:Y:S01]  /*d4260*/  ISETP.LT.AND P5, PT, R151, c[0x0][0x178], !P6 ;  /* 0x00005e0097007a0c */ /* 0x000fe200077a1270 */
[----:B------:R-:W2:Y:S01]  /*d4270*/  LDL.LU R243, [R1+0x458] ;  /* 0x0004580001f37983 */ /* 0x000ea20000300800 */
[----:B------:R-:W-:Y:S02]  /*d4280*/  IADD3 R181, R180, c[0x0][0x198], RZ ;  /* 0x00006600b4b57a10 */ /* 0x000fe40007ffe0ff */
        /* <DEDUP_REMOVED lines=121> */
[----:B------:R-:W-:Y:S01]  /*d4a20*/  @P5 STG.E [R178.64], R250 ;  /* 0x000000fab2005986 */ /* 0x000fe2000c101904 */
[----:B------:R-:W-:-:S03]  /*d4a30*/  ISETP.LT.AND P2, PT, R186, c[0x0][0x178], !P2 ;  /* 0x00005e00ba007a0c */ /* 0x000fc60005741270 */
[----:B------:R1:W-:Y:S01]  /*d4a40*/  @P4 STG.E [R180.64], R248 ;  /* 0x000000f8b4004986 */ /* 0x0003e2000c101904 */
[----:B------:R-:W-:Y:S02]  /*d4a50*/  ISETP.LT.AND P4, PT, R150, c[0x0][0x178], !P3 ;  /* 0x00005e0096007a0c */ /* 0x000fe40005f81270 */
[----:B------:R-:W-:Y:S02]  /*d4a60*/  ISETP.LT.AND P6, PT, R151, c[0x0][0x178], !P3 ;  /* 0x00005e0097007a0c */ /* 0x000fe40005fc1270 */
[----:B------:R-:W-:Y:S01]  /*d4a70*/  ISETP.LT.AND P1, PT, R186, c[0x0][0x178], !P3 ;  /* 0x00005e00ba007a0c */ /* 0x000fe20005f21270 */
[----:B------:R-:W-:Y:S01]  /*d4a80*/  IMAD.WIDE R2, R183, 0x4, R4 ;  /* 0x00000004b7027825 */ /* 0x000fe200078e0204 */
[----:B------:R-:W-:Y:S02]  /*d4a90*/  ISETP.LT.AND P3, PT, R111, c[0x0][0x178], !P3 ;  /* 0x00005e006f007a0c */ /* 0x000fe40005f61270 */
[----:B-1----:R-:W-:Y:S02]  /*d4aa0*/  IADD3 R181, R183, c[0x0][0x198], RZ ;  /* 0x00006600b7b57a10 */ /* 0x002fe40007ffe0ff */
[----:B------:R1:W-:Y:S03]  /*d4ab0*/  @P2 STG.E [R2.64], R243 ;  /* 0x000000f302002986 */ /* 0x0003e6000c101904 */
[----:B------:R-:W-:-:S04]  /*d4ac0*/  IMAD.WIDE R176, R181, 0x4, R174 ;  /* 0x00000004b5b07825 */ /* 0x000fc800078e02ae */
[C---:B------:R-:W-:Y:S01]  /*d4ad0*/  IMAD.WIDE R178, R181.reuse, 0x4, R172 ;  /* 0x00000004b5b27825 */ /* 0x040fe200078e02ac */
[----:B-1----:R-:W2:Y:S03]  /*d4ae0*/  LDL.LU R243, [R1+0x4b8] ;  /* 0x0004b80001f37983 */ /* 0x002ea60000300800 */
[C---:B------:R-:W-:Y:S01]  /*d4af0*/  IMAD.WIDE R2, R181.reuse, 0x4, R6 ;  /* 0x00000004b5027825 */ /* 0x040fe200078e0206 */
[----:B----4-:R1:W-:Y:S04]  /*d4b00*/  @P4 STG.E [R176.64], R247 ;  /* 0x000000f7b0004986 */ /* 0x0103e8000c101904 */
[----:B---3--:R3:W-:Y:S04]  /*d4b10*/  @P6 STG.E [R178.64], R245 ;  /* 0x000000f5b2006986 */ /* 0x0087e8000c101904 */
[----:B-1----:R-:W4:Y:S01]  /*d4b20*/  LDL.LU R247, [R1+0x9ec] ;  /* 0x0009ec0001f77983 */ /* 0x002f220000300800 */
[----:B------:R-:W-:-:S03]  /*d4b30*/  IMAD.WIDE R176, R181, 0x4, R4 ;  /* 0x00000004b5b07825 */ /* 0x000fc600078e0204 */
[----:B---3--:R-:W3:Y:S04]  /*d4b40*/  LDL.LU R245, [R1+0x88c] ;  /* 0x00088c0001f57983 */ /* 0x008ee80000300800 */
        /* <DEDUP_REMOVED lines=167> */
[C---:B------:R-:W-:Y:S01]  /*d55c0*/  IMAD.WIDE R2, R181.reuse, 0x4, R174 ;  /* 0x00000004b5027825 */ /* 0x040fe200078e02ae */
[----:B------:R-:W-:Y:S02]  /*d55d0*/  IADD3 R178, R252, 0x62, RZ ;  /* 0x00000062fcb27810 */ /* 0x000fe40007ffe0ff */
[----:B------:R-:W-:Y:S01]  /*d55e0*/  ISETP.LT.AND P5, PT, R150, c[0x0][0x178], !P2 ;  /* 0x00005e0096007a0c */ /* 0x000fe200057a1270 */
[C---:B------:R-:W-:Y:S01]  /*d55f0*/  IMAD.WIDE R176, R181.reuse, 0x4, R172 ;  /* 0x00000004b5b07825 */ /* 0x040fe200078e02ac */
[----:B------:R1:W-:Y:S01]  /*d5600*/  @P1 STG.E [R2.64], R250 ;  /* 0x000000fa02001986 */ /* 0x0003e2000c101904 */
[----:B------:R-:W-:-:S02]  /*d5610*/  IADD3 R180, R181, c[0x0][0x198], RZ ;  /* 0x00006600b5b47a10 */ /* 0x000fc40007ffe0ff */
[----:B------:R-:W-:Y:S01]  /*d5620*/  ISETP.GE.AND P1, PT, R178, c[0x0][0x17c], PT ;  /* 0x00005f00b2007a0c */ /* 0x000fe20003f26270 */
[----:B------:R-:W-:Y:S01]  /*d5630*/  IMAD.WIDE R178, R181, 0x4, R4 ;  /* 0x00000004b5b27825 */ /* 0x000fe200078e0204 */
        /* <DEDUP_REMOVED lines=38> */
[C---:B------:R-:W-:Y:S02]  /*d58a0*/  IADD3 R182, R181.reuse, c[0x0][0x198], RZ ;  /* 0x00006600b5b67a10 */ /* 0x040fe40007ffe0ff */
        /* <DEDUP_REMOVED lines=103> */
[----:B------:R-:W-:Y:S01]  /*d5f20*/  IADD3 R181, R252, 0x6b, RZ ;  /* 0x0000006bfcb57810 */ /* 0x000fe20007ffe0ff */
[----:B------:R-:W-:Y:S01]  /*d5f30*/  IMAD.WIDE R176, R180, 0x4, R172 ;  /* 0x00000004b4b07825 */ /* 0x000fe200078e02ac */
[----:B------:R-:W-:Y:S01]  /*d5f40*/  ISETP.LT.AND P1, PT, R186, c[0x0][0x178], !P1 ;  /* 0x00005e00ba007a0c */ /* 0x000fe20004f21270 */
[----:B----4-:R1:W-:Y:S01]  /*d5f50*/  @P5 STG.E [R178.64], R251 ;  /* 0x000000fbb2005986 */ /* 0x0103e2000c101904 */
[----:B------:R-:W-:Y:S01]  /*d5f60*/  ISETP.LT.AND P4, PT, R150, c[0x0][0x178], !P6 ;  /* 0x00005e0096007a0c */ /* 0x000fe20007781270 */
[----:B------:R-:W-:Y:S01]  /*d5f70*/  IMAD.WIDE R2, R180, 0x4, R6 ;  /* 0x00000004b4027825 */ /* 0x000fe200078e0206 */
[----:B------:R-:W-:Y:S01]  /*d5f80*/  ISETP.LT.AND P5, PT, R151, c[0x0][0x178], !P6 ;  /* 0x00005e0097007a0c */ /* 0x000fe200077a1270 */
[----:B------:R-:W4:Y:S01]  /*d5f90*/  LDL.LU R185, [R1+0xf80] ;  /* 0x000f800001b97983 */ /* 0x000f220000300800 */
[----:B------:R-:W-:-:S02]  /*d5fa0*/  ISETP.GE.AND P2, PT, R181, c[0x0][0x17c], PT ;  /* 0x00005f00b5007a0c */ /* 0x000fc40003f46270 */
[----:B------:R-:W-:Y:S01]  /*d5fb0*/  IADD3 R181, R180, c[0x0][0x198], RZ ;  /* 0x00006600b4b57a10 */ /* 0x000fe20007ffe0ff */
[----:B------:R1:W-:Y:S04]  /*d5fc0*/  @P3 STG.E [R176.64], R248 ;  /* 0x000000f8b0003986 */ /* 0x0003e8000c101904 */
[C---:B-1----:R-:W-:Y:S01]  /*d5fd0*/  IMAD.WIDE R178, R181.reuse, 0x4, R172 ;  /* 0x00000004b5b27825 */ /* 0x042fe200078e02ac */
[----:B------:R1:W-:Y:S03]  /*d5fe0*/  @P0 STG.E [R2.64], R187 ;  /* 0x000000bb02000986 */ /* 0x0003e6000c101904 */
[----:B------:R-:W-:-:S04]  /*d5ff0*/  IMAD.WIDE R176, R181, 0x4, R174 ;  /* 0x00000004b5b07825 */ /* 0x000fc800078e02ae */
        /* <DEDUP_REMOVED lines=21> */
[----:B------:R-:W-:Y:S02]  /*d6150*/  ISETP.LT.AND P1, PT, R151, c[0x0][0x178], !P3 ;  /* 0x00005e0097007a0c */ /* 0x000fe40005f21270 */
[----:B------:R-:W-:Y:S02]  /*d6160*/  ISETP.LT.AND P4, PT, R111, c[0x0][0x178], !P3 ;  /* 0x00005e006f007a0c */ /* 0x000fe40005f81270 */
[----:B------:R-:W-:Y:S01]  /*d6170*/  ISETP.GE.AND P0, PT, R178, c[0x0][0x17c], PT ;  /* 0x00005f00b2007a0c */ /* 0x000fe20003f06270 */
[----:B------:R-:W-:Y:S01]  /*d6180*/  IMAD.WIDE R178, R180, 0x4, R174 ;  /* 0x00000004b4b27825 */ /* 0x000fe200078e02ae */
[----:B------:R-:W-:Y:S01]  /*d6190*/  ISETP.LT.AND P3, PT, R186, c[0x0][0x178], !P3 ;  /* 0x00005e00ba007a0c */ /* 0x000fe20005f61270 */
[----:B------:R-:W3:Y:S01]  /*d61a0*/  LDL.LU R248, [R1+0x1170] ;  /* 0x0011700001f87983 */ /* 0x000ee20000300800 */
[----:B------:R-:W-:Y:S01]  /*d61b0*/  ISETP.LT.AND P6, PT, R150, c[0x0][0x178], !P2 ;  /* 0x00005e0096007a0c */ /* 0x000fe200057c1270 */
[----:B------:R-:W-:-:S02]  /*d61c0*/  IMAD.WIDE R2, R180, 0x4, R172 ;  /* 0x00000004b4027825 */ /* 0x000fc400078e02ac */
[----:B------:R1:W-:Y:S01]  /*d61d0*/  @P5 STG.E [R178.64], R250 ;  /* 0x000000fab2005986 */ /* 0x0003e2000c101904 */
[----:B------:R-:W-:Y:S01]  /*d61e0*/  ISETP.LT.AND P5, PT, R151, c[0x0][0x178], !P2 ;  /* 0x00005e0097007a0c */ /* 0x000fe200057a1270 */
[C---:B------:R-:W-:Y:S01]  /*d61f0*/  IMAD.WIDE R176, R180.reuse, 0x4, R6 ;  /* 0x00000004b4b07825 */ /* 0x040fe200078e0206 */
[----:B------:R-:W-:Y:S01]  /*d6200*/  IADD3 R181, R180, c[0x0][0x198], RZ ;  /* 0x00006600b4b57a10 */ /* 0x000fe20007ffe0ff */
[----:B------:R4:W-:Y:S04]  /*d6210*/  @P1 STG.E [R2.64], R249 ;  /* 0x000000f902001986 */ /* 0x0009e8000c101904 */
[----:B----4-:R4:W-:Y:S04]  /*d6220*/  @P4 STG.E [R176.64], R185 ;  /* 0x000000b9b0004986 */ /* 0x0109e8000c101904 */
        /* <DEDUP_REMOVED lines=224> */
[----:B------:R-:W-:Y:S02]  /*d7030*/  ISETP.LT.AND P3, PT, R111, c[0x0][0x178], !P2 ;  /* 0x00005e006f007a0c */ /* 0x000fe40005761270 */
[----:B------:R-:W-:Y:S01]  /*d7040*/  IADD3 R178, R252, 0x7f, RZ ;  /* 0x0000007ffcb27810 */ /* 0x000fe20007ffe0ff */
[----:B------:R-:W2:Y:S01]  /*d7050*/  LDL.LU R247, [R1+0xbf8] ;  /* 0x000bf80001f77983 */ /* 0x000ea20000300800 */
[----:B-1----:R-:W-:-:S04]  /*d7060*/  IMAD.WIDE R176, R181, 0x4, R4 ;  /* 0x00000004b5b07825 */ /* 0x002fc800078e0204 */
[C---:B------:R-:W-:Y:S01]  /*d7070*/  IMAD.WIDE R2, R181.reuse, 0x4, R6 ;  /* 0x00000004b5027825 */ /* 0x040fe200078e0206 */
[----:B------:R-:W-:-:S04]  /*d7080*/  IADD3 R181, R181, c[0x0][0x198], RZ ;  /* 0x00006600b5b57a10 */ /* 0x000fc80007ffe0ff */
        /* <DEDUP_REMOVED lines=8> */
[C---:B------:R-:W-:Y:S01]  /*d7110*/  IMAD.WIDE R178, R181.reuse, 0x4, R6 ;  /* 0x00000004b5b27825 */ /* 0x040fe200078e0206 */
        /* <DEDUP_REMOVED lines=36> */
[----:B-1----:R-:W2:Y:S04]  /*d7360*/  LDL.LU R247, [R1+0x118c] ;  /* 0x00118c0001f77983 */ /* 0x002ea80000300800 */
        /* <DEDUP_REMOVED lines=143> */
[----:B------:R1:W-:Y:S04]  /*d7c60*/  @P6 STG.E [R2.64], R187 ;  /* 0x000000bb02006986 */ /* 0x0003e8000c101904 */
[----:B------:R1:W-:Y:S01]  /*d7c70*/  @P4 STG.E [R176.64], R243 ;  /* 0x000000f3b0004986 */ /* 0x0003e2000c101904 */
[----:B------:R-:W-:-:S03]  /*d7c80*/  ISETP.LT.AND P1, PT, R186, c[0x0][0x178], !P1 ;  /* 0x00005e00ba007a0c */ /* 0x000fc60004f21270 */
[----:B------:R-:W-:Y:S01]  /*d7c90*/  @P5 STG.E [R178.64], R246 ;  /* 0x000000f6b2005986 */ /* 0x000fe2000c101904 */
[----:B-1----:R-:W-:-:S03]  /*d7ca0*/  IMAD.WIDE R2, R180, 0x4, R6 ;  /* 0x00000004b4027825 */ /* 0x002fc600078e0206 */
[----:B------:R-:W2:Y:S01]  /*d7cb0*/  LDL.LU R185, [R1+0x620] ;  /* 0x0006200001b97983 */ /* 0x000ea20000300800 */
        /* <DEDUP_REMOVED lines=19> */
[----:B------:R-:W-:Y:S02]  /*d7df0*/  IADD3 R182, R252, 0x83, RZ ;  /* 0x00000083fcb67810 */ /* 0x000fe40007ffe0ff */
[----:B------:R-:W-:Y:S01]  /*d7e00*/  ISETP.LT.AND P0, PT, R111, c[0x0][0x178], !P6 ;  /* 0x00005e006f007a0c */ /* 0x000fe20007701270 */
[----:B------:R-:W-:Y:S01]  /*d7e10*/  IMAD.WIDE R176, R181, 0x4, R174 ;  /* 0x00000004b5b07825 */ /* 0x000fe200078e02ae */
[----:B------:R-:W-:-:S03]  /*d7e20*/  ISETP.GE.AND P3, PT, R182, c[0x0][0x17c], PT ;  /* 0x00005f00b6007a0c */ /* 0x000fc60003f66270 */
[----:B------:R-:W-:Y:S01]  /*d7e30*/  IMAD.WIDE R178, R181, 0x4, R172 ;  /* 0x00000004b5b27825 */ /* 0x000fe200078e02ac */
[----:B------:R-:W-:Y:S01]  /*d7e40*/  @P4 STG.E [R176.64], R251 ;  /* 0x000000fbb0004986 */ /* 0x000fe2000c101904 */
[----:B------:R-:W-:-:S03]  /*d7e50*/  ISETP.LT.AND P6, PT, R186, c[0x0][0x178], !P6 ;  /* 0x00005e00ba007a0c */ /* 0x000fc600077c1270 */
[----:B------:R1:W-:Y:S01]  /*d7e60*/  @P5 STG.E [R178.64], R249 ;  /* 0x000000f9b2005986 */ /* 0x0003e2000c101904 */
[----:B------:R-:W-:Y:S01]  /*d7e70*/  ISETP.LT.AND P5, PT, R150, c[0x0][0x178], !P3 ;  /* 0x00005e0096007a0c */ /* 0x000fe20005fa1270 */
[C---:B------:R-:W-:Y:S01]  /*d7e80*/  IMAD.WIDE R2, R181.reuse, 0x4, R6 ;  /* 0x00000004b5027825 */ /* 0x040fe200078e0206 */
[----:B------:R-:W-:Y:S02]  /*d7e90*/  IADD3 R180, R181, c[0x0][0x198], RZ ;  /* 0x00006600b5b47a10 */ /* 0x000fe40007ffe0ff */
[----:B------:R-:W-:Y:S02]  /*d7ea0*/  ISETP.LT.AND P1, PT, R151, c[0x0][0x178], !P3 ;  /* 0x00005e0097007a0c */ /* 0x000fe40005f21270 */
[----:B------:R-:W-:Y:S01]  /*d7eb0*/  ISETP.LT.AND P4, PT, R111, c[0x0][0x178], !P3 ;  /* 0x00005e006f007a0c */ /* 0x000fe20005f81270 */
[----:B------:R1:W-:Y:S02]  /*d7ec0*/  @P0 STG.E [R2.64], R248 ;  /* 0x000000f802000986 */ /* 0x0003e4000c101904 */
[----:B-1----:R-:W-:Y:S01]  /*d7ed0*/  IADD3 R178, R252, 0x87, RZ ;  /* 0x00000087fcb27810 */ /* 0x002fe20007ffe0ff */
[----:B------:R-:W-:-:S03]  /*d7ee0*/  IMAD.WIDE R176, R181, 0x4, R4 ;  /* 0x00000004b5b07825 */ /* 0x000fc600078e0204 */
[----:B------:R-:W-:Y:S01]  /*d7ef0*/  ISETP.GE.AND P0, PT, R178, c[0x0][0x17c], PT ;  /* 0x00005f00b2007a0c */ /* 0x000fe20003f06270 */
[----:B------:R-:W-:Y:S01]  /*d7f00*/  IMAD.WIDE R178, R180, 0x4, R174 ;  /* 0x00000004b4b27825 */ /* 0x000fe200078e02ae */
[----:B------:R1:W-:Y:S01]  /*d7f10*/  @P6 STG.E [R176.64], R185 ;  /* 0x000000b9b0006986 */ /* 0x0003e2000c101904 */
[----:B------:R-:W-:Y:S02]  /*d7f20*/  ISETP.LT.AND P3, PT, R186, c[0x0][0x178], !P3 ;  /* 0x00005e00ba007a0c */ /* 0x000fe40005f61270 */
[----:B------:R-:W-:-:S04]  /*d7f30*/  IMAD.WIDE R2, R180, 0x4, R172 ;  /* 0x00000004b4027825 */ /* 0x000fc800078e02ac */
[C---:B-1----:R-:W-:Y:S01]  /*d7f40*/  IMAD.WIDE R176, R180.reuse, 0x4, R6 ;  /* 0x00000004b4b07825 */ /* 0x042fe200078e0206 */
[----:B----4-:R1:W-:Y:S04]  /*d7f50*/  @P5 STG.E [R178.64], R247 ;  /* 0x000000f7b2005986 */ /* 0x0103e8000c101904 */
[----:B---3--:R3:W-:Y:S04]  /*d7f60*/  @P1 STG.E [R2.64], R245 ;  /* 0x000000f502001986 */ /* 0x0087e8000c101904 */
[----:B-1----:R-:W4:Y:S04]  /*d7f70*/  LDL.LU R247, [R1+0x720] ;  /* 0x0007200001f77983 */ /* 0x002f280000300800 */
[----:B---3--:R-:W3:Y:S01]  /*d7f80*/  LDL.LU R245, [R1+0x1234] ;  /* 0x0012340001f57983 */ /* 0x008ee20000300800 */
[----:B------:R-:W-:-:S03]  /*d7f90*/  IMAD.WIDE R2, R180, 0x4, R4 ;  /* 0x00000004b4027825 */ /* 0x000fc600078e0204 */
[----:B------:R1:W-:Y:S04]  /*d7fa0*/  @P4 STG.E [R176.64], R246 ;  /* 0x000000f6b0004986 */ /* 0x0003e8000c101904 */
[----:B------:R-:W3:Y:S04]  /*d7fb0*/  LDL.LU R248, [R1+0x1114] ;  /* 0x0011140001f87983 */ /* 0x000ee80000300800 */
[----:B-1----:R-:W3:Y:S04]  /*d7fc0*/  LDL.LU R246, [R1+0xb84] ;  /* 0x000b840001f67983 */ /* 0x002ee80000300800 */
[----:B--2---:R1:W-:Y:S04]  /*d7fd0*/  @P3 STG.E [R2.64], R244 ;  /* 0x000000f402003986 */ /* 0x0043e8000c101904 */
[----:B-1----:R-:W2:Y:S01]  /*d7fe0*/  LDL.LU R244, [R1+0x724] ;  /* 0x0007240001f47983 */ /* 0x002ea20000300800 */
[----:B------:R-:W-:-:S02]  /*d7ff0*/  ISETP.LT.AND P6, PT, R150, c[0x0][0x178], !P2 ;  /* 0x00005e0096007a0c */ /* 0x000fc400057c1270 */
[----:B------:R-:W-:Y:S01]  /*d8000*/  ISETP.LT.AND P5, PT, R151, c[0x0][0x178], !P2 ;  /* 0x00005e0097007a0c */ /* 0x000fe200057a1270 */
[----:B------:R-:W2:Y:S01]  /*d8010*/  LDL.LU R249, [R1+0x1270] ;  /* 0x0012700001f97983 */ /* 0x000ea20000300800 */
[----:B------:R-:W-:Y:S02]  /*d8020*/  IADD3 R181, R180, c[0x0][0x198], RZ ;  /* 0x00006600b4b57a10 */ /* 0x000fe40007ffe0ff */
[----:B------:R-:W-:Y:S01]  /*d8030*/  IADD3 R182, R252, 0x85, RZ ;  /* 0x00000085fcb67810 */ /* 0x000fe20007ffe0ff */
[----:B------:R-:W2:Y:S01]  /*d8040*/  LDL.LU R185, [R1+0x1200] ;  /* 0x0012000001b97983 */ /* 0x000ea20000300800 */
[----:B------:R-:W-:Y:S01]  /*d8050*/  ISETP.LT.AND P1, PT, R111, c[0x0][0x178], !P2 ;  /* 0x00005e006f007a0c */ /* 0x000fe20005721270 */
[C---:B------:R-:W-:Y:S01]  /*d8060*/  IMAD.WIDE R176, R181.reuse, 0x4, R174 ;  /* 0x00000004b5b07825 */ /* 0x040fe200078e02ae */
[----:B------:R-:W-:Y:S02]  /*d8070*/  ISETP.GE.AND P4, PT, R182, c[0x0][0x17c], PT ;  /* 0x00005f00b6007a0c */ /* 0x000fe40003f86270 */
[----:B------:R-:W-:Y:S01]  /*d8080*/  ISETP.LT.AND P2, PT, R186, c[0x0][0x178], !P2 ;  /* 0x00005e00ba007a0c */ /* 0x000fe20005741270 */
[----:B------:R-:W-:Y:S01]  /*d8090*/  IMAD.WIDE R178, R181, 0x4, R172 ;  /* 0x00000004b5b27825 */ /* 0x000fe200078e02ac */
[----:B------:R1:W-:Y:S01]  /*d80a0*/  @P6 STG.E [R176.64], R250 ;  /* 0x000000fab0006986 */ /* 0x0003e2000c101904 */
[----:B------:R-:W-:-:S02]  /*d80b0*/  ISETP.LT.AND P6, PT, R150, c[0x0][0x178], !P4 ;  /* 0x00005e0096007a0c */ /* 0x000fc400067c1270 */
[----:B------:R-:W-:Y:S01]  /*d80c0*/  ISETP.LT.AND P3, PT, R151, c[0x0][0x178], !P4 ;  /* 0x00005e0097007a0c */ /* 0x000fe20006761270 */
[----:B------:R1:W-:Y:S01]  /*d80d0*/  @P5 STG.E [R178.64], R187 ;  /* 0x000000bbb2005986 */ /* 0x0003e2000c101904 */
[----:B------:R-:W-:Y:S01]  /*d80e0*/  ISETP.LT.AND P5, PT, R111, c[0x0][0x178], !P4 ;  /* 0x00005e006f007a0c */ /* 0x000fe200067a1270 */
[C---:B------:R-:W-:Y:S01]  /*d80f0*/  IMAD.WIDE R2, R181.reuse, 0x4, R4 ;  /* 0x00000004b5027825 */ /* 0x040fe200078e0204 */
[----:B------:R-:W-:-:S03]  /*d8100*/  IADD3 R180, R181, c[0x0][0x198], RZ ;  /* 0x00006600b5b47a10 */ /* 0x000fc60007ffe0ff */
[----:B-1----:R-:W-:Y:S01]  /*d8110*/  IMAD.WIDE R176, R181, 0x4, R6 ;  /* 0x00000004b5b07825 */ /* 0x002fe200078e0206 */
[----:B------:R-:W-:Y:S01]  /*d8120*/  ISETP.LT.AND P4, PT, R186, c[0x0][0x178], !P4 ;  /* 0x00005e00ba007a0c */ /* 0x000fe20006781270 */
[----:B------:R-:W2:Y:S02]  /*d8130*/  LDL.LU R187, [R1+0xf40] ;  /* 0x000f400001bb7983 */ /* 0x000ea40000300800 */
[C---:B------:R-:W-:Y:S02]  /*d8140*/  IMAD.WIDE R178, R180.reuse, 0x4, R174 ;  /* 0x00000004b4b27825 */ /* 0x040fe400078e02ae */
[----:B------:R1:W-:Y:S04]  /*d8150*/  @P1 STG.E [R176.64], R243 ;  /* 0x000000f3b0001986 */ /* 0x0003e8000c101904 */
[----:B-1----:R-:W2:Y:S01]  /*d8160*/  LDL.LU R243, [R1+0x9a0] ;  /* 0x0009a00001f37983 */ /* 0x002ea20000300800 */
[----:B------:R-:W-:-:S03]  /*d8170*/  IMAD.WIDE R176, R180, 0x4, R172 ;  /* 0x00000004b4b07825 */ /* 0x000fc600078e02ac */
        /* <DEDUP_REMOVED lines=11> */
[----:B------:R-:W-:-:S02]  /*d8230*/  IADD3 R182, R252, 0x86, RZ ;  /* 0x00000086fcb67810 */ /* 0x000fc40007ffe0ff */
[----:B------:R-:W-:Y:S01]  /*d8240*/  IADD3 R180, R180, c[0x0][0x198], RZ ;  /* 0x00006600b4b47a10 */ /* 0x000fe20007ffe0ff */
[----:B------:R-:W2:Y:S01]  /*d8250*/  LDL.LU R251, [R1+0x12a0] ;  /* 0x0012a00001fb7983 */ /* 0x000ea20000300800 */
[----:B------:R-:W-:-:S03]  /*d8260*/  ISETP.GE.AND P1, PT, R182, c[0x0][0x17c], PT ;  /* 0x00005f00b6007a0c */ /* 0x000fc60003f26270 */
[----:B------:R-:W-:Y:S01]  /*d8270*/  IMAD.WIDE R2, R180, 0x4, R174 ;  /* 0x00000004b4027825 */ /* 0x000fe200078e02ae */
[----:B------:R-:W-:Y:S01]  /*d8280*/  ISETP.LT.AND P2, PT, R150, c[0x0][0x178], !P1 ;  /* 0x00005e0096007a0c */ /* 0x000fe20004f41270 */
[----:B------:R-:W2:Y:S01]  /*d8290*/  LDL.LU R250, [R1+0x1250] ;  /* 0x0012500001fa7983 */ /* 0x000ea20000300800 */
[----:B------:R-:W-:Y:S02]  /*d82a0*/  ISETP.LT.AND P3, PT, R151, c[0x0][0x178], !P1 ;  /* 0x00005e0097007a0c */ /* 0x000fe40004f61270 */
[----:B------:R-:W-:Y:S01]  /*d82b0*/  ISETP.LT.AND P4, PT, R111, c[0x0][0x178], !P1 ;  /* 0x00005e006f007a0c */ /* 0x000fe20004f81270 */
[----:B------:R-:W-:Y:S01]  /*d82c0*/  IMAD.WIDE R176, R180, 0x4, R172 ;  /* 0x00000004b4b07825 */ /* 0x000fe200078e02ac */
[----:B------:R-:W-:Y:S01]  /*d82d0*/  ISETP.LT.AND P1, PT, R186, c[0x0][0x178], !P1 ;  /* 0x00005e00ba007a0c */ /* 0x000fe20004f21270 */
[----:B------:R-:W2:Y:S01]  /*d82e0*/  LDL.LU R248, [R1+0x11f0] ;  /* 0x0011f00001f87983 */ /* 0x000ea20000300800 */
[----:B------:R-:W-:Y:S02]  /*d82f0*/  ISETP.LT.AND P6, PT, R150, c[0x0][0x178], !P0 ;  /* 0x00005e0096007a0c */ /* 0x000fe400047c1270 */
[----:B------:R-:W-:-:S03]  /*d8300*/  ISETP.LT.AND P5, PT, R151, c[0x0][0x178], !P0 ;  /* 0x00005e0097007a0c */ /* 0x000fc600047a1270 */
        /* <DEDUP_REMOVED lines=47> */
[----:B------:R-:W-:-:S05]  /*d8600*/  IADD3 R181, R183, c[0x0][0x198], RZ ;  /* 0x00006600b7b57a10 */ /* 0x000fca0007ffe0ff */
[C---:B------:R-:W-:Y:S01]  /*d8610*/  IMAD.WIDE R2, R181.reuse, 0x4, R174 ;  /* 0x00000004b5027825 */ /* 0x040fe200078e02ae */
[----:B------:R1:W-:Y:S03]  /*d8620*/  @P2 STG.E [R178.64], R243 ;  /* 0x000000f3b2002986 */ /* 0x0003e6000c101904 */
        /* <DEDUP_REMOVED lines=401> */
[----:B-1----:R-:W3:Y:S01]  /*d9f40*/  LDL.LU R246, [R1+0x126c] ;  /* 0x00126c0001f67983 */ /* 0x002ee20000300800 */
[----:B------:R-:W-:Y:S01]  /*d9f50*/  ISETP.LT.AND P2, PT, R150, c[0x0][0x178], !P1 ;  /* 0x00005e0096007a0c */ /* 0x000fe20004f41270 */
[----:B------:R-:W-:-:S02]  /*d9f60*/  IMAD.WIDE R176, R180, 0x4, R172 ;  /* 0x00000004b4b07825 */ /* 0x000fc400078e02ac */
[----:B------:R-:W3:Y:S02]  /*d9f70*/  LDL.LU R250, [R1+0xf10] ;  /* 0x000f100001fa7983 */ /* 0x000ee40000300800 */
[C---:B------:R-:W-:Y:S02]  /*d9f80*/  IMAD.WIDE R2, R180.reuse, 0x4, R6 ;  /* 0x00000004b4027825 */ /* 0x040fe400078e0206 */
        /* <DEDUP_REMOVED lines=19> */
[----:B------:R-:W-:Y:S01]  /*da0c0*/  ISETP.LT.AND P6, PT, R150, c[0x0][0x178], !P0 ;  /* 0x00005e0096007a0c */ /* 0x000fe200047c1270 */
[----:B------:R-:W-:Y:S01]  /*da0d0*/  IMAD.WIDE R2, R180, 0x4, R6 ;  /* 0x00000004b4027825 */ /* 0x000fe200078e0206 */
[----:B------:R-:W-:-:S02]  /*da0e0*/  ISETP.LT.AND P5, PT, R151, c[0x0][0x178], !P0 ;  /* 0x00005e0097007a0c */ /* 0x000fc400047a1270 */
[----:B------:R-:W-:Y:S01]  /*da0f0*/  IADD3 R178, R252, 0xa1, RZ ;  /* 0x000000a1fcb27810 */ /* 0x000fe20007ffe0ff */
[C---:B------:R-:W-:Y:S01]  /*da100*/  IMAD.WIDE R176, R180.reuse, 0x4, R4 ;  /* 0x00000004b4b07825 */ /* 0x040fe200078e0204 */
[----:B------:R-:W-:Y:S02]  /*da110*/  IADD3 R182, R180, c[0x0][0x198], RZ ;  /* 0x00006600b4b67a10 */ /* 0x000fe40007ffe0ff */
[----:B------:R-:W-:Y:S01]  /*da120*/  ISETP.LT.AND P3, PT, R111, c[0x0][0x178], !P0 ;  /* 0x00005e006f007a0c */ /* 0x000fe20004761270 */
[----:B------:R1:W-:Y:S01]  /*da130*/  @P4 STG.E [R2.64], R185 ;  /* 0x000000b902004986 */ /* 0x0003e2000c101904 */
[----:B------:R-:W-:Y:S01]  /*da140*/  ISETP.GE.AND P2, PT, R178, c[0x0][0x17c], PT ;  /* 0x00005f00b2007a0c */ /* 0x000fe20003f46270 */
[----:B------:R-:W-:Y:S02]  /*da150*/  IMAD.WIDE R178, R182, 0x4, R174 ;  /* 0x00000004b6b27825 */ /* 0x000fe400078e02ae */
[----:B---3--:R3:W-:Y:S01]  /*da160*/  @P1 STG.E [R176.64], R246 ;  /* 0x000000f6b0001986 */ /* 0x0087e2000c101904 */
[----:B------:R-:W-:Y:S01]  /*da170*/  ISETP.LT.AND P1, PT, R186, c[0x0][0x178], !P0 ;  /* 0x00005e00ba007a0c */ /* 0x000fe20004721270 */
[----:B------:R-:W-:-:S02]  /*da180*/  IMAD.WIDE R180, R182, 0x4, R172 ;  /* 0x00000004b6b47825 */ /* 0x000fc400078e02ac */
[----:B------:R3:W-:Y:S01]  /*da190*/  @P6 STG.E [R178.64], R250 ;  /* 0x000000fab2006986 */ /* 0x0007e2000c101904 */
[----:B------:R-:W-:Y:S01]  /*da1a0*/  ISETP.LT.AND P6, PT, R150, c[0x0][0x178], !P2 ;  /* 0x00005e0096007a0c */ /* 0x000fe200057c1270 */
[----:B-1----:R-:W-:Y:S02]  /*da1b0*/  IMAD.WIDE R2, R182, 0x4, R6 ;  /* 0x00000004b6027825 */ /* 0x002fe400078e0206 */
[----:B------:R-:W-:Y:S04]  /*da1c0*/  @P5 STG.E [R180.64], R249 ;  /* 0x000000f9b4005986 */ /* 0x000fe8000c101904 */
        /* <DEDUP_REMOVED lines=13> */
[----:B------:R-:W-:Y:S01]  /*da2a0*/  IMAD.WIDE R178, R183, 0x4, R172 ;  /* 0x00000004b7b27825 */ /* 0x000fe200078e02ac */
[----:B------:R1:W-:Y:S04]  /*da2b0*/  @P1 STG.E [R2.64], R243 ;  /* 0x000000f302001986 */ /* 0x0003e8000c101904 */
[----:B----4-:R4:W-:Y:S04]  /*da2c0*/  @P6 STG.E [R176.64], R247 ;  /* 0x000000f7b0006986 */ /* 0x0109e8000c101904 */
[----:B-1----:R-:W3:Y:S04]  /*da2d0*/  LDL.LU R243, [R1+0x600] ;  /* 0x0006000001f37983 */ /* 0x002ee80000300800 */
[----:B----4-:R-:W4:Y:S04]  /*da2e0*/  LDL.LU R247, [R1+0x1354] ;  /* 0x0013540001f77983 */ /* 0x010f280000300800 */
[----:B------:R1:W-:Y:S04]  /*da2f0*/  @P5 STG.E [R178.64], R245 ;  /* 0x000000f5b2005986 */ /* 0x0003e8000c101904 */
        /* <DEDUP_REMOVED lines=15> */
[----:B---3--:R1:W-:Y:S01]  /*da3f0*/  @P2 STG.E [R178.64], R246 ;  /* 0x000000f6b2002986 */ /* 0x0083e2000c101904 */
[----:B------:R-:W-:-:S03]  /*da400*/  ISETP.LT.AND P5, PT, R150, c[0x0][0x178], !P0 ;  /* 0x00005e0096007a0c */ /* 0x000fc600047a1270 */
[----:B------:R3:W-:Y:S01]  /*da410*/  @P4 STG.E [R2.64], R248 ;  /* 0x000000f802004986 */ /* 0x0007e2000c101904 */
[----:B------:R-:W-:-:S03]  /*da420*/  ISETP.GE.AND P2, PT, R180, c[0x0][0x17c], PT ;  /* 0x00005f00b4007a0c */ /* 0x000fc60003f46270 */
[----:B------:R3:W-:Y:S04]  /*da430*/  @P6 STG.E [R176.64], R185 ;  /* 0x000000b9b0006986 */ /* 0x0007e8000c101904 */
[----:B-1----:R-:W2:Y:S01]  /*da440*/  LDL.LU R246, [R1+0x604] ;  /* 0x0006040001f67983 */ /* 0x002ea20000300800 */
[----:B------:R-:W-:-:S03]  /*da450*/  ISETP.LT.AND P6, PT, R151, c[0x0][0x178], !P0 ;  /* 0x00005e0097007a0c */ /* 0x000fc600047c1270 */
[----:B------:R-:W2:Y:S01]  /*da460*/  LDL.LU R183, [R1+0x1400] ;  /* 0x0014000001b77983 */ /* 0x000ea20000300800 */
[----:B---3--:R-:W-:-:S03]  /*da470*/  IMAD.WIDE R2, R181, 0x4, R6 ;  /* 0x00000004b5027825 */ /* 0x008fc600078e0206 */
[----:B------:R-:W3:Y:S01]  /*da480*/  LDL.LU R184, [R1+0x1340] ;  /* 0x0013400001b87983 */ /* 0x000ee20000300800 */
[C---:B------:R-:W-:Y:S01]  /*da490*/  IADD3 R180, R181.reuse, c[0x0][0x198], RZ ;  /* 0x00006600b5b47a10 */ /* 0x040fe20007ffe0ff */
[----:B------:R-:W-:Y:S02]  /*da4a0*/  IMAD.WIDE R176, R181, 0x4, R4 ;  /* 0x00000004b5b07825 */ /* 0x000fe400078e0204 */
[----:B------:R-:W3:Y:S02]  /*da4b0*/  LDL.LU R251, [R1+0xb60] ;  /* 0x000b600001fb7983 */ /* 0x000ee40000300800 */
[C---:B------:R-:W-:Y:S02]  /*da4c0*/  IMAD.WIDE R178, R180.reuse, 0x4, R174 ;  /* 0x00000004b4b27825 */ /* 0x040fe400078e02ae */
[----:B------:R-:W-:Y:S04]  /*da4d0*/  @P3 STG.E [R2.64], R187 ;  /* 0x000000bb02003986 */ /* 0x000fe8000c101904 */
[----:B------:R-:W3:Y:S04]  /*da4e0*/  LDL.LU R250, [R1+0x700] ;  /* 0x0007000001fa7983 */ /* 0x000ee80000300800 */
[----:B------:R-:W3:Y:S04]  /*da4f0*/  LDL.LU R249, [R1+0x1404] ;  /* 0x0014040001f97983 */ /* 0x000ee80000300800 */
[----:B------:R1:W-:Y:S04]  /*da500*/  @P1 STG.E [R176.64], R243 ;  /* 0x000000f3b0001986 */ /* 0x0003e8000c101904 */
[----:B----4-:R4:W-:Y:S01]  /*da510*/  @P5 STG.E [R178.64], R247 ;  /* 0x000000f7b2005986 */ /* 0x0109e2000c101904 */
[----:B-1----:R-:W-:-:S03]  /*da520*/  IMAD.WIDE R176, R180, 0x4, R172 ;  /* 0x00000004b4b07825 */ /* 0x002fc600078e02ac */
        /* <DEDUP_REMOVED lines=21> */
[----:B------:R1:W-:Y:S01]  /*da680*/  @P1 STG.E [R2.64], R246 ;  /* 0x000000f602001986 */ /* 0x0003e2000c101904 */
[----:B------:R-:W-:-:S03]  /*da690*/  ISETP.LT.AND P2, PT, R186, c[0x0][0x178], !P2 ;  /* 0x00005e00ba007a0c */ /* 0x000fc60005741270 */
[----:B------:R3:W-:Y:S01]  /*da6a0*/  @P3 STG.E [R176.64], R183 ;  /* 0x000000b7b0003986 */ /* 0x0007e2000c101904 */
[----:B------:R-:W-:-:S03]  /*da6b0*/  ISETP.LT.AND P3, PT, R151, c[0x0][0x178], !P4 ;  /* 0x00005e0097007a0c */ /* 0x000fc60006761270 */
[----:B---3--:R3:W-:Y:S01]  /*da6c0*/  @P5 STG.E [R178.64], R184 ;  /* 0x000000b8b2005986 */ /* 0x0087e2000c101904 */
[----:B------:R-:W-:Y:S02]  /*da6d0*/  ISETP.LT.AND P5, PT, R150, c[0x0][0x178], !P4 ;  /* 0x00005e0096007a0c */ /* 0x000fe400067a1270 */
[----:B------:R-:W-:Y:S01]  /*da6e0*/  ISETP.LT.AND P1, PT, R111, c[0x0][0x178], !P4 ;  /* 0x00005e006f007a0c */ /* 0x000fe20006721270 */
[----:B------:R-:W2:Y:S01]  /*da6f0*/  LDL.LU R187, [R1+0xf20] ;  /* 0x000f200001bb7983 */ /* 0x000ea20000300800 */
[C---:B-1----:R-:W-:Y:S01]  /*da700*/  IMAD.WIDE R2, R181.reuse, 0x4, R6 ;  /* 0x00000004b5027825 */ /* 0x042fe200078e0206 */
[C---:B------:R-:W-:Y:S02]  /*da710*/  IADD3 R182, R181.reuse, c[0x0][0x198], RZ ;  /* 0x00006600b5b67a10 */ /* 0x040fe40007ffe0ff */
[----:B------:R-:W-:Y:S01]  /*da720*/  IADD3 R176, R252, 0xa6, RZ ;  /* 0x000000a6fcb07810 */ /* 0x000fe20007ffe0ff */
[----:B------:R-:W-:Y:S01]  /*da730*/  IMAD.WIDE R180, R181, 0x4, R4 ;  /* 0x00000004b5b47825 */ /* 0x000fe200078e0204 */
[----:B------:R1:W-:Y:S02]  /*da740*/  @P6 STG.E [R2.64], R251 ;  /* 0x000000fb02006986 */ /* 0x0003e4000c101904 */
[----:B------:R-:W-:Y:S01]  /*da750*/  ISETP.GE.AND P6, PT, R176, c[0x0][0x17c], PT ;  /* 0x00005f00b0007a0c */ /* 0x000fe20003fc6270 */
[C---:B------:R-:W-:Y:S01]  /*da760*/  IMAD.WIDE R176, R182.reuse, 0x4, R172 ;  /* 0x00000004b6b07825 */ /* 0x040fe200078e02ac */
[----:B------:R-:W2:Y:S03]  /*da770*/  LDL.LU R243, [R1+0x980] ;  /* 0x0009800001f37983 */ /* 0x000ea60000300800 */
[C---:B---3--:R-:W-:Y:S01]  /*da780*/  IMAD.WIDE R178, R182.reuse, 0x4, R6 ;  /* 0x00000004b6b27825 */ /* 0x048fe200078e0206 */
[----:B------:R-:W3:Y:S03]  /*da790*/  LDL.LU R246, [R1+0x1474] ;  /* 0x0014740001f67983 */ /* 0x000ee60000300800 */
[----:B-1----:R-:W-:Y:S01]  /*da7a0*/  IMAD.WIDE R2, R182, 0x4, R174 ;  /* 0x00000004b6027825 */ /* 0x002fe200078e02ae */
[----:B------:R-:W-:Y:S04]  /*da7b0*/  @P2 STG.E [R180.64], R250 ;  /* 0x000000fab4002986 */ /* 0x000fe8000c101904 */
[----:B------:R-:W-:Y:S04]  /*da7c0*/  @P5 STG.E [R2.64], R249 ;  /* 0x000000f902005986 */ /* 0x000fe8000c101904 */
[----:B----4-:R1:W-:Y:S04]  /*da7d0*/  @P3 STG.E [R176.64], R247 ;  /* 0x000000f7b0003986 */ /* 0x0103e8000c101904 */
[----:B-1----:R-:W4:Y:S04]  /*da7e0*/  LDL.LU R247, [R1+0x1374] ;  /* 0x0013740001f77983 */ /* 0x002f280000300800 */
[----:B------:R1:W-:Y:S04]  /*da7f0*/  @P1 STG.E [R178.64], R245 ;  /* 0x000000f5b2001986 */ /* 0x0003e8000c101904 */
[----:B-1----:R-:W4:Y:S01]  /*da800*/  LDL.LU R245, [R1+0xf24] ;  /* 0x000f240001f57983 */ /* 0x002f220000300800 */
        /* <DEDUP_REMOVED lines=26> */
[C---:B---3--:R-:W-:Y:S02]  /*da9b0*/  IMAD.WIDE R2, R180.reuse, 0x4, R174 ;  /* 0x00000004b4027825 */ /* 0x048fe400078e02ae */
[----:B------:R-:W-:Y:S02]  /*da9c0*/  @P6 STG.E [R178.64], R243 ;  /* 0x000000f3b2006986 */ /* 0x000fe4000c101904 */
[----:B------:R-:W-:-:S02]  /*da9d0*/  IMAD.WIDE R176, R180, 0x4, R172 ;  /* 0x00000004b4b07825 */ /* 0x000fc400078e02ac */
[----:B------:R1:W-:Y:S04]  /*da9e0*/  @P5 STG.E [R2.64], R246 ;  /* 0x000000f602005986 */ /* 0x0003e8000c101904 */
[----:B------:R-:W3:Y:S01]  /*da9f0*/  LDL.LU R185, [R1+0x14a4] ;  /* 0x0014a40001b97983 */ /* 0x000ee20000300800 */
[----:B-1----:R-:W-:-:S03]  /*daa00*/  IMAD.WIDE R2, R180, 0x4, R6 ;  /* 0x00000004b4027825 */ /* 0x002fc600078e0206 */
[----:B----4-:R-:W-:Y:S04]  /*daa10*/  @P3 STG.E [R176.64], R247 ;  /* 0x000000f7b0003986 */ /* 0x010fe8000c101904 */
[----:B------:R1:W-:Y:S04]  /*daa20*/  @P4 STG.E [R2.64], R245 ;  /* 0x000000f502004986 */ /* 0x0003e8000c101904 */
[----:B-1----:R-:W4:Y:S04]  /*daa30*/  LDL.LU R245, [R1+0x1454] ;  /* 0x0014540001f57983 */ /* 0x002f280000300800 */
        /* <DEDUP_REMOVED lines=25> */
[----:B---3--:R-:W-:Y:S01]  /*dabd0*/  IMAD.WIDE R2, R181, 0x4, R6 ;  /* 0x00000004b5027825 */ /* 0x008fe200078e0206 */
[----:B------:R-:W-:-:S04]  /*dabe0*/  IADD3 R178, R252, 0xb1, RZ ;  /* 0x000000b1fcb27810 */ /* 0x000fc80007ffe0ff */
[----:B------:R1:W-:Y:S01]  /*dabf0*/  @P5 STG.E [R2.64], R249 ;  /* 0x000000f902005986 */ /* 0x0003e2000c101904 */
[----:B------:R-:W-:-:S03]  /*dac00*/  IADD3 R179, R252, 0xaa, RZ ;  /* 0x000000aafcb37810 */ /* 0x000fc60007ffe0ff */
[----:B------:R3:W-:Y:S01]  /*dac10*/  @P1 STG.E [R176.64], R248 ;  /* 0x000000f8b0001986 */ /* 0x0007e2000c101904 */
[----:B------:R-:W-:Y:S01]  /*dac20*/  ISETP.GE.AND P0, PT, R178, c[0x0][0x17c], PT ;  /* 0x00005f00b2007a0c */ /* 0x000fe20003f06270 */
[----:B-1----:R-:W-:-:S04]  /*dac30*/  IMAD.WIDE R2, R180, 0x4, R174 ;  /* 0x00000004b4027825 */ /* 0x002fc800078e02ae */
[C---:B---3--:R-:W-:Y:S01]  /*dac40*/  IMAD.WIDE R176, R180.reuse, 0x4, R172 ;  /* 0x00000004b4b07825 */ /* 0x048fe200078e02ac */
[----:B------:R-:W-:Y:S01]  /*dac50*/  @P4 STG.E [R2.64], R185 ;  /* 0x000000b902004986 */ /* 0x000fe2000c101904 */
[----:B------:R-:W-:Y:S02]  /*dac60*/  ISETP.GE.AND P5, PT, R179, c[0x0][0x17c], PT ;  /* 0x00005f00b3007a0c */ /* 0x000fe40003fa6270 */
[----:B------:R-:W-:Y:S01]  /*dac70*/  IMAD.WIDE R178, R180, 0x4, R6 ;  /* 0x00000004b4b27825 */ /* 0x000fe200078e0206 */
[----:B------:R-:W-:Y:S01]  /*dac80*/  ISETP.LT.AND P2, PT, R186, c[0x0][0x178], !P2 ;  /* 0x00005e00ba007a0c */ /* 0x000fe20005741270 */
[----:B----4-:R1:W-:Y:S04]  /*dac90*/  @P6 STG.E [R176.64], R245 ;  /* 0x000000f5b0006986 */ /* 0x0103e8000c101904 */
[----:B------:R3:W-:Y:S04]  /*daca0*/  @P3 STG.E [R178.64], R246 ;  /* 0x000000f6b2003986 */ /* 0x0007e8000c101904 */
[----:B-1----:R-:W4:Y:S04]  /*dacb0*/  LDL.LU R245, [R1+0x14d4] ;  /* 0x0014d40001f57983 */ /* 0x002f280000300800 */
[----:B------:R-:W4:Y:S04]  /*dacc0*/  LDL.LU R249, [R1+0x1494] ;  /* 0x0014940001f97983 */ /* 0x000f280000300800 */
[----:B---3--:R-:W3:Y:S01]  /*dacd0*/  LDL.LU R246, [R1+0x1444] ;  /* 0x0014440001f67983 */ /* 0x008ee20000300800 */
[----:B------:R-:W-:-:S05]  /*dace0*/  IMAD.WIDE R2, R180, 0x4, R4 ;  /* 0x00000004b4027825 */ /* 0x000fca00078e0204 */
        /* <DEDUP_REMOVED lines=29> */
[----:B------:R-:W2:Y:S01]  /*daec0*/  LDL.LU R247, [R1+0x14f4] ;  /* 0x0014f40001f77983 */ /* 0x000ea20000300800 */
        /* <DEDUP_REMOVED lines=168> */
[----:B------:R-:W-:Y:S02]  /*db950*/  IADD3 R182, R252, 0xb5, RZ ;  /* 0x000000b5fcb67810 */ /* 0x000fe40007ffe0ff */
[----:B------:R-:W-:Y:S01]  /*db960*/  ISETP.LT.AND P0, PT, R111, c[0x0][0x178], !P6 ;  /* 0x00005e006f007a0c */ /* 0x000fe20007701270 */
[----:B------:R-:W-:Y:S01]  /*db970*/  IMAD.WIDE R176, R181, 0x4, R174 ;  /* 0x00000004b5b07825 */ /* 0x000fe200078e02ae */
[----:B------:R-:W-:-:S03]  /*db980*/  ISETP.GE.AND P3, PT, R182, c[0x0][0x17c], PT ;  /* 0x00005f00b6007a0c */ /* 0x000fc60003f66270 */
        /* <DEDUP_REMOVED lines=35> */
[----:B------:R-:W-:Y:S01]  /*dbbc0*/  IMAD.WIDE R176, R180, 0x4, R174 ;  /* 0x00000004b4b07825 */ /* 0x000fe200078e02ae */
[----:B------:R-:W-:Y:S02]  /*dbbd0*/  ISETP.GE.AND P4, PT, R182, c[0x0][0x17c], PT ;  /* 0x00005f00b6007a0c */ /* 0x000fe40003f86270 */
[----:B------:R-:W-:Y:S01]  /*dbbe0*/  ISETP.LT.AND P2, PT, R186, c[0x0][0x178], !P2 ;  /* 0x00005e00ba007a0c */ /* 0x000fe20005741270 */
[----:B------:R-:W-:Y:S01]  /*dbbf0*/  IMAD.WIDE R178, R180, 0x4, R172 ;  /* 0x00000004b4b27825 */ /* 0x000fe200078e02ac */
[----:B------:R1:W-:Y:S01]  /*dbc00*/  @P6 STG.E [R176.64], R250 ;  /* 0x000000fab0006986 */ /* 0x0003e2000c101904 */
[----:B------:R-:W-:-:S02]  /*dbc10*/  ISETP.LT.AND P6, PT, R150, c[0x0][0x178], !P4 ;  /* 0x00005e0096007a0c */ /* 0x000fc400067c1270 */
[----:B------:R-:W-:Y:S01]  /*dbc20*/  ISETP.LT.AND P3, PT, R151, c[0x0][0x178], !P4 ;  /* 0x00005e0097007a0c */ /* 0x000fe20006761270 */
[----:B------:R1:W-:Y:S01]  /*dbc30*/  @P5 STG.E [R178.64], R187 ;  /* 0x000000bbb2005986 */ /* 0x0003e2000c101904 */
[C---:B------:R-:W-:Y:S01]  /*dbc40*/  IMAD.WIDE R2, R180.reuse, 0x4, R6 ;  /* 0x00000004b4027825 */ /* 0x040fe200078e0206 */
[----:B------:R-:W-:Y:S02]  /*dbc50*/  ISETP.LT.AND P5, PT, R111, c[0x0][0x178], !P4 ;  /* 0x00005e006f007a0c */ /* 0x000fe400067a1270 */
[C---:B------:R-:W-:Y:S01]  /*dbc60*/  IADD3 R181, R180.reuse, c[0x0][0x198], RZ ;  /* 0x00006600b4b57a10 */ /* 0x040fe20007ffe0ff */
[----:B-1----:R-:W-:Y:S01]  /*dbc70*/  IMAD.WIDE R176, R180, 0x4, R4 ;  /* 0x00000004b4b07825 */ /* 0x002fe200078e0204 */
[----:B------:R1:W-:Y:S01]  /*dbc80*/  @P1 STG.E [R2.64], R243 ;  /* 0x000000f302001986 */ /* 0x0003e2000c101904 */
[----:B------:R-:W-:-:S03]  /*dbc90*/  IADD3 R178, R252, 0xb8, RZ ;  /* 0x000000b8fcb27810 */ /* 0x000fc60007ffe0ff */
[----:B------:R-:W2:Y:S01]  /*dbca0*/  LDL.LU R187, [R1+0x1368] ;  /* 0x0013680001bb7983 */ /* 0x000ea20000300800 */
[----:B------:R-:W-:Y:S02]  /*dbcb0*/  ISETP.LT.AND P4, PT, R186, c[0x0][0x178], !P4 ;  /* 0x00005e00ba007a0c */ /* 0x000fe40006781270 */
[----:B------:R-:W-:Y:S01]  /*dbcc0*/  ISETP.GE.AND P1, PT, R178, c[0x0][0x17c], PT ;  /* 0x00005f00b2007a0c */ /* 0x000fe20003f26270 */
[----:B------:R-:W-:-:S04]  /*dbcd0*/  IMAD.WIDE R178, R181, 0x4, R172 ;  /* 0x00000004b5b27825 */ /* 0x000fc800078e02ac */
[C---:B-1----:R-:W-:Y:S01]  /*dbce0*/  IMAD.WIDE R2, R181.reuse, 0x4, R174 ;  /* 0x00000004b5027825 */ /* 0x042fe200078e02ae */
[----:B------:R-:W2:Y:S04]  /*dbcf0*/  LDL.LU R243, [R1+0xd38] ;  /* 0x000d380001f37983 */ /* 0x000ea80000300800 */
        /* <DEDUP_REMOVED lines=194> */
[----:B----4-:R1:W-:Y:S04]  /*dc920*/  @P5 STG.E [R176.64], R245 ;  /* 0x000000f5b0005986 */ /* 0x0103e8000c101904 */
[----:B------:R-:W4:Y:S04]  /*dc930*/  LDL.LU R185, [R1+0xd24] ;  /* 0x000d240001b97983 */ /* 0x000f280000300800 */
        /* <DEDUP_REMOVED lines=37> */
[----:B----4-:R-:W-:Y:S01]  /*dcb90*/  @P3 STG.E [R2.64], R185 ;  /* 0x000000b902003986 */ /* 0x010fe2000c101904 */
[----:B-1----:R-:W-:-:S03]  /*dcba0*/  IMAD.WIDE R176, R182, 0x4, R6 ;  /* 0x00000004b6b07825 */ /* 0x002fc600078e0206 */
[----:B------:R-:W3:Y:S04]  /*dcbb0*/  LDL.LU R247, [R1+0x1554] ;  /* 0x0015540001f77983 */ /* 0x000ee80000300800 */
[----:B------:R-:W-:Y:S04]  /*dcbc0*/  @P6 STG.E [R176.64], R245 ;  /* 0x000000f5b0006986 */ /* 0x000fe8000c101904 */
        /* <DEDUP_REMOVED lines=1984> */
[----:B------:R-:W-:-:S02]  /*e47d0*/  ISETP.LT.AND P5, PT, R150, c[0x0][0x178], !P2 ;  /* 0x00005e0096007a0c */ /* 0x000fc400057a1270 */
[----:B------:R-:W-:Y:S01]  /*e47e0*/  ISETP.LT.AND P4, PT, R151, c[0x0][0x178], !P2 ;  /* 0x00005e0097007a0c */ /* 0x000fe20005781270 */
[----:B------:R-:W3:Y:S01]  /*e47f0*/  LDL.LU R243, [R1+0x1980] ;  /* 0x0019800001f37983 */ /* 0x000ee20000300800 */
[----:B------:R-:W-:-:S03]  /*e4800*/  ISETP.LT.AND P1, PT, R111, c[0x0][0x178], !P2 ;  /* 0x00005e006f007a0c */ /* 0x000fc60005721270 */
[----:B------:R-:W3:Y:S04]  /*e4810*/  LDL.LU R247, [R1+0x1aa4] ;  /* 0x001aa40001f77983 */ /* 0x000ee80000300800 */
        /* <DEDUP_REMOVED lines=401> */
[----:B---3--:R1:W-:Y:S01]  /*e6130*/  @P6 STG.E [R2.64], R246 ;  /* 0x000000f602006986 */ /* 0x0083e2000c101904 */
[----:B------:R-:W-:-:S03]  /*e6140*/  ISETP.LT.AND P4, PT, R186, c[0x0][0x178], !P4 ;  /* 0x00005e00ba007a0c */ /* 0x000fc60006781270 */
[----:B-1----:R-:W3:Y:S01]  /*e6150*/  LDL.LU R246, [R1+0x854] ;  /* 0x0008540001f67983 */ /* 0x002ee20000300800 */
[----:B------:R-:W-:-:S04]  /*e6160*/  IADD3 R178, R252, 0x143, RZ ;  /* 0x00000143fcb27810 */ /* 0x000fc80007ffe0ff */
        /* <DEDUP_REMOVED lines=32> */
[----:B---3--:R1:W-:Y:S01]  /*e6370*/  @P2 STG.E [R2.64], R246 ;  /* 0x000000f602002986 */ /* 0x0083e2000c101904 */
[----:B------:R-:W-:-:S03]  /*e6380*/  ISETP.LT.AND P1, PT, R186, c[0x0][0x178], !P1 ;  /* 0x00005e00ba007a0c */ /* 0x000fc60004f21270 */
[----:B-1----:R-:W3:Y:S01]  /*e6390*/  LDL.LU R3, [R1+0x1a30] ;  /* 0x001a300001037983 */ /* 0x002ee20000300800 */
[----:B------:R-:W-:-:S09]  /*e63a0*/  IMAD.WIDE R176, R181, 0x4, R4 ;  /* 0x00000004b5b07825 */ /* 0x000fd200078e0204 */
        /* <DEDUP_REMOVED lines=18> */
[----:B------:R-:W-:Y:S02]  /*e64d0*/  ISETP.LT.AND P1, PT, R111, c[0x0][0x178], !P2 ;  /* 0x00005e006f007a0c */ /* 0x000fe40005721270 */
[----:B------:R-:W-:-:S05]  /*e64e0*/  IADD3 R183, R182, c[0x0][0x198], RZ ;  /* 0x00006600b6b77a10 */ /* 0x000fca0007ffe0ff */
[----:B------:R-:W-:Y:S01]  /*e64f0*/  IMAD.WIDE R176, R183, 0x4, R174 ;  /* 0x00000004b7b07825 */ /* 0x000fe200078e02ae */
[----:B---3--:R1:W-:Y:S01]  /*e6500*/  @P5 STG.E [R178.64], R3 ;  /* 0x00000003b2005986 */ /* 0x0083e2000c101904 */
[----:B------:R-:W-:-:S03]  /*e6510*/  ISETP.LT.AND P5, PT, R150, c[0x0][0x178], !P2 ;  /* 0x00005e0096007a0c */ /* 0x000fc600057a1270 */
[----:B------:R3:W-:Y:S01]  /*e6520*/  @P4 STG.E [R180.64], R184 ;  /* 0x000000b8b4004986 */ /* 0x0007e2000c101904 */
[----:B------:R-:W-:Y:S01]  /*e6530*/  ISETP.LT.AND P4, PT, R151, c[0x0][0x178], !P2 ;  /* 0x00005e0097007a0c */ /* 0x000fe20005781270 */
[----:B-1----:R-:W-:Y:S01]  /*e6540*/  IMAD.WIDE R2, R182, 0x4, R6 ;  /* 0x00000004b6027825 */ /* 0x002fe200078e0206 */
[----:B------:R-:W-:-:S04]  /*e6550*/  ISETP.LT.AND P2, PT, R186, c[0x0][0x178], !P2 ;  /* 0x00005e00ba007a0c */ /* 0x000fc80005741270 */
[----:B------:R1:W-:Y:S01]  /*e6560*/  @P6 STG.E [R2.64], R251 ;  /* 0x000000fb02006986 */ /* 0x0003e2000c101904 */
[----:B------:R-:W-:-:S04]  /*e6570*/  IMAD.WIDE R178, R183, 0x4, R172 ;  /* 0x00000004b7b27825 */ /* 0x000fc800078e02ac */
        /* <DEDUP_REMOVED lines=27> */
[----:B------:R-:W-:-:S04]  /*e6730*/  IMAD.WIDE R178, R176, 0x4, R6 ;  /* 0x00000004b0b27825 */ /* 0x000fc800078e0206 */
[----:B------:R-:W-:Y:S01]  /*e6740*/  IMAD.WIDE R176, R176, 0x4, R4 ;  /* 0x00000004b0b07825 */ /* 0x000fe200078e0204 */
[----:B------:R-:W-:Y:S03]  /*e6750*/  @P1 STG.E [R180.64], R249 ;  /* 0x000000f9b4001986 */ /* 0x000fe6000c101904 */
[----:B-1----:R-:W-:Y:S01]  /*e6760*/  IMAD.WIDE R182, R2, 0x4, R174 ;  /* 0x0000000402b67825 */ /* 0x002fe200078e02ae */
[----:B------:R1:W-:Y:S01]  /*e6770*/  @P5 STG.E [R178.64], R187 ;  /* 0x000000bbb2005986 */ /* 0x0003e2000c101904 */
[----:B------:R-:W-:-:S03]  /*e6780*/  ISETP.LT.AND P3, PT, R151, c[0x0][0x178], !P0 ;  /* 0x00005e0097007a0c */ /* 0x000fc60004761270 */
        /* <DEDUP_REMOVED lines=30> */
[C---:B------:R-:W-:Y:S01]  /*e6970*/  IMAD.WIDE R2, R182.reuse, 0x4, R6 ;  /* 0x00000004b6027825 */ /* 0x040fe200078e0206 */
[----:B------:R-:W-:Y:S02]  /*e6980*/  ISETP.LT.AND P3, PT, R151, c[0x0][0x178], !P1 ;  /* 0x00005e0097007a0c */ /* 0x000fe40004f61270 */
[----:B------:R-:W-:Y:S01]  /*e6990*/  ISETP.LT.AND P0, PT, R111, c[0x0][0x178], !P1 ;  /* 0x00005e006f007a0c */ /* 0x000fe20004f01270 */
[C---:B------:R-:W-:Y:S01]  /*e69a0*/  IMAD.WIDE R176, R182.reuse, 0x4, R4 ;  /* 0x00000004b6b07825 */ /* 0x040fe200078e0204 */
[----:B-1----:R-:W-:Y:S01]  /*e69b0*/  IADD3 R180, R182, c[0x0][0x198], RZ ;  /* 0x00006600b6b47a10 */ /* 0x002fe20007ffe0ff */
[----:B------:R-:W2:Y:S04]  /*e69c0*/  LDL.LU R248, [R1+0x1700] ;  /* 0x0017000001f87983 */ /* 0x000ea80000300800 */
[----:B------:R-:W-:Y:S01]  /*e69d0*/  IMAD.WIDE R178, R180, 0x4, R174 ;  /* 0x00000004b4b27825 */ /* 0x000fe200078e02ae */
[----:B------:R-:W-:Y:S01]  /*e69e0*/  ISETP.LT.AND P1, PT, R186, c[0x0][0x178], !P1 ;  /* 0x00005e00ba007a0c */ /* 0x000fe20004f21270 */
[----:B------:R1:W-:Y:S04]  /*e69f0*/  @P6 STG.E [R2.64], R187 ;  /* 0x000000bb02006986 */ /* 0x0003e8000c101904 */
[----:B------:R1:W-:Y:S04]  /*e6a00*/  @P4 STG.E [R176.64], R243 ;  /* 0x000000f3b0004986 */ /* 0x0003e8000c101904 */
[----:B------:R1:W-:Y:S02]  /*e6a10*/  @P5 STG.E [R178.64], R246 ;  /* 0x000000f6b2005986 */ /* 0x0003e4000c101904 */
[----:B-1----:R-:W-:-:S02]  /*e6a20*/  IMAD.WIDE R2, R180, 0x4, R6 ;  /* 0x00000004b4027825 */ /* 0x002fc400078e0206 */
[----:B------:R-:W2:Y:S02]  /*e6a30*/  LDL.LU R187, [R1+0x1030] ;  /* 0x0010300001bb7983 */ /* 0x000ea40000300800 */
[C---:B------:R-:W-:Y:S02]  /*e6a40*/  IMAD.WIDE R176, R180.reuse, 0x4, R172 ;  /* 0x00000004b4b07825 */ /* 0x040fe400078e02ac */
[----:B------:R-:W2:Y:S04]  /*e6a50*/  LDL.LU R246, [R1+0x1b84] ;  /* 0x001b840001f67983 */ /* 0x000ea80000300800 */
[----:B----4-:R-:W-:Y:S04]  /*e6a60*/  @P3 STG.E [R176.64], R247 ;  /* 0x000000f7b0003986 */ /* 0x010fe8000c101904 */
[----:B---3--:R1:W-:Y:S04]  /*e6a70*/  @P0 STG.E [R2.64], R245 ;  /* 0x000000f502000986 */ /* 0x0083e8000c101904 */
[----:B-1----:R-:W3:Y:S01]  /*e6a80*/  LDL.LU R245, [R1+0x1b44] ;  /* 0x001b440001f57983 */ /* 0x002ee20000300800 */
[----:B------:R-:W-:-:S03]  /*e6a90*/  IMAD.WIDE R2, R180, 0x4, R4 ;  /* 0x00000004b4027825 */ /* 0x000fc600078e0204 */
[----:B------:R-:W4:Y:S04]  /*e6aa0*/  LDL.LU R247, [R1+0x1704] ;  /* 0x0017040001f77983 */ /* 0x000f280000300800 */
        /* <DEDUP_REMOVED lines=32> */
[C---:B------:R-:W-:Y:S01]  /*e6cb0*/  IMAD.WIDE R2, R180.reuse, 0x4, R172 ;  /* 0x00000004b4027825 */ /* 0x040fe200078e02ac */
[----:B------:R1:W-:Y:S03]  /*e6cc0*/  @P5 STG.E [R178.64], R246 ;  /* 0x000000f6b2005986 */ /* 0x0003e6000c101904 */
[C---:B-1----:R-:W-:Y:S01]  /*e6cd0*/  IMAD.WIDE R176, R180.reuse, 0x4, R6 ;  /* 0x00000004b4b07825 */ /* 0x042fe200078e0206 */
[----:B------:R-:W2:Y:S04]  /*e6ce0*/  LDL.LU R246, [R1+0x1040] ;  /* 0x0010400001f67983 */ /* 0x000ea80000300800 */
[----:B---3--:R1:W-:Y:S04]  /*e6cf0*/  @P1 STG.E [R2.64], R245 ;  /* 0x000000f502001986 */ /* 0x0083e8000c101904 */
[----:B----4-:R3:W-:Y:S04]  /*e6d00*/  @P4 STG.E [R176.64], R247 ;  /* 0x000000f7b0004986 */ /* 0x0107e8000c101904 */
[----:B-1----:R-:W4:Y:S01]  /*e6d10*/  LDL.LU R245, [R1+0x1ba4] ;  /* 0x001ba40001f57983 */ /* 0x002f220000300800 */
[----:B------:R-:W-:-:S03]  /*e6d20*/  IMAD.WIDE R2, R180, 0x4, R4 ;  /* 0x00000004b4027825 */ /* 0x000fc600078e0204 */
[----:B------:R-:W4:Y:S04]  /*e6d30*/  LDL.LU R187, [R1+0x1b74] ;  /* 0x001b740001bb7983 */ /* 0x000f280000300800 */
[----:B---3--:R-:W3:Y:S04]  /*e6d40*/  LDL.LU R247, [R1+0x1ae4] ;  /* 0x001ae40001f77983 */ /* 0x008ee80000300800 */
        /* <DEDUP_REMOVED lines=27> */
[----:B------:R1:W-:Y:S02]  /*e6f00*/  @P2 STG.E [R2.64], R246 ;  /* 0x000000f602002986 */ /* 0x0003e4000c101904 */
[C---:B-1----:R-:W-:Y:S02]  /*e6f10*/  IMAD.WIDE R2, R180.reuse, 0x4, R6 ;  /* 0x00000004b4027825 */ /* 0x042fe400078e0206 */
[----:B------:R-:W2:Y:S04]  /*e6f20*/  LDL.LU R246, [R1+0x1bb4] ;  /* 0x001bb40001f67983 */ /* 0x000ea80000300800 */
[----:B----4-:R1:W-:Y:S04]  /*e6f30*/  @P6 STG.E [R178.64], R245 ;  /* 0x000000f5b2006986 */ /* 0x0103e8000c101904 */
[----:B------:R-:W-:Y:S04]  /*e6f40*/  @P3 STG.E [R176.64], R187 ;  /* 0x000000bbb0003986 */ /* 0x000fe8000c101904 */
[----:B---3--:R3:W-:Y:S04]  /*e6f50*/  @P5 STG.E [R2.64], R247 ;  /* 0x000000f702005986 */ /* 0x0087e8000c101904 */
[----:B-1----:R-:W4:Y:S01]  /*e6f60*/  LDL.LU R245, [R1+0x1b94] ;  /* 0x001b940001f57983 */ /* 0x002f220000300800 */
[----:B------:R-:W-:-:S03]  /*e6f70*/  IMAD.WIDE R178, R180, 0x4, R4 ;  /* 0x00000004b4b27825 */ /* 0x000fc600078e0204 */
[----:B---3--:R-:W3:Y:S04]  /*e6f80*/  LDL.LU R247, [R1+0x1b64] ;  /* 0x001b640001f77983 */ /* 0x008ee80000300800 */
[----:B--2---:R1:W-:Y:S04]  /*e6f90*/  @P4 STG.E [R178.64], R244 ;  /* 0x000000f4b2004986 */ /* 0x0043e8000c101904 */
[----:B-1----:R-:W2:Y:S01]  /*e6fa0*/  LDL.LU R244, [R1+0x1a44] ;  /* 0x001a440001f47983 */ /* 0x002ea20000300800 */
[----:B------:R-:W-:Y:S02]  /*e6fb0*/  IADD3 R182, R252, 0x14e, RZ ;  /* 0x0000014efcb67810 */ /* 0x000fe40007ffe0ff */
[----:B------:R-:W-:Y:S01]  /*e6fc0*/  IADD3 R180, R180, c[0x0][0x198], RZ ;  /* 0x00006600b4b47a10 */ /* 0x000fe20007ffe0ff */
[----:B------:R-:W2:Y:S01]  /*e6fd0*/  LDL.LU R251, [R1+0xe78] ;  /* 0x000e780001fb7983 */ /* 0x000ea20000300800 */
[----:B------:R-:W-:-:S02]  /*e6fe0*/  ISETP.GE.AND P1, PT, R182, c[0x0][0x17c], PT ;  /* 0x00005f00b6007a0c */ /* 0x000fc40003f26270 */
[C---:B------:R-:W-:Y:S01]  /*e6ff0*/  ISETP.LT.AND P6, PT, R150.reuse, c[0x0][0x178], !P0 ;  /* 0x00005e0096007a0c */ /* 0x040fe200047c1270 */
[----:B------:R-:W2:Y:S01]  /*e7000*/  LDL.LU R249, [R1+0xab8] ;  /* 0x000ab80001f97983 */ /* 0x000ea20000300800 */
[----:B------:R-:W-:Y:S02]  /*e7010*/  ISETP.LT.AND P2, PT, R150, c[0x0][0x178], !P1 ;  /* 0x00005e0096007a0c */ /* 0x000fe40004f41270 */
[----:B------:R-:W-:Y:S01]  /*e7020*/  ISETP.LT.AND P3, PT, R151, c[0x0][0x178], !P1 ;  /* 0x00005e0097007a0c */ /* 0x000fe20004f61270 */
[----:B------:R-:W-:Y:S01]  /*e7030*/  IMAD.WIDE R2, R180, 0x4, R174 ;  /* 0x00000004b4027825 */ /* 0x000fe200078e02ae */
[----:B------:R-:W-:Y:S01]  /*e7040*/  ISETP.LT.AND P4, PT, R111, c[0x0][0x178], !P1 ;  /* 0x00005e006f007a0c */ /* 0x000fe20004f81270 */
[----:B------:R-:W2:Y:S01]  /*e7050*/  LDL.LU R187, [R1+0x648] ;  /* 0x0006480001bb7983 */ /* 0x000ea20000300800 */
[----:B------:R-:W-:Y:S01]  /*e7060*/  ISETP.LT.AND P1, PT, R186, c[0x0][0x178], !P1 ;  /* 0x00005e00ba007a0c */ /* 0x000fe20004f21270 */
[----:B------:R-:W-:Y:S01]  /*e7070*/  IMAD.WIDE R176, R180, 0x4, R172 ;  /* 0x00000004b4b07825 */ /* 0x000fe200078e02ac */
[----:B------:R-:W-:-:S02]  /*e7080*/  IADD3 R178, R252, 0x150, RZ ;  /* 0x00000150fcb27810 */ /* 0x000fc40007ffe0ff */
[----:B------:R-:W-:Y:S02]  /*e7090*/  IADD3 R182, R180, c[0x0][0x198], RZ ;  /* 0x00006600b4b67a10 */ /* 0x000fe40007ffe0ff */
[----:B------:R-:W-:Y:S01]  /*e70a0*/  ISETP.LT.AND P5, PT, R151, c[0x0][0x178], !P0 ;  /* 0x00005e0097007a0c */ /* 0x000fe200047a1270 */
[----:B------:R1:W-:Y:S01]  /*e70b0*/  @P2 STG.E [R2.64], R250 ;  /* 0x000000fa02002986 */ /* 0x0003e2000c101904 */
[----:B------:R-:W-:-:S03]  /*e70c0*/  ISETP.GE.AND P2, PT, R178, c[0x0][0x17c], PT ;  /* 0x00005f00b2007a0c */ /* 0x000fc60003f46270 */
[----:B------:R1:W-:Y:S01]  /*e70d0*/  @P3 STG.E [R176.64], R248 ;  /* 0x000000f8b0003986 */ /* 0x0003e2000c101904 */
[----:B------:R-:W-:Y:S01]  /*e70e0*/  ISETP.LT.AND P3, PT, R111, c[0x0][0x178], !P0 ;  /* 0x00005e006f007a0c */ /* 0x000fe20004761270 */
[----:B------:R-:W-:-:S04]  /*e70f0*/  IMAD.WIDE R178, R182, 0x4, R174 ;  /* 0x00000004b6b27825 */ /* 0x000fc800078e02ae */
[----:B-1----:R-:W-:-:S04]  /*e7100*/  IMAD.WIDE R2, R180, 0x4, R6 ;  /* 0x00000004b4027825 */ /* 0x002fc800078e0206 */
[----:B------:R-:W-:Y:S01]  /*e7110*/  IMAD.WIDE R176, R180, 0x4, R4 ;  /* 0x00000004b4b07825 */ /* 0x000fe200078e0204 */
[----:B------:R1:W-:Y:S04]  /*e7120*/  @P4 STG.E [R2.64], R185 ;  /* 0x000000b902004986 */ /* 0x0003e8000c101904 */
[----:B------:R1:W-:Y:S01]  /*e7130*/  @P1 STG.E [R176.64], R243 ;  /* 0x000000f3b0001986 */ /* 0x0003e2000c101904 */
[----:B------:R-:W-:Y:S01]  /*e7140*/  ISETP.LT.AND P1, PT, R186, c[0x0][0x178], !P0 ;  /* 0x00005e00ba007a0c */ /* 0x000fe20004721270 */
[----:B------:R-:W-:-:S04]  /*e7150*/  IMAD.WIDE R180, R182, 0x4, R172 ;  /* 0x00000004b6b47825 */ /* 0x000fc800078e02ac */
[C---:B-1----:R-:W-:Y:S01]  /*e7160*/  IMAD.WIDE R2, R182.reuse, 0x4, R6 ;  /* 0x00000004b6027825 */ /* 0x042fe200078e0206 */
[----:B------:R1:W-:Y:S04]  /*e7170*/  @P6 STG.E [R178.64], R246 ;  /* 0x000000f6b2006986 */ /* 0x0003e8000c101904 */
[----:B------:R-:W2:Y:S04]  /*e7180*/  LDL.LU R243, [R1+0x558] ;  /* 0x0005580001f37983 */ /* 0x000ea80000300800 */
[----:B-1----:R-:W2:Y:S04]  /*e7190*/  LDL.LU R246, [R1+0xe7c] ;  /* 0x000e7c0001f67983 */ /* 0x002ea80000300800 */
[----:B----4-:R1:W-:Y:S04]  /*e71a0*/  @P5 STG.E [R180.64], R245 ;  /* 0x000000f5b4005986 */ /* 0x0103e8000c101904 */
[----:B---3--:R3:W-:Y:S04]  /*e71b0*/  @P3 STG.E [R2.64], R247 ;  /* 0x000000f702003986 */ /* 0x0087e8000c101904 */
[----:B-1----:R-:W4:Y:S01]  /*e71c0*/  LDL.LU R245, [R1+0xabc] ;  /* 0x000abc0001f57983 */ /* 0x002f220000300800 */
[----:B---3--:R-:W-:-:S03]  /*e71d0*/  IMAD.WIDE R2, R182, 0x4, R4 ;  /* 0x00000004b6027825 */ /* 0x008fc600078e0204 */
        /* <DEDUP_REMOVED lines=21> */
[----:B------:R-:W-:Y:S01]  /*e7330*/  ISETP.LT.AND P4, PT, R150, c[0x0][0x178], !P3 ;  /* 0x00005e0096007a0c */ /* 0x000fe20005f81270 */
[----:B------:R-:W-:Y:S01]  /*e7340*/  IMAD.WIDE R2, R183, 0x4, R4 ;  /* 0x00000004b7027825 */ /* 0x000fe200078e0204 */
[----:B------:R-:W-:Y:S02]  /*e7350*/  ISETP.LT.AND P6, PT, R151, c[0x0][0x178], !P3 ;  /* 0x00005e0097007a0c */ /* 0x000fe40005fc1270 */
[----:B------:R-:W-:Y:S02]  /*e7360*/  ISETP.LT.AND P1, PT, R186, c[0x0][0x178], !P3 ;  /* 0x00005e00ba007a0c */ /* 0x000fe40005f21270 */
[----:B-1----:R-:W-:Y:S01]  /*e7370*/  IADD3 R181, R183, c[0x0][0x198], RZ ;  /* 0x00006600b7b57a10 */ /* 0x002fe20007ffe0ff */
[----:B------:R-:W2:Y:S01]  /*e7380*/  LDL.LU R187, [R1+0x568] ;  /* 0x0005680001bb7983 */ /* 0x000ea20000300800 */
[----:B------:R-:W-:-:S03]  /*e7390*/  ISETP.LT.AND P3, PT, R111, c[0x0][0x178], !P3 ;  /* 0x00005e006f007a0c */ /* 0x000fc60005f61270 */
[C---:B------:R-:W-:Y:S01]  /*e73a0*/  IMAD.WIDE R176, R181.reuse, 0x4, R174 ;  /* 0x00000004b5b07825 */ /* 0x040fe200078e02ae */
[----:B------:R1:W-:Y:S03]  /*e73b0*/  @P2 STG.E [R2.64], R243 ;  /* 0x000000f302002986 */ /* 0x0003e6000c101904 */
[C---:B------:R-:W-:Y:S01]  /*e73c0*/  IMAD.WIDE R178, R181.reuse, 0x4, R172 ;  /* 0x00000004b5b27825 */ /* 0x040fe200078e02ac */
[----:B------:R1:W-:Y:S03]  /*e73d0*/  @P4 STG.E [R176.64], R246 ;  /* 0x000000f6b0004986 */ /* 0x0003e6000c101904 */
[C---:B-1----:R-:W-:Y:S01]  /*e73e0*/  IMAD.WIDE R2, R181.reuse, 0x4, R6 ;  /* 0x00000004b5027825 */ /* 0x042fe200078e0206 */
[----:B------:R-:W2:Y:S03]  /*e73f0*/  LDL.LU R246, [R1+0x1a2c] ;  /* 0x001a2c0001f67983 */ /* 0x000ea60000300800 */
[----:B------:R-:W-:Y:S01]  /*e7400*/  IMAD.WIDE R176, R181, 0x4, R4 ;  /* 0x00000004b5b07825 */ /* 0x000fe200078e0204 */
[----:B----4-:R1:W-:Y:S04]  /*e7410*/  @P6 STG.E [R178.64], R245 ;  /* 0x000000f5b2006986 */ /* 0x0103e8000c101904 */
[----:B-1----:R-:W4:Y:S04]  /*e7420*/  LDL.LU R245, [R1+0xcac] ;  /* 0x000cac0001f57983 */ /* 0x002f280000300800 */
[----:B---3--:R-:W-:Y:S04]  /*e7430*/  @P3 STG.E [R2.64], R247 ;  /* 0x000000f702003986 */ /* 0x008fe8000c101904 */
[----:B--2---:R1:W-:Y:S04]  /*e7440*/  @P1 STG.E [R176.64], R244 ;  /* 0x000000f4b0001986 */ /* 0x0043e8000c101904 */
[----:B-1----:R-:W2:Y:S01]  /*e7450*/  LDL.LU R244, [R1+0x85c] ;  /* 0x00085c0001f47983 */ /* 0x002ea20000300800 */
[----:B------:R-:W-:-:S02]  /*e7460*/  IADD3 R180, R252, 0x153, RZ ;  /* 0x00000153fcb47810 */ /* 0x000fc40007ffe0ff */
[----:B------:R-:W-:Y:S01]  /*e7470*/  ISETP.LT.AND P5, PT, R150, c[0x0][0x178], !P0 ;  /* 0x00005e0096007a0c */ /* 0x000fe200047a1270 */
[----:B------:R-:W3:Y:S01]  /*e7480*/  LDL.LU R243, [R1+0x56c] ;  /* 0x00056c0001f37983 */ /* 0x000ee20000300800 */
[----:B------:R-:W-:Y:S02]  /*e7490*/  ISETP.LT.AND P6, PT, R151, c[0x0][0x178], !P0 ;  /* 0x00005e0097007a0c */ /* 0x000fe400047c1270 */
[----:B------:R-:W-:Y:S01]  /*e74a0*/  ISETP.GE.AND P2, PT, R180, c[0x0][0x17c], PT ;  /* 0x00005f00b4007a0c */ /* 0x000fe20003f46270 */
[----:B------:R-:W3:Y:S01]  /*e74b0*/  LDL.LU R247, [R1+0x1a38] ;  /* 0x001a380001f77983 */ /* 0x000ee20000300800 */
[----:B------:R-:W-:Y:S02]  /*e74c0*/  ISETP.LT.AND P4, PT, R111, c[0x0][0x178], !P0 ;  /* 0x00005e006f007a0c */ /* 0x000fe40004781270 */
[----:B------:R-:W-:Y:S01]  /*e74d0*/  IADD3 R180, R181, c[0x0][0x198], RZ ;  /* 0x00006600b5b47a10 */ /* 0x000fe20007ffe0ff */
[----:B------:R-:W3:Y:S01]  /*e74e0*/  LDL.LU R183, [R1+0x1308] ;  /* 0x0013080001b77983 */ /* 0x000ee20000300800 */
[----:B------:R-:W-:-:S03]  /*e74f0*/  ISETP.LT.AND P1, PT, R186, c[0x0][0x178], !P0 ;  /* 0x00005e00ba007a0c */ /* 0x000fc60004721270 */
[----:B------:R-:W-:Y:S01]  /*e7500*/  IMAD.WIDE R178, R180, 0x4, R174 ;  /* 0x00000004b4b27825 */ /* 0x000fe200078e02ae */
[----:B------:R-:W-:Y:S01]  /*e7510*/  ISETP.LT.AND P3, PT, R150, c[0x0][0x178], !P2 ;  /* 0x00005e0096007a0c */ /* 0x000fe20005761270 */
[----:B------:R-:W3:Y:S02]  /*e7520*/  LDL.LU R249, [R1+0xc98] ;  /* 0x000c980001f97983 */ /* 0x000ee40000300800 */
        /* <DEDUP_REMOVED lines=10> */
[----:B------:R-:W3:Y:S03]  /*e75d0*/  LDL.LU R185, [R1+0x6d8] ;  /* 0x0006d80001b97983 */ /* 0x000ee60000300800 */
[----:B------:R-:W-:Y:S01]  /*e75e0*/  IMAD.WIDE R2, R180, 0x4, R4 ;  /* 0x00000004b4027825 */ /* 0x000fe200078e0204 */
[----:B------:R-:W-:-:S04]  /*e75f0*/  ISETP.GE.AND P0, PT, R178, c[0x0][0x17c], PT ;  /* 0x00005f00b2007a0c */ /* 0x000fc80003f06270 */
[----:B------:R-:W-:Y:S01]  /*e7600*/  @P1 STG.E [R2.64], R187 ;  /* 0x000000bb02001986 */ /* 0x000fe2000c101904 */
[----:B------:R-:W-:-:S03]  /*e7610*/  IMAD.WIDE R178, R181, 0x4, R172 ;  /* 0x00000004b5b27825 */ /* 0x000fc600078e02ac */
[----:B------:R1:W-:Y:S04]  /*e7620*/  @P3 STG.E [R176.64], R246 ;  /* 0x000000f6b0003986 */ /* 0x0003e8000c101904 */
[----:B-1----:R-:W3:Y:S01]  /*e7630*/  LDL.LU R246, [R1+0x1a3c] ;  /* 0x001a3c0001f67983 */ /* 0x002ee20000300800 */
[----:B------:R-:W-:-:S03]  /*e7640*/  IMAD.WIDE R2, R181, 0x4, R6 ;  /* 0x00000004b5027825 */ /* 0x000fc600078e0206 */
[----:B------:R-:W3:Y:S04]  /*e7650*/  LDL.LU R187, [R1+0x130c] ;  /* 0x00130c0001bb7983 */ /* 0x000ee80000300800 */
[----:B----4-:R1:W-:Y:S04]  /*e7660*/  @P5 STG.E [R178.64], R245 ;  /* 0x000000f5b2005986 */ /* 0x0103e8000c101904 */
[----:B-1----:R-:W4:Y:S04]  /*e7670*/  LDL.LU R245, [R1+0xc9c] ;  /* 0x000c9c0001f57983 */ /* 0x002f280000300800 */
        /* <DEDUP_REMOVED lines=18> */
[----:B---3--:R1:W-:Y:S03]  /*e77a0*/  @P2 STG.E [R180.64], R243 ;  /* 0x000000f3b4002986 */ /* 0x0083e6000c101904 */
        /* <DEDUP_REMOVED lines=11> */
[----:B---3--:R-:W-:Y:S01]  /*e7860*/  IADD3 R2, R252, 0x157, RZ ;  /* 0x00000157fc027810 */ /* 0x008fe20007ffe0ff */
[----:B------:R-:W3:Y:S01]  /*e7870*/  LDL.LU R243, [R1+0x1abc] ;  /* 0x001abc0001f37983 */ /* 0x000ee20000300800 */
[----:B-1----:R-:W-:Y:S01]  /*e7880*/  IMAD.WIDE R178, R182, 0x4, R174 ;  /* 0x00000004b6b27825 */ /* 0x002fe200078e02ae */
[----:B------:R-:W-:Y:S02]  /*e7890*/  ISETP.LT.AND P6, PT, R186, c[0x0][0x178], !P6 ;  /* 0x00005e00ba007a0c */ /* 0x000fe400077c1270 */
[----:B------:R-:W3:Y:S01]  /*e78a0*/  LDL.LU R247, [R1+0x44a4] ;  /* 0x0044a40001f77983 */ /* 0x000ee20000300800 */
[----:B------:R-:W-:Y:S01]  /*e78b0*/  ISETP.GE.AND P1, PT, R2, c[0x0][0x17c], PT ;  /* 0x00005f0002007a0c */ /* 0x000fe20003f26270 */
[----:B------:R-:W-:-:S02]  /*e78c0*/  IMAD.WIDE R2, R182, 0x4, R172 ;  /* 0x00000004b6027825 */ /* 0x000fc400078e02ac */
[----:B------:R1:W-:Y:S02]  /*e78d0*/  @P2 STG.E [R178.64], R246 ;  /* 0x000000f6b2002986 */ /* 0x0003e4000c101904 */
[C---:B------:R-:W-:Y:S02]  /*e78e0*/  IMAD.WIDE R176, R182.reuse, 0x4, R6 ;  /* 0x00000004b6b07825 */ /* 0x040fe400078e0206 */
[----:B------:R-:W-:Y:S04]  /*e78f0*/  @P4 STG.E [R2.64], R187 ;  /* 0x000000bb02004986 */ /* 0x000fe8000c101904 */
[----:B-1----:R-:W3:Y:S01]  /*e7900*/  LDL.LU R246, [R1+0x16fc] ;  /* 0x0016fc0001f67983 */ /* 0x002ee20000300800 */
[----:B------:R-:W-:-:S03]  /*e7910*/  IMAD.WIDE R178, R182, 0x4, R4 ;  /* 0x00000004b6b27825 */ /* 0x000fc600078e0204 */
[----:B----4-:R1:W-:Y:S04]  /*e7920*/  @P3 STG.E [R176.64], R245 ;  /* 0x000000f5b0003986 */ /* 0x0103e8000c101904 */
        /* <DEDUP_REMOVED lines=17> */
[C---:B------:R-:W-:Y:S01]  /*e7a40*/  IMAD.WIDE R178, R180.reuse, 0x4, R4 ;  /* 0x00000004b4b27825 */ /* 0x040fe200078e0204 */
[----:B------:R-:W-:Y:S02]  /*e7a50*/  ISETP.LT.AND P0, PT, R151, c[0x0][0x178], !P1 ;  /* 0x00005e0097007a0c */ /* 0x000fe40004f01270 */
[C---:B------:R-:W-:Y:S01]  /*e7a60*/  IADD3 R181, R180.reuse, c[0x0][0x198], RZ ;  /* 0x00006600b4b57a10 */ /* 0x040fe20007ffe0ff */
[----:B-1----:R-:W-:Y:S01]  /*e7a70*/  IMAD.WIDE R2, R180, 0x4, R6 ;  /* 0x00000004b4027825 */ /* 0x002fe200078e0206 */
[----:B------:R1:W-:Y:S04]  /*e7a80*/  @P3 STG.E [R176.64], R251 ;  /* 0x000000fbb0003986 */ /* 0x0003e8000c101904 */
[----:B------:R3:W-:Y:S04]  /*e7a90*/  @P4 STG.E [R2.64], R250 ;  /* 0x000000fa02004986 */ /* 0x0007e8000c101904 */
[----:B------:R-:W-:Y:S01]  /*e7aa0*/  @P5 STG.E [R178.64], R248 ;  /* 0x000000f8b2005986 */ /* 0x000fe2000c101904 */
[----:B------:R-:W-:Y:S01]  /*e7ab0*/  ISETP.LT.AND P5, PT, R111, c[0x0][0x178], !P1 ;  /* 0x00005e006f007a0c */ /* 0x000fe20004fa1270 */
[----:B-1----:R-:W-:-:S04]  /*e7ac0*/  IMAD.WIDE R176, R181, 0x4, R174 ;  /* 0x00000004b5b07825 */ /* 0x002fc800078e02ae */
[----:B---3--:R-:W-:Y:S01]  /*e7ad0*/  IMAD.WIDE R2, R181, 0x4, R172 ;  /* 0x00000004b5027825 */ /* 0x008fe200078e02ac */
[----:B------:R1:W-:Y:S01]  /*e7ae0*/  @P6 STG.E [R176.64], R243 ;  /* 0x000000f3b0006986 */ /* 0x0003e2000c101904 */
[----:B------:R-:W-:-:S03]  /*e7af0*/  ISETP.LT.AND P1, PT, R186, c[0x0][0x178], !P1 ;  /* 0x00005e00ba007a0c */ /* 0x000fc60004f21270 */
[----:B-1----:R-:W3:Y:S04]  /*e7b00*/  LDL.LU R243, [R1+0xac8] ;  /* 0x000ac80001f37983 */ /* 0x002ee80000300800 */
[----:B------:R1:W-:Y:S01]  /*e7b10*/  @P0 STG.E [R2.64], R246 ;  /* 0x000000f602000986 */ /* 0x0003e2000c101904 */
[----:B------:R-:W-:-:S03]  /*e7b20*/  IMAD.WIDE R176, R181, 0x4, R4 ;  /* 0x00000004b5b07825 */ /* 0x000fc600078e0204 */
        /* <DEDUP_REMOVED lines=16> */
[----:B------:R-:W-:-:S02]  /*e7c30*/  ISETP.LT.AND P2, PT, R186, c[0x0][0x178], !P2 ;  /* 0x00005e00ba007a0c */ /* 0x000fc40005741270 */
[----:B------:R-:W-:Y:S01]  /*e7c40*/  ISETP.GE.AND P0, PT, R178, c[0x0][0x17c], PT ;  /* 0x00005f00b2007a0c */ /* 0x000fe20003f06270 */
        /* <DEDUP_REMOVED lines=11> */
[----:B------:R-:W-:Y:S01]  /*e7d00*/  IMAD.WIDE R176, R180, 0x4, R174 ;  /* 0x00000004b4b07825 */ /* 0x000fe200078e02ae */
[----:B------:R-:W-:Y:S02]  /*e7d10*/  ISETP.LT.AND P5, PT, R186, c[0x0][0x178], !P5 ;  /* 0x00005e00ba007a0c */ /* 0x000fe40006fa1270 */
[----:B---3--:R-:W-:Y:S01]  /*e7d20*/  IADD3 R178, R252, 0x15a, RZ ;  /* 0x0000015afcb27810 */ /* 0x008fe20007ffe0ff */
[----:B------:R1:W-:Y:S04]  /*e7d30*/  @P2 STG.E [R2.64], R243 ;  /* 0x000000f302002986 */ /* 0x0003e8000c101904 */
[----:B------:R-:W3:Y:S01]  /*e7d40*/  LDL.LU R187, [R1+0x1708] ;  /* 0x0017080001bb7983 */ /* 0x000ee20000300800 */
[----:B------:R-:W-:-:S02]  /*e7d50*/  ISETP.GE.AND P4, PT, R178, c[0x0][0x17c], PT ;  /* 0x00005f00b2007a0c */ /* 0x000fc40003f86270 */
[----:B------:R-:W-:Y:S01]  /*e7d60*/  IADD3 R178, R252, 0x15b, RZ ;  /* 0x0000015bfcb27810 */ /* 0x000fe20007ffe0ff */
[----:B-1----:R-:W3:Y:S01]  /*e7d70*/  LDL.LU R243, [R1+0x1038] ;  /* 0x0010380001f37983 */ /* 0x002ee20000300800 */
[----:B------:R-:W-:-:S03]  /*e7d80*/  IMAD.WIDE R2, R180, 0x4, R172 ;  /* 0x00000004b4027825 */ /* 0x000fc600078e02ac */
[----:B------:R1:W-:Y:S01]  /*e7d90*/  @P1 STG.E [R176.64], R246 ;  /* 0x000000f6b0001986 */ /* 0x0003e2000c101904 */
[----:B------:R-:W-:Y:S01]  /*e7da0*/  ISETP.GE.AND P2, PT, R178, c[0x0][0x17c], PT ;  /* 0x00005f00b2007a0c */ /* 0x000fe20003f46270 */
[C---:B------:R-:W-:Y:S02]  /*e7db0*/  IMAD.WIDE R178, R180.reuse, 0x4, R4 ;  /* 0x00000004b4b27825 */ /* 0x040fe400078e0204 */
[----:B------:R-:W-:Y:S04]  /*e7dc0*/  @P3 STG.E [R2.64], R248 ;  /* 0x000000f802003986 */ /* 0x000fe8000c101904 */
[----:B-1----:R-:W3:Y:S01]  /*e7dd0*/  LDL.LU R246, [R1+0x1b8c] ;  /* 0x001b8c0001f67983 */ /* 0x002ee20000300800 */
[----:B------:R-:W-:-:S05]  /*e7de0*/  IMAD.WIDE R176, R180, 0x4, R6 ;  /* 0x00000004b4b07825 */ /* 0x000fca00078e0206 */
        /* <DEDUP_REMOVED lines=19> */
[----:B------:R-:W-:-:S04]  /*e7f20*/  IMAD.WIDE R178, R181, 0x4, R4 ;  /* 0x00000004b5b27825 */ /* 0x000fc800078e0204 */
[----:B-1----:R-:W-:Y:S01]  /*e7f30*/  IMAD.WIDE R2, R181, 0x4, R6 ;  /* 0x00000004b5027825 */ /* 0x002fe200078e0206 */
[----:B------:R1:W-:Y:S01]  /*e7f40*/  @P3 STG.E [R176.64], R185 ;  /* 0x000000b9b0003986 */ /* 0x0003e2000c101904 */
[----:B------:R-:W-:-:S03]  /*e7f50*/  ISETP.LT.AND P3, PT, R151, c[0x0][0x178], !P2 ;  /* 0x00005e0097007a0c */ /* 0x000fc60005761270 */
[----:B---3--:R3:W-:Y:S01]  /*e7f60*/  @P6 STG.E [R2.64], R187 ;  /* 0x000000bb02006986 */ /* 0x0087e2000c101904 */
[----:B-1----:R-:W-:-:S03]  /*e7f70*/  IMAD.WIDE R176, R180, 0x4, R174 ;  /* 0x00000004b4b07825 */ /* 0x002fc600078e02ae */
[----:B------:R-:W2:Y:S04]  /*e7f80*/  LDL.LU R185, [R1+0x1ae8] ;  /* 0x001ae80001b97983 */ /* 0x000ea80000300800 */
[----:B------:R1:W-:Y:S01]  /*e7f90*/  @P4 STG.E [R178.64], R243 ;  /* 0x000000f3b2004986 */ /* 0x0003e2000c101904 */
[----:B------:R-:W-:Y:S02]  /*e7fa0*/  ISETP.LT.AND P4, PT, R111, c[0x0][0x178], !P2 ;  /* 0x00005e006f007a0c */ /* 0x000fe40005781270 */
[----:B------:R-:W-:Y:S01]  /*e7fb0*/  ISETP.LT.AND P2, PT, R186, c[0x0][0x178], !P2 ;  /* 0x00005e00ba007a0c */ /* 0x000fe20005741270 */
[----:B---3--:R-:W3:Y:S01]  /*e7fc0*/  LDL.LU R187, [R1+0x1048] ;  /* 0x0010480001bb7983 */ /* 0x008ee20000300800 */
[----:B------:R-:W-:-:S03]  /*e7fd0*/  IMAD.WIDE R2, R180, 0x4, R6 ;  /* 0x00000004b4027825 */ /* 0x000fc600078e0206 */
[----:B-1----:R-:W3:Y:S04]  /*e7fe0*/  LDL.LU R243, [R1+0x1bac] ;  /* 0x001bac0001f37983 */ /* 0x002ee80000300800 */
[----:B------:R1:W-:Y:S01]  /*e7ff0*/  @P5 STG.E [R176.64], R246 ;  /* 0x000000f6b0005986 */ /* 0x0003e2000c101904 */
[----:B------:R-:W-:-:S04]  /*e8000*/  IMAD.WIDE R178, R180, 0x4, R4 ;  /* 0x00000004b4b27825 */ /* 0x000fc800078e0204 */
[----:B-1----:R-:W-:Y:S01]  /*e8010*/  IMAD.WIDE R176, R180, 0x4, R172 ;  /* 0x00000004b4b07825 */ /* 0x002fe200078e02ac */
[----:B------:R-:W3:Y:S04]  /*e8020*/  LDL.LU R246, [R1+0x1b7c] ;  /* 0x001b7c0001f67983 */ /* 0x000ee80000300800 */
[----:B----4-:R1:W-:Y:S04]  /*e8030*/  @P3 STG.E [R176.64], R245 ;  /* 0x000000f5b0003986 */ /* 0x0103e8000c101904 */
[----:B------:R-:W-:Y:S04]  /*e8040*/  @P4 STG.E [R2.64], R250 ;  /* 0x000000fa02004986 */ /* 0x000fe8000c101904 */
[----:B-1----:R-:W4:Y:S04]  /*e8050*/  LDL.LU R245, [R1+0x1aec] ;  /* 0x001aec0001f57983 */ /* 0x002f280000300800 */
[----:B--2---:R1:W-:Y:S04]  /*e8060*/  @P2 STG.E [R178.64], R244 ;  /* 0x000000f4b2002986 */ /* 0x0043e8000c101904 */
[----:B-1----:R-:W2:Y:S01]  /*e8070*/  LDL.LU R244, [R1+0x104c] ;  /* 0x00104c0001f47983 */ /* 0x002ea20000300800 */
[----:B------:R-:W-:-:S02]  /*e8080*/  ISETP.LT.AND P5, PT, R150, c[0x0][0x178], !P1 ;  /* 0x00005e0096007a0c */ /* 0x000fc40004fa1270 */
[----:B------:R-:W-:Y:S01]  /*e8090*/  ISETP.LT.AND P6, PT, R151, c[0x0][0x178], !P1 ;  /* 0x00005e0097007a0c */ /* 0x000fe20004fc1270 */
[----:B------:R-:W2:Y:S01]  /*e80a0*/  LDL.LU R251, [R1+0x1bbc] ;  /* 0x001bbc0001fb7983 */ /* 0x000ea20000300800 */
[----:B------:R-:W-:Y:S02]  /*e80b0*/  IADD3 R181, R180, c[0x0][0x198], RZ ;  /* 0x00006600b4b57a10 */ /* 0x000fe40007ffe0ff */
[----:B------:R-:W-:-:S03]  /*e80c0*/  IADD3 R182, R252, 0x15d, RZ ;  /* 0x0000015dfcb67810 */ /* 0x000fc60007ffe0ff */
[----:B------:R-:W-:Y:S01]  /*e80d0*/  IMAD.WIDE R176, R181, 0x4, R174 ;  /* 0x00000004b5b07825 */ /* 0x000fe200078e02ae */
[----:B------:R-:W-:Y:S02]  /*e80e0*/  ISETP.GE.AND P3, PT, R182, c[0x0][0x17c], PT ;  /* 0x00005f00b6007a0c */ /* 0x000fe40003f66270 */
[----:B------:R-:W-:Y:S01]  /*e80f0*/  ISETP.LT.AND P2, PT, R111, c[0x0][0x178], !P1 ;  /* 0x00005e006f007a0c */ /* 0x000fe20004f41270 */
[----:B------:R-:W-:Y:S01]  /*e8100*/  IMAD.WIDE R2, R181, 0x4, R172 ;  /* 0x00000004b5027825 */ /* 0x000fe200078e02ac */
[----:B------:R1:W-:Y:S01]  /*e8110*/  @P5 STG.E [R176.64], R249 ;  /* 0x000000f9b0005986 */ /* 0x0003e2000c101904 */
[----:B------:R-:W-:Y:S02]  /*e8120*/  ISETP.LT.AND P1, PT, R186, c[0x0][0x178], !P1 ;  /* 0x00005e00ba007a0c */ /* 0x000fe40004f21270 */
[----:B------:R-:W-:Y:S01]  /*e8130*/  ISETP.LT.AND P5, PT, R150, c[0x0][0x178], !P3 ;  /* 0x00005e0096007a0c */ /* 0x000fe20005fa1270 */
[----:B------:R1:W-:Y:S01]  /*e8140*/  @P6 STG.E [R2.64], R248 ;  /* 0x000000f802006986 */ /* 0x0003e2000c101904 */
[----:B------:R-:W-:-:S02]  /*e8150*/  ISETP.LT.AND P4, PT, R151, c[0x0][0x178], !P3 ;  /* 0x00005e0097007a0c */ /* 0x000fc40005f81270 */
[----:B------:R-:W-:Y:S02]  /*e8160*/  ISETP.LT.AND P6, PT, R111, c[0x0][0x178], !P3 ;  /* 0x00005e006f007a0c */ /* 0x000fe40005fc1270 */
[C---:B------:R-:W-:Y:S02]  /*e8170*/  IADD3 R182, R181.reuse, c[0x0][0x198], RZ ;  /* 0x00006600b5b67a10 */ /* 0x040fe40007ffe0ff */
[----:B------:R-:W-:Y:S01]  /*e8180*/  ISETP.LT.AND P3, PT, R186, c[0x0][0x178], !P3 ;  /* 0x00005e00ba007a0c */ /* 0x000fe20005f61270 */
[C---:B-1----:R-:W-:Y:S01]  /*e8190*/  IMAD.WIDE R176, R181.reuse, 0x4, R4 ;  /* 0x00000004b5b07825 */ /* 0x042fe200078e0204 */
[----:B------:R-:W-:Y:S01]  /*e81a0*/  IADD3 R183, R252, 0x15e, RZ ;  /* 0x0000015efcb77810 */ /* 0x000fe20007ffe0ff */
[----:B------:R-:W2:Y:S02]  /*e81b0*/  LDL.LU R249, [R1+0x1b9c] ;  /* 0x001b9c0001f97983 */ /* 0x000ea40000300800 */
[----:B------:R-:W-:-:S04]  /*e81c0*/  IMAD.WIDE R2, R181, 0x4, R6 ;  /* 0x00000004b5027825 */ /* 0x000fc800078e0206 */
[C---:B------:R-:W-:Y:S01]  /*e81d0*/  IMAD.WIDE R178, R182.reuse, 0x4, R174 ;  /* 0x00000004b6b27825 */ /* 0x040fe200078e02ae */
[----:B------:R1:W-:Y:S03]  /*e81e0*/  @P2 STG.E [R2.64], R185 ;  /* 0x000000b902002986 */ /* 0x0003e6000c101904 */
[----:B------:R-:W-:Y:S01]  /*e81f0*/  IMAD.WIDE R180, R182, 0x4, R172 ;  /* 0x00000004b6b47825 */ /* 0x000fe200078e02ac */
[----:B---3--:R-:W-:Y:S01]  /*e8200*/  @P1 STG.E [R176.64], R187 ;  /* 0x000000bbb0001986 */ /* 0x008fe2000c101904 */
[----:B------:R-:W-:-:S03]  /*e8210*/  IADD3 R184, R252, 0x15f, RZ ;  /* 0x0000015ffcb87810 */ /* 0x000fc60007ffe0ff */
[----:B------:R3:W-:Y:S01]  /*e8220*/  @P5 STG.E [R178.64], R243 ;  /* 0x000000f3b2005986 */ /* 0x0007e2000c101904 */
[C---:B-1----:R-:W-:Y:S01]  /*e8230*/  IMAD.WIDE R2, R182.reuse, 0x4, R6 ;  /* 0x00000004b6027825 */ /* 0x042fe200078e0206 */
[----:B------:R-:W-:Y:S02]  /*e8240*/  ISETP.GE.AND P2, PT, R183, c[0x0][0x17c], PT ;  /* 0x00005f00b7007a0c */ /* 0x000fe40003f46270 */
[----:B------:R-:W-:Y:S01]  /*e8250*/  IADD3 R183, R182, c[0x0][0x198], RZ ;  /* 0x00006600b6b77a10 */ /* 0x000fe20007ffe0ff */
[----:B---3--:R-:W3:Y:S04]  /*e8260*/  LDL.LU R243, [R1+0x1b6c] ;  /* 0x001b6c0001f37983 */ /* 0x008ee80000300800 */
[----:B------:R1:W-:Y:S04]  /*e8270*/  @P4 STG.E [R180.64], R246 ;  /* 0x000000f6b4004986 */ /* 0x0003e8000c101904 */
[----:B-1----:R-:W3:Y:S04]  /*e8280*/  LDL.LU R246, [R1+0x1a4c] ;  /* 0x001a4c0001f67983 */ /* 0x002ee80000300800 */
[----:B----4-:R1:W-:Y:S01]  /*e8290*/  @P6 STG.E [R2.64], R245 ;  /* 0x000000f502006986 */ /* 0x0103e2000c101904 */
[----:B------:R-:W-:Y:S01]  /*e82a0*/  ISETP.GE.AND P6, PT, R184, c[0x0][0x17c], PT ;  /* 0x00005f00b8007a0c */ /* 0x000fe20003fc6270 */
[----:B-1----:R-:W-:-:S02]  /*e82b0*/  IMAD.WIDE R2, R182, 0x4, R4 ;  /* 0x00000004b6027825 */ /* 0x002fc400078e0204 */
[----:B------:R-:W4:Y:S04]  /*e82c0*/  LDL.LU R182, [R1+0x1a48] ;  /* 0x001a480001b67983 */ /* 0x000f280000300800 */
[----:B------:R-:W3:Y:S04]  /*e82d0*/  LDL.LU R184, [R1+0x1b68] ;  /* 0x001b680001b87983 */ /* 0x000ee80000300800 */
[----:B--2---:R1:W-:Y:S04]  /*e82e0*/  @P3 STG.E [R2.64], R244 ;  /* 0x000000f402003986 */ /* 0x0043e8000c101904 */
[----:B-1----:R-:W2:Y:S04]  /*e82f0*/  LDL.LU R2, [R1+0x1bb8] ;  /* 0x001bb80001027983 */ /* 0x002ea80000300800 */
[----:B------:R-:W3:Y:S01]  /*e8300*/  LDL.LU R3, [R1+0x1b98] ;  /* 0x001b980001037983 */ /* 0x000ee20000300800 */
[----:B------:R-:W-:-:S02]  /*e8310*/  ISETP.LT.AND P5, PT, R150, c[0x0][0x178], !P2 ;  /* 0x00005e0096007a0c */ /* 0x000fc400057a1270 */
[----:B------:R-:W-:Y:S01]  /*e8320*/  ISETP.LT.AND P4, PT, R151, c[0x0][0x178], !P2 ;  /* 0x00005e0097007a0c */ /* 0x000fe20005781270 */
[----:B------:R-:W4:Y:S01]  /*e8330*/  LDL.LU R250, [R1+0x1bc0] ;  /* 0x001bc00001fa7983 */ /* 0x000f220000300800 */
[----:B------:R-:W-:Y:S01]  /*e8340*/  ISETP.LT.AND P1, PT, R111, c[0x0][0x178], !P2 ;  /* 0x00005e006f007a0c */ /* 0x000fe20005721270 */
[C---:B------:R-:W-:Y:S01]  /*e8350*/  IMAD.WIDE R176, R183.reuse, 0x4, R174 ;  /* 0x00000004b7b07825 */ /* 0x040fe200078e02ae */
[----:B------:R-:W-:Y:S01]  /*e8360*/  ISETP.LT.AND P2, PT, R186, c[0x0][0x178], !P2 ;  /* 0x00005e00ba007a0c */ /* 0x000fe20005741270 */
[----:B------:R-:W4:Y:S02]  /*e8370*/  LDL.LU R248, [R1+0xc70] ;  /* 0x000c700001f87983 */ /* 0x000f240000300800 */
[----:B------:R-:W-:-:S04]  /*e8380*/  IMAD.WIDE R178, R183, 0x4, R172 ;  /* 0x00000004b7b27825 */ /* 0x000fc800078e02ac */
[----:B------:R-:W-:Y:S01]  /*e8390*/  IMAD.WIDE R180, R183, 0x4, R6 ;  /* 0x00000004b7b47825 */ /* 0x000fe200078e0206 */
[----:B------:R-:W4:Y:S01]  /*e83a0*/  LDL.LU R185, [R1+0x830] ;  /* 0x0008300001b97983 */ /* 0x000f220000300800 */
[----:B------:R-:W-:-:S03]  /*e83b0*/  ISETP.LT.AND P3, PT, R150, c[0x0][0x178], !P6 ;  /* 0x00005e0096007a0c */ /* 0x000fc60007761270 */
[----:B------:R-:W4:Y:S04]  /*e83c0*/  LDL.LU R187, [R1+0x530] ;  /* 0x0005300001bb7983 */ /* 0x000f280000300800 */
[----:B------:R-:W4:Y:S04]  /*e83d0*/  LDL.LU R245, [R1+0x1bc4] ;  /* 0x001bc40001f57983 */ /* 0x000f280000300800 */
[----:B------:R-:W4:Y:S04]  /*e83e0*/  LDL.LU R244, [R1+0xc74] ;  /* 0x000c740001f47983 */ /* 0x000f280000300800 */
[----:B--2---:R1:W-:Y:S01]  /*e83f0*/  @P5 STG.E [R176.64], R2 ;  /* 0x00000002b0005986 */ /* 0x0043e2000c101904 */
[----:B------:R-:W-:-:S03]  /*e8400*/  ISETP.LT.AND P5, PT, R111, c[0x0][0x178], !P6 ;  /* 0x00005e006f007a0c */ /* 0x000fc600077a1270 */
[----:B---3--:R2:W-:Y:S04]  /*e8410*/  @P4 STG.E [R178.64], R3 ;  /* 0x00000003b2004986 */ /* 0x0085e8000c101904 */
[----:B------:R3:W-:Y:S01]  /*e8420*/  @P1 STG.E [R180.64], R184 ;  /* 0x000000b8b4001986 */ /* 0x0007e2000c101904 */
[----:B------:R-:W-:Y:S02]  /*e8430*/  ISETP.LT.AND P1, PT, R151, c[0x0][0x178], !P6 ;  /* 0x00005e0097007a0c */ /* 0x000fe40007721270 */
[C---:B-1----:R-:W-:Y:S01]  /*e8440*/  IADD3 R176, R183.reuse, c[0x0][0x198], RZ ;  /* 0x00006600b7b07a10 */ /* 0x042fe20007ffe0ff */
[----:B--2---:R-:W-:-:S05]  /*e8450*/  IMAD.WIDE R2, R183, 0x4, R4 ;  /* 0x00000004b7027825 */ /* 0x004fca00078e0204 */
[----:B----4-:R1:W-:Y:S01]  /*e8460*/  @P2 STG.E [R2.64], R182 ;  /* 0x000000b602002986 */ /* 0x0103e2000c101904 */
[----:B---3--:R-:W-:-:S04]  /*e8470*/  IMAD.WIDE R180, R176, 0x4, R172 ;  /* 0x00000004b0b47825 */ /* 0x008fc800078e02ac */
[----:B------:R-:W-:-:S04]  /*e8480*/  IMAD.WIDE R178, R176, 0x4, R6 ;  /* 0x00000004b0b27825 */ /* 0x000fc800078e0206 */
[----:B-1----:R-:W-:-:S05]  /*e8490*/  IMAD.WIDE R182, R176, 0x4, R174 ;  /* 0x00000004b0b67825 */ /* 0x002fca00078e02ae */
[----:B------:R-:W-:Y:S04]  /*e84a0*/  @P3 STG.E [R182.64], R251 ;  /* 0x000000fbb6003986 */ /* 0x000fe8000c101904 */
[----:B------:R-:W-:Y:S04]  /*e84b0*/  @P1 STG.E [R180.64], R249 ;  /* 0x000000f9b4001986 */ /* 0x000fe8000c101904 */
[----:B------:R1:W-:Y:S04]  /*e84c0*/  @P5 STG.E [R178.64], R243 ;  /* 0x000000f3b2005986 */ /* 0x0003e8000c101904 */
[----:B-1----:R-:W2:Y:S01]  /*e84d0*/  LDL.LU R243, [R1+0x834] ;  /* 0x0008340001f37983 */ /* 0x002ea20000300800 */
[----:B------:R-:W-:-:S02]  /*e84e0*/  ISETP.LT.AND P6, PT, R186, c[0x0][0x178], !P6 ;  /* 0x00005e00ba007a0c */ /* 0x000fc400077c1270 */
[----:B------:R-:W-:Y:S02]  /*e84f0*/  ISETP.LT.AND P2, PT, R150, c[0x0][0x178], !P0 ;  /* 0x00005e0096007a0c */ /* 0x000fe40004741270 */
[----:B------:R-:W-:Y:S02]  /*e8500*/  IADD3 R177, R252, 0x161, RZ ;  /* 0x00000161fcb17810 */ /* 0x000fe40007ffe0ff */
[C---:B------:R-:W-:Y:S02]  /*e8510*/  IADD3 R2, R176.reuse, c[0x0][0x198], RZ ;  /* 0x00006600b0027a10 */ /* 0x040fe40007ffe0ff */
[----:B------:R-:W-:Y:S01]  /*e8520*/  ISETP.GE.AND P4, PT, R177, c[0x0][0x17c], PT ;  /* 0x00005f00b1007a0c */ /* 0x000fe20003f86270 */
[----:B------:R-:W-:-:S04]  /*e8530*/  IMAD.WIDE R176, R176, 0x4, R4 ;  /* 0x00000004b0b07825 */ /* 0x000fc800078e0204 */
[----:B------:R-:W-:Y:S01]  /*e8540*/  IMAD.WIDE R182, R2, 0x4, R174 ;  /* 0x0000000402b67825 */ /* 0x000fe200078e02ae */
[----:B------:R1:W-:Y:S01]  /*e8550*/  @P6 STG.E [R176.64], R246 ;  /* 0x000000f6b0006986 */ /* 0x0003e2000c101904 */
[----:B------:R-:W-:-:S03]  /*e8560*/  ISETP.LT.AND P3, PT, R151, c[0x0][0x178], !P0 ;  /* 0x00005e0097007a0c */ /* 0x000fc60004761270 */
[----:B------:R3:W-:Y:S01]  /*e8570*/  @P2 STG.E [R182.64], R250 ;  /* 0x000000fab6002986 */ /* 0x0007e2000c101904 */
[----:B------:R-:W-:Y:S02]  /*e8580*/  ISETP.LT.AND P2, PT, R111, c[0x0][0x178], !P0 ;  /* 0x00005e006f007a0c */ /* 0x000fe40004741270 */
[----:B------:R-:W-:Y:S02]  /*e8590*/  ISETP.LT.AND P0, PT, R186, c[0x0][0x178], !P0 ;  /* 0x00005e00ba007a0c */ /* 0x000fe40004701270 */
[----:B------:R-:W-:Y:S02]  /*e85a0*/  ISETP.LT.AND P6, PT, R150, c[0x0][0x178], !P4 ;  /* 0x00005e0096007a0c */ /* 0x000fe400067c1270 */
[----:B------:R-:W-:Y:S01]  /*e85b0*/  IADD3 R3, R252, 0x162, RZ ;  /* 0x00000162fc037810 */ /* 0x000fe20007ffe0ff */
[C---:B------:R-:W-:Y:S01]  /*e85c0*/  IMAD.WIDE R178, R2.reuse, 0x4, R172 ;  /* 0x0000000402b27825 */ /* 0x040fe200078e02ac */
[----:B-1----:R-:W4:Y:S01]  /*e85d0*/  LDL.LU R246, [R1+0x534] ;  /* 0x0005340001f67983 */ /* 0x002f220000300800 */
[----:B---3--:R-:W-:-:S02]  /*e85e0*/  IADD3 R182, R2, c[0x0][0x198], RZ ;  /* 0x0000660002b67a10 */ /* 0x008fc40007ffe0ff */
[C---:B------:R-:W-:Y:S01]  /*e85f0*/  IMAD.WIDE R176, R2.reuse, 0x4, R6 ;  /* 0x0000000402b07825 */ /* 0x040fe200078e0206 */
[----:B------:R-:W-:Y:S01]  /*e8600*/  ISETP.GE.AND P1, PT, R3, c[0x0][0x17c], PT ;  /* 0x00005f0003007a0c */ /* 0x000fe20003f26270 */
[----:B------:R1:W-:Y:S02]  /*e8610*/  @P3 STG.E [R178.64], R248 ;  /* 0x000000f8b2003986 */ /* 0x0003e4000c101904 */
[----:B------:R-:W-:Y:S01]  /*e8620*/  IMAD.WIDE R2, R2, 0x4, R4 ;  /* 0x0000000402027825 */ /* 0x000fe200078e0204 */
[----:B------:R-:W-:Y:S01]  /*e8630*/  ISETP.LT.AND P5, PT, R151, c[0x0][0x178], !P4 ;  /* 0x00005e0097007a0c */ /* 0x000fe200067a1270 */
[----:B------:R-:W3:Y:S02]  /*e8640*/  LDL.LU R249, [R1+0x1bd0] ;  /* 0x001bd00001f97983 */ /* 0x000ee40000300800 */
[----:B------:R-:W-:Y:S02]  /*e8650*/  IMAD.WIDE R180, R182, 0x4, R174 ;  /* 0x00000004b6b47825 */ /* 0x000fe400078e02ae */
[----:B------:R1:W-:Y:S04]  /*e8660*/  @P2 STG.E [R176.64], R185 ;  /* 0x000000b9b0002986 */ /* 0x0003e8000c101904 */
[----:B------:R1:W-:Y:S04]  /*e8670*/  @P0 STG.E [R2.64], R187 ;  /* 0x000000bb02000986 */ /* 0x0003e8000c101904 */
[----:B------:R1:W-:Y:S01]  /*e8680*/  @P6 STG.E [R180.64], R245 ;  /* 0x000000f5b4006986 */ /* 0x0003e2000c101904 */
[----:B------:R-:W-:-:S03]  /*e8690*/  ISETP.LT.AND P6, PT, R111, c[0x0][0x178], !P4 ;  /* 0x00005e006f007a0c */ /* 0x000fc600067c1270 */
[----:B-1----:R-:W3:Y:S04]  /*e86a0*/  LDL.LU R248, [R1+0xe50] ;  /* 0x000e500001f87983 */ /* 0x002ee80000300800 */
[----:B------:R-:W3:Y:S01]  /*e86b0*/  LDL.LU R185, [R1+0xaa0] ;  /* 0x000aa00001b97983 */ /* 0x000ee20000300800 */
[----:B------:R-:W-:-:S03]  /*e86c0*/  IMAD.WIDE R178, R182, 0x4, R172 ;  /* 0x00000004b6b27825 */ /* 0x000fc600078e02ac */
[----:B------:R-:W3:Y:S01]  /*e86d0*/  LDL.LU R187, [R1+0x540] ;  /* 0x0005400001bb7983 */ /* 0x000ee20000300800 */
[----:B------:R-:W-:-:S03]  /*e86e0*/  IMAD.WIDE R2, R182, 0x4, R6 ;  /* 0x00000004b6027825 */ /* 0x000fc600078e0206 */
[----:B------:R-:W3:Y:S04]  /*e86f0*/  LDL.LU R245, [R1+0x1bd4] ;  /* 0x001bd40001f57983 */ /* 0x000ee80000300800 */
[----:B------:R1:W-:Y:S04]  /*e8700*/  @P5 STG.E [R178.64], R244 ;  /* 0x000000f4b2005986 */ /* 0x0003e8000c101904 */
[----:B-1----:R-:W3:Y:S04]  /*e8710*/  LDL.LU R244, [R1+0xe54] ;  /* 0x000e540001f47983 */ /* 0x002ee80000300800 */
[----:B--2---:R1:W-:Y:S04]  /*e8720*/  @P6 STG.E [R2.64], R243 ;  /* 0x000000f302006986 */ /* 0x0043e8000c101904 */
[----:B-1----:R-:W2:Y:S01]  /*e8730*/  LDL.LU R243, [R1+0xaa4] ;  /* 0x000aa40001f37983 */ /* 0x002ea20000300800 */
[----:B------:R-:W-:-:S02]  /*e8740*/  ISETP.LT.AND P4, PT, R186, c[0x0][0x178], !P4 ;  /* 0x00005e00ba007a0c */ /* 0x000fc40006781270 */
[----:B------:R-:W-:Y:S02]  /*e8750*/  ISETP.LT.AND P5, PT, R150, c[0x0][0x178], !P1 ;  /* 0x00005e0096007a0c */ /* 0x000fe40004fa1270 */
[----:B------:R-:W-:Y:S01]  /*e8760*/  ISETP.LT.AND P3, PT, R151, c[0x0][0x178], !P1 ;  /* 0x00005e0097007a0c */ /* 0x000fe20004f61270 */
[----:B------:R-:W-:Y:S01]  /*e8770*/  IMAD.WIDE R176, R182, 0x4, R4 ;  /* 0x00000004b6b07825 */ /* 0x000fe200078e0204 */
[----:B------:R-:W-:Y:S02]  /*e8780*/  IADD3 R183, R252, 0x163, RZ ;  /* 0x00000163fcb77810 */ /* 0x000fe40007ffe0ff */
[----:B------:R-:W-:Y:S02]  /*e8790*/  ISETP.LT.AND P0, PT, R111, c[0x0][0x178], !P1 ;  /* 0x00005e006f007a0c */ /* 0x000fe40004f01270 */
[----:B------:R-:W-:Y:S02]  /*e87a0*/  IADD3 R180, R182, c[0x0][0x198], RZ ;  /* 0x00006600b6b47a10 */ /* 0x000fe40007ffe0ff */
[----:B------:R-:W-:-:S02]  /*e87b0*/  ISETP.GE.AND P6, PT, R183, c[0x0][0x17c], PT ;  /* 0x00005f00b7007a0c */ /* 0x000fc40003fc6270 */
[----:B------:R-:W-:Y:S01]  /*e87c0*/  IADD3 R181, R252, 0x165, RZ ;  /* 0x00000165fcb57810 */ /* 0x000fe20007ffe0ff */
[----:B------:R-:W-:Y:S01]  /*e87d0*/  IMAD.WIDE R178, R180, 0x4, R174 ;  /* 0x00000004b4b27825 */ /* 0x000fe200078e02ae */
[----:B----4-:R1:W-:Y:S01]  /*e87e0*/  @P4 STG.E [R176.64], R246 ;  /* 0x000000f6b0004986 */ /* 0x0103e2000c101904 */
[----:B------:R-:W-:Y:S02]  /*e87f0*/  ISETP.LT.AND P1, PT, R186, c[0x0][0x178], !P1 ;  /* 0x00005e00ba007a0c */ /* 0x000fe40004f21270 */
[----:B------:R-:W-:Y:S01]  /*e8800*/  IMAD.WIDE R2, R180, 0x4, R6 ;  /* 0x00000004b4027825 */ /* 0x000fe200078e0206 */
[----:B------:R-:W-:Y:S02]  /*e8810*/  ISETP.LT.AND P4, PT, R150, c[0x0][0x178], !P6 ;  /* 0x00005e0096007a0c */ /* 0x000fe40007781270 */
[----:B------:R-:W-:Y:S02]  /*e8820*/  ISETP.GE.AND P2, PT, R181, c[0x0][0x17c], PT ;  /* 0x00005f00b5007a0c */ /* 0x000fe40003f46270 */
[C---:B------:R-:W-:Y:S01]  /*e8830*/  IADD3 R181, R180.reuse, c[0x0][0x198], RZ ;  /* 0x00006600b4b57a10 */ /* 0x040fe20007ffe0ff */
[----:B-1----:R-:W4:Y:S01]  /*e8840*/  LDL.LU R246, [R1+0x544] ;  /* 0x0005440001f67983 */ /* 0x002f220000300800 */
[----:B------:R-:W-:-:S03]  /*e8850*/  IMAD.WIDE R176, R180, 0x4, R172 ;  /* 0x00000004b4b07825 */ /* 0x000fc600078e02ac */
[----:B---3--:R-:W-:Y:S01]  /*e8860*/  @P5 STG.E [R178.64], R249 ;  /* 0x000000f9b2005986 */ /* 0x008fe2000c101904 */
[----:B------:R-:W-:-:S03]  /*e8870*/  ISETP.LT.AND P5, PT, R151, c[0x0][0x178], !P6 ;  /* 0x00005e0097007a0c */ /* 0x000fc600077a1270 */
[----:B------:R-:W3:Y:S04]  /*e8880*/  LDL.LU R183, [R1+0x1be0] ;  /* 0x001be00001b77983 */ /* 0x000ee80000300800 */
[----:B------:R-:W3:Y:S04]  /*e8890*/  LDL.LU R184, [R1+0x13a0] ;  /* 0x0013a00001b87983 */ /* 0x000ee80000300800 */
[----:B------:R1:W-:Y:S04]  /*e88a0*/  @P3 STG.E [R176.64], R248 ;  /* 0x000000f8b0003986 */ /* 0x0003e8000c101904 */
[----:B------:R1:W-:Y:S01]  /*e88b0*/  @P0 STG.E [R2.64], R185 ;  /* 0x000000b902000986 */ /* 0x0003e2000c101904 */
[----:B------:R-:W-:-:S03]  /*e88c0*/  ISETP.LT.AND P0, PT, R111, c[0x0][0x178], !P6 ;  /* 0x00005e006f007a0c */ /* 0x000fc60007701270 */
[----:B------:R-:W3:Y:S01]  /*e88d0*/  LDL.LU R251, [R1+0xc80] ;  /* 0x000c800001fb7983 */ /* 0x000ee20000300800 */
[----:B-1----:R-:W-:-:S03]  /*e88e0*/  IMAD.WIDE R176, R181, 0x4, R174 ;  /* 0x00000004b5b07825 */ /* 0x002fc600078e02ae */
[----:B------:R-:W3:Y:S01]  /*e88f0*/  LDL.LU R250, [R1+0x840] ;  /* 0x0008400001fa7983 */ /* 0x000ee20000300800 */
[----:B------:R-:W-:-:S04]  /*e8900*/  IMAD.WIDE R2, R180, 0x4, R4 ;  /* 0x00000004b4027825 */ /* 0x000fc800078e0204 */
[C---:B------:R-:W-:Y:S01]  /*e8910*/  IMAD.WIDE R178, R181.reuse, 0x4, R172 ;  /* 0x00000004b5b27825 */ /* 0x040fe200078e02ac */
[----:B------:R1:W-:Y:S04]  /*e8920*/  @P1 STG.E [R2.64], R187 ;  /* 0x000000bb02001986 */ /* 0x0003e8000c101904 */
[----:B------:R1:W-:Y:S04]  /*e8930*/  @P4 STG.E [R176.64], R245 ;  /* 0x000000f5b0004986 */ /* 0x0003e8000c101904 */
[----:B------:R1:W-:Y:S02]  /*e8940*/  @P5 STG.E [R178.64], R244 ;  /* 0x000000f4b2005986 */ /* 0x0003e4000c101904 */
[----:B-1----:R-:W-:-:S02]  /*e8950*/  IMAD.WIDE R2, R181, 0x4, R6 ;  /* 0x00000004b5027825 */ /* 0x002fc400078e0206 */
[----:B------:R-:W3:Y:S04]  /*e8960*/  LDL.LU R245, [R1+0x1be4] ;  /* 0x001be40001f57983 */ /* 0x000ee80000300800 */
[----:B------:R-:W3:Y:S04]  /*e8970*/  LDL.LU R244, [R1+0x13a4] ;  /* 0x0013a40001f47983 */ /* 0x000ee80000300800 */
[----:B--2---:R1:W-:Y:S04]  /*e8980*/  @P0 STG.E [R2.64], R243 ;  /* 0x000000f302000986 */ /* 0x0043e8000c101904 */
[----:B-1----:R-:W2:Y:S01]  /*e8990*/  LDL.LU R243, [R1+0xc84] ;  /* 0x000c840001f37983 */ /* 0x002ea20000300800 */
[----:B------:R-:W-:-:S02]  /*e89a0*/  IADD3 R182, R252, 0x164, RZ ;  /* 0x00000164fcb67810 */ /* 0x000fc40007ffe0ff */
[----:B------:R-:W-:Y:S02]  /*e89b0*/  ISETP.LT.AND P6, PT, R186, c[0x0][0x178], !P6 ;  /* 0x00005e00ba007a0c */ /* 0x000fe400077c1270 */
[----:B------:R-:W-:Y:S01]  /*e89c0*/  ISETP.GE.AND P3, PT, R182, c[0x0][0x17c], PT ;  /* 0x00005f00b6007a0c */ /* 0x000fe20003f66270 */
[----:B------:R-:W-:-:S03]  /*e89d0*/  IMAD.WIDE R176, R181, 0x4, R4 ;  /* 0x00000004b5b07825 */ /* 0x000fc600078e0204 */
[----:B------:R-:W-:Y:S02]  /*e89e0*/  ISETP.LT.AND P5, PT, R150, c[0x0][0x178], !P3 ;  /* 0x00005e0096007a0c */ /* 0x000fe40005fa1270 */
[----:B------:R-:W-:Y:S02]  /*e89f0*/  ISETP.LT.AND P1, PT, R151, c[0x0][0x178], !P3 ;  /* 0x00005e0097007a0c */ /* 0x000fe40005f21270 */
[----:B------:R-:W-:Y:S02]  /*e8a00*/  IADD3 R178, R252, 0x168, RZ ;  /* 0x00000168fcb27810 */ /* 0x000fe40007ffe0ff */
[----:B------:R-:W-:Y:S02]  /*e8a10*/  IADD3 R180, R181, c[0x0][0x198], RZ ;  /* 0x00006600b5b47a10 */ /* 0x000fe40007ffe0ff */
[----:B------:R-:W-:Y:S01]  /*e8a20*/  ISETP.LT.AND P4, PT, R111, c[0x0][0x178], !P3 ;  /* 0x00005e006f007a0c */ /* 0x000fe20005f81270 */
[----:B----4-:R1:W-:Y:S01]  /*e8a30*/  @P6 STG.E [R176.64], R246 ;  /* 0x000000f6b0006986 */ /* 0x0103e2000c101904 */
[----:B------:R-:W-:Y:S01]  /*e8a40*/  ISETP.GE.AND P0, PT, R178, c[0x0][0x17c], PT ;  /* 0x00005f00b2007a0c */ /* 0x000fe20003f06270 */
[----:B------:R-:W-:Y:S01]  /*e8a50*/  IMAD.WIDE R178, R180, 0x4, R174 ;  /* 0x00000004b4b27825 */ /* 0x000fe200078e02ae */
[----:B------:R-:W-:-:S02]  /*e8a60*/  ISETP.LT.AND P3, PT, R186, c[0x0][0x178], !P3 ;  /* 0x00005e00ba007a0c */ /* 0x000fc40005f61270 */
[----:B------:R-:W-:Y:S01]  /*e8a70*/  ISETP.LT.AND P6, PT, R150, c[0x0][0x178], !P2 ;  /* 0x00005e0096007a0c */ /* 0x000fe200057c1270 */
[C---:B------:R-:W-:Y:S01]  /*e8a80*/  IMAD.WIDE R2, R180.reuse, 0x4, R172 ;  /* 0x00000004b4027825 */ /* 0x040fe200078e02ac */
[C---:B------:R-:W-:Y:S01]  /*e8a90*/  IADD3 R181, R180.reuse, c[0x0][0x198], RZ ;  /* 0x00006600b4b57a10 */ /* 0x040fe20007ffe0ff */
[----:B-1----:R-:W4:Y:S02]  /*e8aa0*/  LDL.LU R246, [R1+0x844] ;  /* 0x0008440001f67983 */ /* 0x002f240000300800 */
[----:B------:R-:W-:Y:S02]  /*e8ab0*/  IMAD.WIDE R176, R180, 0x4, R6 ;  /* 0x00000004b4b07825 */ /* 0x000fe400078e0206 */
[----:B------:R-:W4:Y:S04]  /*e8ac0*/  LDL.LU R249, [R1+0x1c00] ;  /* 0x001c000001f97983 */ /* 0x000f280000300800 */
[----:B------:R-:W4:Y:S04]  /*e8ad0*/  LDL.LU R248, [R1+0x1720] ;  /* 0x0017200001f87983 */ /* 0x000f280000300800 */
[----:B---3--:R-:W-:Y:S01]  /*e8ae0*/  @P5 STG.E [R178.64], R183 ;  /* 0x000000b7b2005986 */ /* 0x008fe2000c101904 */
[----:B------:R-:W-:-:S03]  /*e8af0*/  ISETP.LT.AND P5, PT, R151, c[0x0][0x178], !P2 ;  /* 0x00005e0097007a0c */ /* 0x000fc600057a1270 */
[----:B------:R-:W3:Y:S04]  /*e8b00*/  LDL.LU R185, [R1+0x1390] ;  /* 0x0013900001b97983 */ /* 0x000ee80000300800 */
[----:B------:R1:W-:Y:S01]  /*e8b10*/  @P1 STG.E [R2.64], R184 ;  /* 0x000000b802001986 */ /* 0x0003e2000c101904 */
[----:B------:R-:W-:-:S03]  /*e8b20*/  ISETP.LT.AND P1, PT, R111, c[0x0][0x178], !P2 ;  /* 0x00005e006f007a0c */ /* 0x000fc60005721270 */
[----:B------:R-:W3:Y:S04]  /*e8b30*/  LDL.LU R187, [R1+0xa90] ;  /* 0x000a900001bb7983 */ /* 0x000ee80000300800 */
[----:B------:R1:W-:Y:S02]  /*e8b40*/  @P4 STG.E [R176.64], R251 ;  /* 0x000000fbb0004986 */ /* 0x0003e4000c101904 */
[----:B-1----:R-:W-:-:S04]  /*e8b50*/  IMAD.WIDE R2, R180, 0x4, R4 ;  /* 0x00000004b4027825 */ /* 0x002fc800078e0204 */
[C---:B------:R-:W-:Y:S01]  /*e8b60*/  IMAD.WIDE R176, R181.reuse, 0x4, R174 ;  /* 0x00000004b5b07825 */ /* 0x040fe200078e02ae */
[----:B------:R-:W-:Y:S03]  /*e8b70*/  @P3 STG.E [R2.64], R250 ;  /* 0x000000fa02003986 */ /* 0x000fe6000c101904 */
[C---:B------:R-:W-:Y:S01]  /*e8b80*/  IMAD.WIDE R178, R181.reuse, 0x4, R172 ;  /* 0x00000004b5b27825 */ /* 0x040fe200078e02ac */
[----:B------:R1:W-:Y:S04]  /*e8b90*/  @P6 STG.E [R176.64], R245 ;  /* 0x000000f5b0006986 */ /* 0x0003e8000c101904 */
[----:B------:R1:W-:Y:S04]  /*e8ba0*/  @P5 STG.E [R178.64], R244 ;  /* 0x000000f4b2005986 */ /* 0x0003e8000c101904 */
[----:B-1----:R-:W3:Y:S01]  /*e8bb0*/  LDL.LU R245, [R1+0x1c04] ;  /* 0x001c040001f57983 */ /* 0x002ee20000300800 */
[----:B------:R-:W-:-:S03]  /*e8bc0*/  IMAD.WIDE R176, R181, 0x4, R6 ;  /* 0x00000004b5b07825 */ /* 0x000fc600078e0206 */
[----:B------:R-:W3:Y:S04]  /*e8bd0*/  LDL.LU R244, [R1+0x1724] ;  /* 0x0017240001f47983 */ /* 0x000ee80000300800 */
[----:B--2---:R1:W-:Y:S04]  /*e8be0*/  @P1 STG.E [R176.64], R243 ;  /* 0x000000f3b0001986 */ /* 0x0043e8000c101904 */
[----:B-1----:R-:W2:Y:S01]  /*e8bf0*/  LDL.LU R243, [R1+0x1394] ;  /* 0x0013940001f37983 */ /* 0x002ea20000300800 */
[----:B------:R-:W-:-:S04]  /*e8c00*/  IADD3 R182, R252, 0x166, RZ ;  /* 0x00000166fcb67810 */ /* 0x000fc80007ffe0ff */
[----:B------:R-:W-:Y:S02]  /*e8c10*/  ISETP.GE.AND P4, PT, R182, c[0x0][0x17c], PT ;  /* 0x00005f00b6007a0c */ /* 0x000fe40003f86270 */
[----:B------:R-:W-:Y:S02]  /*e8c20*/  ISETP.LT.AND P2, PT, R186, c[0x0][0x178], !P2 ;  /* 0x00005e00ba007a0c */ /* 0x000fe40005741270 */
[----:B------:R-:W-:Y:S02]  /*e8c30*/  ISETP.LT.AND P6, PT, R150, c[0x0][0x178], !P4 ;  /* 0x00005e0096007a0c */ /* 0x000fe400067c1270 */
[----:B------:R-:W-:Y:S02]  /*e8c40*/  IADD3 R180, R181, c[0x0][0x198], RZ ;  /* 0x00006600b5b47a10 */ /* 0x000fe40007ffe0ff */
[----:B------:R-:W-:Y:S02]  /*e8c50*/  ISETP.LT.AND P3, PT, R151, c[0x0][0x178], !P4 ;  /* 0x00005e0097007a0c */ /* 0x000fe40006761270 */
[----:B------:R-:W-:Y:S01]  /*e8c60*/  ISETP.LT.AND P5, PT, R111, c[0x0][0x178], !P4 ;  /* 0x00005e006f007a0c */ /* 0x000fe200067a1270 */
[----:B------:R-:W-:Y:S01]  /*e8c70*/  IMAD.WIDE R2, R181, 0x4, R4 ;  /* 0x00000004b5027825 */ /* 0x000fe200078e0204 */
[----:B------:R-:W-:-:S02]  /*e8c80*/  IADD3 R182, R252, 0x167, RZ ;  /* 0x00000167fcb67810 */ /* 0x000fc40007ffe0ff */
[----:B------:R-:W-:Y:S01]  /*e8c90*/  ISETP.LT.AND P4, PT, R186, c[0x0][0x178], !P4 ;  /* 0x00005e00ba007a0c */ /* 0x000fe20006781270 */
[----:B------:R-:W-:Y:S01]  /*e8ca0*/  IMAD.WIDE R178, R180, 0x4, R174 ;  /* 0x00000004b4b27825 */ /* 0x000fe200078e02ae */
[----:B------:R-:W-:Y:S01]  /*e8cb0*/  ISETP.GE.AND P1, PT, R182, c[0x0][0x17c], PT ;  /* 0x00005f00b6007a0c */ /* 0x000fe20003f26270 */
[----:B----4-:R1:W-:Y:S02]  /*e8cc0*/  @P2 STG.E [R2.64], R246 ;  /* 0x000000f602002986 */ /* 0x0103e4000c101904 */
[----:B------:R-:W-:Y:S01]  /*e8cd0*/  IMAD.WIDE R176, R180, 0x4, R172 ;  /* 0x00000004b4b07825 */ /* 0x000fe200078e02ac */
[----:B------:R-:W-:Y:S01]  /*e8ce0*/  ISETP.LT.AND P2, PT, R150, c[0x0][0x178], !P1 ;  /* 0x00005e0096007a0c */ /* 0x000fe20004f41270 */
[----:B------:R4:W-:Y:S04]  /*e8cf0*/  @P6 STG.E [R178.64], R249 ;  /* 0x000000f9b2006986 */ /* 0x0009e8000c101904 */
[----:B------:R3:W-:Y:S01]  /*e8d00*/  @P3 STG.E [R176.64], R248 ;  /* 0x000000f8b0003986 */ /* 0x0007e2000c101904 */
[----:B-1----:R-:W-:-:S03]  /*e8d10*/  IMAD.WIDE R2, R180, 0x4, R6 ;  /* 0x00000004b4027825 */ /* 0x002fc600078e0206 */
[----:B------:R-:W2:Y:S01]  /*e8d20*/  LDL.LU R246, [R1+0xa94] ;  /* 0x000a940001f67983 */ /* 0x000ea20000300800 */
[C---:B----4-:R-:W-:Y:S01]  /*e8d30*/  IMAD.WIDE R178, R180.reuse, 0x4, R4 ;  /* 0x00000004b4b27825 */ /* 0x050fe200078e0204 */
[----:B------:R-:W-:Y:S02]  /*e8d40*/  IADD3 R180, R180, c[0x0][0x198], RZ ;  /* 0x00006600b4b47a10 */ /* 0x000fe40007ffe0ff */
[----:B---3--:R1:W-:Y:S01]  /*e8d50*/  @P5 STG.E [R2.64], R185 ;  /* 0x000000b902005986 */ /* 0x0083e2000c101904 */
[----:B------:R-:W-:-:S03]  /*e8d60*/  ISETP.LT.AND P3, PT, R151, c[0x0][0x178], !P1 ;  /* 0x00005e0097007a0c */ /* 0x000fc60004f61270 */
[----:B------:R-:W-:Y:S01]  /*e8d70*/  @P4 STG.E [R178.64], R187 ;  /* 0x000000bbb2004986 */ /* 0x000fe2000c101904 */
[----:B------:R-:W-:Y:S01]  /*e8d80*/  ISETP.LT.AND P4, PT, R111, c[0x0][0x178], !P1 ;  /* 0x00005e006f007a0c */ /* 0x000fe20004f81270 */
[C---:B------:R-:W-:Y:S02]  /*e8d90*/  IMAD.WIDE R176, R180.reuse, 0x4, R172 ;  /* 0x00000004b4b07825 */ /* 0x040fe400078e02ac */
[----:B------:R-:W3:Y:S02]  /*e8da0*/  LDL.LU R183, [R1+0x1bf0] ;  /* 0x001bf00001b77983 */ /* 0x000ee40000300800 */
[C---:B-1----:R-:W-:Y:S02]  /*e8db0*/  IMAD.WIDE R2, R180.reuse, 0x4, R174 ;  /* 0x00000004b4027825 */ /* 0x042fe400078e02ae */
[----:B------:R-:W4:Y:S04]  /*e8dc0*/  LDL.LU R184, [R1+0x1710] ;  /* 0x0017100001b87983 */ /* 0x000f280000300800 */
[----:B------:R-:W3:Y:S04]  /*e8dd0*/  LDL.LU R251, [R1+0xe60] ;  /* 0x000e600001fb7983 */ /* 0x000ee80000300800 */
[----:B------:R-:W3:Y:S04]  /*e8de0*/  LDL.LU R250, [R1+0x1c34] ;  /* 0x001c340001fa7983 */ /* 0x000ee80000300800 */
[----:B------:R1:W-:Y:S04]  /*e8df0*/  @P2 STG.E [R2.64], R245 ;  /* 0x000000f502002986 */ /* 0x0003e8000c101904 */
[----:B------:R1:W-:Y:S02]  /*e8e00*/  @P3 STG.E [R176.64], R244 ;  /* 0x000000f4b0003986 */ /* 0x0003e4000c101904 */
[----:B-1----:R-:W-:-:S02]  /*e8e10*/  IMAD.WIDE R2, R180, 0x4, R6 ;  /* 0x00000004b4027825 */ /* 0x002fc400078e0206 */
[----:B------:R-:W3:Y:S04]  /*e8e20*/  LDL.LU R245, [R1+0x1bf4] ;  /* 0x001bf40001f57983 */ /* 0x000ee80000300800 */
[----:B------:R-:W3:Y:S04]  /*e8e30*/  LDL.LU R244, [R1+0x1714] ;  /* 0x0017140001f47983 */ /* 0x000ee80000300800 */
[----:B--2---:R1:W-:Y:S04]  /*e8e40*/  @P4 STG.E [R2.64], R243 ;  /* 0x000000f302004986 */ /* 0x0043e8000c101904 */
[----:B-1----:R-:W2:Y:S01]  /*e8e50*/  LDL.LU R3, [R1+0x1c30] ;  /* 0x001c300001037983 */ /* 0x002ea20000300800 */
[----:B------:R-:W-:-:S02]  /*e8e60*/  ISETP.LT.AND P1, PT, R186, c[0x0][0x178], !P1 ;  /* 0x00005e00ba007a0c */ /* 0x000fc40004f21270 */
[----:B------:R-:W-:Y:S02]  /*e8e70*/  ISETP.LT.AND P6, PT, R150, c[0x0][0x178], !P0 ;  /* 0x00005e0096007a0c */ /* 0x000fe400047c1270 */
[----:B------:R-:W-:Y:S02]  /*e8e80*/  ISETP.LT.AND P5, PT, R151, c[0x0][0x178], !P0 ;  /* 0x00005e0097007a0c */ /* 0x000fe400047a1270 */
[----:B------:R-:W-:Y:S02]  /*e8e90*/  IADD3 R178, R252, 0x169, RZ ;  /* 0x00000169fcb27810 */ /* 0x000fe40007ffe0ff */
[C---:B------:R-:W-:Y:S01]  /*e8ea0*/  IADD3 R182, R180.reuse, c[0x0][0x198], RZ ;  /* 0x00006600b4b67a10 */ /* 0x040fe20007ffe0ff */
[----:B------:R-:W-:Y:S01]  /*e8eb0*/  IMAD.WIDE R176, R180, 0x4, R4 ;  /* 0x00000004b4b07825 */ /* 0x000fe200078e0204 */
[----:B------:R-:W-:Y:S01]  /*e8ec0*/  ISETP.GE.AND P2, PT, R178, c[0x0][0x17c], PT ;  /* 0x00005f00b2007a0c */ /* 0x000fe20003f46270 */
[----:B------:R-:W4:Y:S01]  /*e8ed0*/  LDL.LU R243, [R1+0xe64] ;  /* 0x000e640001f37983 */ /* 0x000f220000300800 */
[----:B------:R-:W-:Y:S01]  /*e8ee0*/  ISETP.LT.AND P3, PT, R111, c[0x0][0x178], !P0 ;  /* 0x00005e006f007a0c */ /* 0x000fe20004761270 */
[----:B------:R-:W-:-:S02]  /*e8ef0*/  IMAD.WIDE R178, R182, 0x4, R174 ;  /* 0x00000004b6b27825 */ /* 0x000fc400078e02ae */
[----:B------:R-:W4:Y:S02]  /*e8f00*/  LDL.LU R249, [R1+0x1c60] ;  /* 0x001c600001f97983 */ /* 0x000f240000300800 */
[----:B------:R-:W-:Y:S01]  /*e8f10*/  IMAD.WIDE R180, R182, 0x4, R172 ;  /* 0x00000004b6b47825 */ /* 0x000fe200078e02ac */
[----:B------:R-:W-:Y:S01]  /*e8f20*/  ISETP.LT.AND P4, PT, R111, c[0x0][0x178], !P2 ;  /* 0x00005e006f007a0c */ /* 0x000fe20005781270 */
[----:B------:R-:W4:Y:S04]  /*e8f30*/  LDL.LU R248, [R1+0x1c20] ;  /* 0x001c200001f87983 */ /* 0x000f280000300800 */
[----:B------:R1:W-:Y:S01]  /*e8f40*/  @P1 STG.E [R176.64], R246 ;  /* 0x000000f6b0001986 */ /* 0x0003e2000c101904 */
[----:B------:R-:W-:-:S03]  /*e8f50*/  ISETP.LT.AND P1, PT, R186, c[0x0][0x178], !P0 ;  /* 0x00005e00ba007a0c */ /* 0x000fc60004721270 */
[----:B------:R-:W4:Y:S04]  /*e8f60*/  LDL.LU R185, [R1+0x1a70] ;  /* 0x001a700001b97983 */ /* 0x000f280000300800 */
[----:B------:R-:W4:Y:S01]  /*e8f70*/  LDL.LU R187, [R1+0x1010] ;  /* 0x0010100001bb7983 */ /* 0x000f220000300800 */
[----:B-1----:R-:W-:-:S03]  /*e8f80*/  IADD3 R176, R252, 0x16b, RZ ;  /* 0x0000016bfcb07810 */ /* 0x002fc60007ffe0ff */
[----:B------:R-:W4:Y:S01]  /*e8f90*/  LDL.LU R246, [R1+0x1c64] ;  /* 0x001c640001f67983 */ /* 0x000f220000300800 */
[----:B------:R-:W-:-:S03]  /*e8fa0*/  ISETP.GE.AND P0, PT, R176, c[0x0][0x17c], PT ;  /* 0x00005f00b0007a0c */ /* 0x000fc60003f06270 */
[----:B--2---:R1:W-:Y:S01]  /*e8fb0*/  @P6 STG.E [R178.64], R3 ;  /* 0x00000003b2006986 */ /* 0x0043e2000c101904 */
[----:B------:R-:W-:-:S03]  /*e8fc0*/  ISETP.LT.AND P6, PT, R150, c[0x0][0x178], !P2 ;  /* 0x00005e0096007a0c */ /* 0x000fc600057c1270 */
[----:B---3--:R2:W-:Y:S01]  /*e8fd0*/  @P5 STG.E [R180.64], R183 ;  /* 0x000000b7b4005986 */ /* 0x0085e2000c101904 */
[----:B------:R-:W-:Y:S01]  /*e8fe0*/  ISETP.LT.AND P5, PT, R151, c[0x0][0x178], !P2 ;  /* 0x00005e0097007a0c */ /* 0x000fe200057a1270 */
[----:B-1----:R-:W-:Y:S01]  /*e8ff0*/  IMAD.WIDE R2, R182, 0x4, R6 ;  /* 0x00000004b6027825 */ /* 0x002fe200078e0206 */
[----:B------:R-:W-:Y:S02]  /*e9000*/  IADD3 R178, R252, 0x16a, RZ ;  /* 0x0000016afcb27810 */ /* 0x000fe40007ffe0ff */
[----:B--2---:R-:W-:Y:S02]  /*e9010*/  IADD3 R183, R182, c[0x0][0x198], RZ ;  /* 0x00006600b6b77a10 */ /* 0x004fe40007ffe0ff */
[----:B----4-:R1:W-:Y:S01]  /*e9020*/  @P3 STG.E [R2.64], R184 ;  /* 0x000000b802003986 */ /* 0x0103e2000c101904 */
[----:B------:R-:W-:Y:S02]  /*e9030*/  ISETP.GE.AND P3, PT, R178, c[0x0][0x17c], PT ;  /* 0x00005f00b2007a0c */ /* 0x000fe40003f66270 */
[----:B------:R-:W-:-:S04]  /*e9040*/  IMAD.WIDE R176, R183, 0x4, R174 ;  /* 0x00000004b7b07825 */ /* 0x000fc800078e02ae */
[----:B------:R-:W-:-:S04]  /*e9050*/  IMAD.WIDE R178, R183, 0x4, R172 ;  /* 0x00000004b7b27825 */ /* 0x000fc800078e02ac */
[----:B-1----:R-:W-:-:S04]  /*e9060*/  IMAD.WIDE R2, R182, 0x4, R4 ;  /* 0x00000004b6027825 */ /* 0x002fc800078e0204 */
[----:B------:R-:W-:Y:S01]  /*e9070*/  IMAD.WIDE R180, R183, 0x4, R6 ;  /* 0x00000004b7b47825 */ /* 0x000fe200078e0206 */
[----:B------:R-:W-:Y:S04]  /*e9080*/  @P1 STG.E [R2.64], R251 ;  /* 0x000000fb02001986 */ /* 0x000fe8000c101904 */
[----:B------:R-:W-:Y:S04]  /*e9090*/  @P6 STG.E [R176.64], R250 ;  /* 0x000000fab0006986 */ /* 0x000fe8000c101904 */
[----:B------:R1:W-:Y:S04]  /*e90a0*/  @P5 STG.E [R178.64], R245 ;  /* 0x000000f5b2005986 */ /* 0x0003e8000c101904 */
[----:B------:R2:W-:Y:S04]  /*e90b0*/  @P4 STG.E [R180.64], R244 ;  /* 0x000000f4b4004986 */ /* 0x0005e8000c101904 */
[----:B-1----:R-:W3:Y:S04]  /*e90c0*/  LDL.LU R245, [R1+0x1c24] ;  /* 0x001c240001f57983 */ /* 0x002ee80000300800 */
[----:B--2---:R-:W2:Y:S01]  /*e90d0*/  LDL.LU R244, [R1+0x1a74] ;  /* 0x001a740001f47983 */ /* 0x004ea20000300800 */
        /* <DEDUP_REMOVED lines=10> */
[----:B------:R1:W-:Y:S01]  /*e9180*/  @P2 STG.E [R178.64], R243 ;  /* 0x000000f3b2002986 */ /* 0x0003e2000c101904 */
[----:B------:R-:W-:-:S03]  /*e9190*/  ISETP.LT.AND P5, PT, R150, c[0x0][0x178], !P0 ;  /* 0x00005e0096007a0c */ /* 0x000fc600047a1270 */
[----:B------:R4:W-:Y:S01]  /*e91a0*/  @P4 STG.E [R2.64], R249 ;  /* 0x000000f902004986 */ /* 0x0009e2000c101904 */
[----:B------:R-:W-:-:S03]  /*e91b0*/  ISETP.GE.AND P2, PT, R180, c[0x0][0x17c], PT ;  /* 0x00005f00b4007a0c */ /* 0x000fc60003f46270 */
[----:B------:R4:W-:Y:S01]  /*e91c0*/  @P6 STG.E [R176.64], R248 ;  /* 0x000000f8b0006986 */ /* 0x0009e2000c101904 */
[----:B------:R-:W-:Y:S02]  /*e91d0*/  ISETP.LT.AND P6, PT, R151, c[0x0][0x178], !P0 ;  /* 0x00005e0097007a0c */ /* 0x000fe400047c1270 */
[----:B------:R-:W-:Y:S01]  /*e91e0*/  ISETP.LT.AND P4, PT, R111, c[0x0][0x178], !P0 ;  /* 0x00005e006f007a0c */ /* 0x000fe20004781270 */
[----:B-1----:R-:W2:Y:S01]  /*e91f0*/  LDL.LU R243, [R1+0x1014] ;  /* 0x0010140001f37983 */ /* 0x002ea20000300800 */
[C---:B------:R-:W-:Y:S01]  /*e9200*/  IADD3 R180, R181.reuse, c[0x0][0x198], RZ ;  /* 0x00006600b5b47a10 */ /* 0x040fe20007ffe0ff */
[C---:B----4-:R-:W-:Y:S02]  /*e9210*/  IMAD.WIDE R2, R181.reuse, 0x4, R6 ;  /* 0x00000004b5027825 */ /* 0x050fe400078e0206 */
[----:B------:R-:W4:Y:S02]  /*e9220*/  LDL.LU R183, [R1+0x1c50] ;  /* 0x001c500001b77983 */ /* 0x000f240000300800 */
[----:B------:R-:W-:-:S02]  /*e9230*/  IMAD.WIDE R176, R181, 0x4, R4 ;  /* 0x00000004b5b07825 */ /* 0x000fc400078e0204 */
[----:B------:R1:W-:Y:S02]  /*e9240*/  @P3 STG.E [R2.64], R185 ;  /* 0x000000b902003986 */ /* 0x0003e4000c101904 */
[C---:B------:R-:W-:Y:S02]  /*e9250*/  IMAD.WIDE R178, R180.reuse, 0x4, R174 ;  /* 0x00000004b4b27825 */ /* 0x040fe400078e02ae */
[----:B------:R1:W-:Y:S04]  /*e9260*/  @P1 STG.E [R176.64], R187 ;  /* 0x000000bbb0001986 */ /* 0x0003e8000c101904 */
[----:B------:R-:W4:Y:S01]  /*e9270*/  LDL.LU R184, [R1+0x1c10] ;  /* 0x001c100001b87983 */ /* 0x000f220000300800 */
[----:B-1----:R-:W-:-:S03]  /*e9280*/  IMAD.WIDE R2, R180, 0x4, R6 ;  /* 0x00000004b4027825 */ /* 0x002fc600078e0206 */
[----:B------:R-:W4:Y:S01]  /*e9290*/  LDL.LU R249, [R1+0x1020] ;  /* 0x0010200001f97983 */ /* 0x000f220000300800 */
[----:B------:R-:W-:-:S03]  /*e92a0*/  IMAD.WIDE R176, R180, 0x4, R172 ;  /* 0x00000004b4b07825 */ /* 0x000fc600078e02ac */
[----:B------:R1:W-:Y:S01]  /*e92b0*/  @P5 STG.E [R178.64], R246 ;  /* 0x000000f6b2005986 */ /* 0x0003e2000c101904 */
[----:B------:R-:W-:-:S03]  /*e92c0*/  IADD3 R181, R180, c[0x0][0x198], RZ ;  /* 0x00006600b4b57a10 */ /* 0x000fc60007ffe0ff */
[----:B------:R-:W4:Y:S04]  /*e92d0*/  LDL.LU R248, [R1+0x1c84] ;  /* 0x001c840001f87983 */ /* 0x000f280000300800 */
[----:B-1----:R-:W4:Y:S04]  /*e92e0*/  LDL.LU R246, [R1+0x1c54] ;  /* 0x001c540001f67983 */ /* 0x002f280000300800 */
[----:B---3--:R1:W-:Y:S04]  /*e92f0*/  @P6 STG.E [R176.64], R245 ;  /* 0x000000f5b0006986 */ /* 0x0083e8000c101904 */
[----:B--2---:R2:W-:Y:S04]  /*e9300*/  @P4 STG.E [R2.64], R244 ;  /* 0x000000f402004986 */ /* 0x0045e8000c101904 */
[----:B-1----:R-:W3:Y:S04]  /*e9310*/  LDL.LU R245, [R1+0x1c14] ;  /* 0x001c140001f57983 */ /* 0x002ee80000300800 */
[----:B--2---:R-:W2:Y:S01]  /*e9320*/  LDL.LU R244, [R1+0x1024] ;  /* 0x0010240001f47983 */ /* 0x004ea20000300800 */
[----:B------:R-:W-:-:S03]  /*e9330*/  IMAD.WIDE R2, R180, 0x4, R4 ;  /* 0x00000004b4027825 */ /* 0x000fc600078e0204 */
[----:B------:R-:W2:Y:S01]  /*e9340*/  LDL.LU R180, [R1+0x1c80] ;  /* 0x001c800001b47983 */ /* 0x000ea20000300800 */
[----:B------:R-:W-:Y:S02]  /*e9350*/  ISETP.LT.AND P1, PT, R186, c[0x0][0x178], !P0 ;  /* 0x00005e00ba007a0c */ /* 0x000fe40004721270 */
[----:B------:R-:W-:Y:S02]  /*e9360*/  ISETP.LT.AND P3, PT, R150, c[0x0][0x178], !P2 ;  /* 0x00005e0096007a0c */ /* 0x000fe40005761270 */
[----:B------:R-:W-:Y:S02]  /*e9370*/  ISETP.LT.AND P5, PT, R151, c[0x0][0x178], !P2 ;  /* 0x00005e0097007a0c */ /* 0x000fe400057a1270 */
[C---:B------:R-:W-:Y:S01]  /*e9380*/  IADD3 R178, R252.reuse, 0x16f, RZ ;  /* 0x0000016ffcb27810 */ /* 0x040fe20007ffe0ff */
[C---:B------:R-:W-:Y:S01]  /*e9390*/  IMAD.WIDE R176, R181.reuse, 0x4, R174 ;  /* 0x00000004b5b07825 */ /* 0x040fe200078e02ae */
[----:B------:R-:W-:Y:S01]  /*e93a0*/  IADD3 R182, R252, 0x16d, RZ ;  /* 0x0000016dfcb67810 */ /* 0x000fe20007ffe0ff */
[----:B------:R-:W3:Y:S01]  /*e93b0*/  LDL.LU R251, [R1+0x1c90] ;  /* 0x001c900001fb7983 */ /* 0x000ee20000300800 */
[----:B------:R-:W-:Y:S01]  /*e93c0*/  ISETP.GE.AND P0, PT, R178, c[0x0][0x17c], PT ;  /* 0x00005f00b2007a0c */ /* 0x000fe20003f06270 */
[----:B------:R-:W-:Y:S01]  /*e93d0*/  IMAD.WIDE R178, R181, 0x4, R172 ;  /* 0x00000004b5b27825 */ /* 0x000fe200078e02ac */
[----:B------:R-:W-:Y:S01]  /*e93e0*/  ISETP.LT.AND P6, PT, R111, c[0x0][0x178], !P2 ;  /* 0x00005e006f007a0c */ /* 0x000fe200057c1270 */
[----:B------:R1:W-:Y:S01]  /*e93f0*/  @P1 STG.E [R2.64], R243 ;  /* 0x000000f302001986 */ /* 0x0003e2000c101904 */
[----:B------:R-:W-:-:S02]  /*e9400*/  ISETP.GE.AND P4, PT, R182, c[0x0][0x17c], PT ;  /* 0x00005f00b6007a0c */ /* 0x000fc40003f86270 */
[----:B------:R-:W-:Y:S01]  /*e9410*/  ISETP.LT.AND P2, PT, R186, c[0x0][0x178], !P2 ;  /* 0x00005e00ba007a0c */ /* 0x000fe20005741270 */
[----:B------:R-:W3:Y:S01]  /*e9420*/  LDL.LU R250, [R1+0x1c70] ;  /* 0x001c700001fa7983 */ /* 0x000ee20000300800 */
[----:B------:R-:W-:-:S03]  /*e9430*/  ISETP.LT.AND P1, PT, R111, c[0x0][0x178], !P4 ;  /* 0x00005e006f007a0c */ /* 0x000fc60006721270 */
[----:B------:R-:W3:Y:S01]  /*e9440*/  LDL.LU R185, [R1+0x1c40] ;  /* 0x001c400001b97983 */ /* 0x000ee20000300800 */
[C---:B------:R-:W-:Y:S01]  /*e9450*/  IADD3 R182, R181.reuse, c[0x0][0x198], RZ ;  /* 0x00006600b5b67a10 */ /* 0x040fe20007ffe0ff */
[----:B-1----:R-:W-:Y:S02]  /*e9460*/  IMAD.WIDE R2, R181, 0x4, R6 ;  /* 0x00000004b5027825 */ /* 0x002fe400078e0206 */
[----:B------:R-:W3:Y:S04]  /*e9470*/  LDL.LU R187, [R1+0x1a80] ;  /* 0x001a800001bb7983 */ /* 0x000ee80000300800 */
[----:B------:R-:W3:Y:S04]  /*e9480*/  LDL.LU R243, [R1+0x1c94] ;  /* 0x001c940001f37983 */ /* 0x000ee80000300800 */
[----:B--2---:R1:W-:Y:S01]  /*e9490*/  @P3 STG.E [R176.64], R180 ;  /* 0x000000b4b0003986 */ /* 0x0043e2000c101904 */
[----:B------:R-:W-:-:S03]  /*e94a0*/  ISETP.LT.AND P3, PT, R151, c[0x0][0x178], !P4 ;  /* 0x00005e0097007a0c */ /* 0x000fc60006761270 */
[----:B----4-:R-:W-:Y:S01]  /*e94b0*/  @P5 STG.E [R178.64], R183 ;  /* 0x000000b7b2005986 */ /* 0x010fe2000c101904 */
[----:B------:R-:W-:-:S03]  /*e94c0*/  ISETP.LT.AND P5, PT, R150, c[0x0][0x178], !P4 ;  /* 0x00005e0096007a0c */ /* 0x000fc600067a1270 */
[----:B------:R2:W-:Y:S01]  /*e94d0*/  @P6 STG.E [R2.64], R184 ;  /* 0x000000b802006986 */ /* 0x0005e2000c101904 */
[----:B-1----:R-:W-:Y:S01]  /*e94e0*/  IADD3 R176, R252, 0x16e, RZ ;  /* 0x0000016efcb07810 */ /* 0x002fe20007ffe0ff */
[----:B------:R-:W-:-:S03]  /*e94f0*/  IMAD.WIDE R180, R181, 0x4, R4 ;  /* 0x00000004b5b47825 */ /* 0x000fc600078e0204 */
[----:B------:R-:W-:Y:S01]  /*e9500*/  ISETP.GE.AND P6, PT, R176, c[0x0][0x17c], PT ;  /* 0x00005f00b0007a0c */ /* 0x000fe20003fc6270 */
[----:B------:R-:W-:-:S04]  /*e9510*/  IMAD.WIDE R176, R182, 0x4, R172 ;  /* 0x00000004b6b07825 */ /* 0x000fc800078e02ac */
[C---:B--2---:R-:W-:Y:S01]  /*e9520*/  IMAD.WIDE R2, R182.reuse, 0x4, R174 ;  /* 0x00000004b6027825 */ /* 0x044fe200078e02ae */
[----:B------:R-:W-:Y:S03]  /*e9530*/  @P2 STG.E [R180.64], R249 ;  /* 0x000000f9b4002986 */ /* 0x000fe6000c101904 */
[----:B------:R-:W-:Y:S01]  /*e9540*/  IMAD.WIDE R178, R182, 0x4, R6 ;  /* 0x00000004b6b27825 */ /* 0x000fe200078e0206 */
[----:B------:R-:W-:Y:S04]  /*e9550*/  @P5 STG.E [R2.64], R248 ;  /* 0x000000f802005986 */ /* 0x000fe8000c101904 */
[----:B------:R1:W-:Y:S04]  /*e9560*/  @P3 STG.E [R176.64], R246 ;  /* 0x000000f6b0003986 */ /* 0x0003e8000c101904 */
[----:B---3--:R2:W-:Y:S04]  /*e9570*/  @P1 STG.E [R178.64], R245 ;  /* 0x000000f5b2001986 */ /* 0x0085e8000c101904 */
[----:B-1----:R-:W3:Y:S04]  /*e9580*/  LDL.LU R246, [R1+0x1c74] ;  /* 0x001c740001f67983 */ /* 0x002ee80000300800 */
[----:B--2---:R-:W2:Y:S01]  /*e9590*/  LDL.LU R245, [R1+0x1c44] ;  /* 0x001c440001f57983 */ /* 0x004ea20000300800 */
[----:B------:R-:W-:Y:S01]  /*e95a0*/  ISETP.LT.AND P4, PT, R186, c[0x0][0x178], !P4 ;  /* 0x00005e00ba007a0c */ /* 0x000fe20006781270 */
[----:B------:R-:W-:-:S12]  /*e95b0*/  IMAD.WIDE R180, R182, 0x4, R4 ;  /* 0x00000004b6b47825 */ /* 0x000fd800078e0204 */
[----:B------:R1:W-:Y:S04]  /*e95c0*/  @P4 STG.E [R180.64], R244 ;  /* 0x000000f4b4004986 */ /* 0x0003e8000c101904 */
[----:B-1----:R-:W4:Y:S01]  /*e95d0*/  LDL.LU R244, [R1+0x1a84] ;  /* 0x001a840001f47983 */ /* 0x002f220000300800 */
[----:B------:R-:W-:Y:S02]  /*e95e0*/  ISETP.LT.AND P2, PT, R150, c[0x0][0x178], !P6 ;  /* 0x00005e0096007a0c */ /* 0x000fe40007741270 */
[----:B------:R-:W-:Y:S01]  /*e95f0*/  ISETP.LT.AND P4, PT, R151, c[0x0][0x178], !P6 ;  /* 0x00005e0097007a0c */ /* 0x000fe20007781270 */
[----:B------:R-:W4:Y:S01]  /*e9600*/  LDL.LU R249, [R1+0x1bc8] ;  /* 0x001bc80001f97983 */ /* 0x000f220000300800 */
[----:B------:R-:W-:Y:S02]  /*e9610*/  ISETP.LT.AND P3, PT, R111, c[0x0][0x178], !P6 ;  /* 0x00005e006f007a0c */ /* 0x000fe40007761270 */
[----:B------:R-:W-:Y:S01]  /*e9620*/  IADD3 R182, R182, c[0x0][0x198], RZ ;  /* 0x00006600b6b67a10 */ /* 0x000fe20007ffe0ff */
[----:B------:R-:W4:Y:S01]  /*e9630*/  LDL.LU R248, [R1+0xc78] ;  /* 0x000c780001f87983 */ /* 0x000f220000300800 */
[----:B------:R-:W-:-:S03]  /*e9640*/  IADD3 R2, R252, 0x170, RZ ;  /* 0x00000170fc027810 */ /* 0x000fc60007ffe0ff */
[----:B------:R-:W-:Y:S01]  /*e9650*/  IMAD.WIDE R178, R182, 0x4, R174 ;  /* 0x00000004b6b27825 */ /* 0x000fe200078e02ae */
[----:B------:R-:W-:Y:S02]  /*e9660*/  ISETP.GE.AND P1, PT, R2, c[0x0][0x17c], PT ;  /* 0x00005f0002007a0c */ /* 0x000fe40003f26270 */
        /* <DEDUP_REMOVED lines=10> */
[----:B-1----:R-:W-:-:S04]  /*e9710*/  IMAD.WIDE R178, R182, 0x4, R4 ;  /* 0x00000004b6b27825 */ /* 0x002fc800078e0204 */
[C---:B------:R-:W-:Y:S01]  /*e9720*/  IMAD.WIDE R2, R180.reuse, 0x4, R174 ;  /* 0x00000004b4027825 */ /* 0x040fe200078e02ae */
[----:B------:R1:W-:Y:S03]  /*e9730*/  @P6 STG.E [R178.64], R187 ;  /* 0x000000bbb2006986 */ /* 0x0003e6000c101904 */
[C---:B------:R-:W-:Y:S01]  /*e9740*/  IMAD.WIDE R176, R180.reuse, 0x4, R172 ;  /* 0x00000004b4b07825 */ /* 0x040fe200078e02ac */
[----:B------:R-:W4:Y:S04]  /*e9750*/  LDL.LU R185, [R1+0x838] ;  /* 0x0008380001b97983 */ /* 0x000f280000300800 */
[----:B------:R1:W-:Y:S04]  /*e9760*/  @P5 STG.E [R2.64], R243 ;  /* 0x000000f302005986 */ /* 0x0003e8000c101904 */
[----:B-1----:R-:W4:Y:S01]  /*e9770*/  LDL.LU R187, [R1+0x538] ;  /* 0x0005380001bb7983 */ /* 0x002f220000300800 */
[----:B------:R-:W-:-:S03]  /*e9780*/  IMAD.WIDE R2, R180, 0x4, R6 ;  /* 0x00000004b4027825 */ /* 0x000fc600078e0206 */
[----:B------:R-:W4:Y:S01]  /*e9790*/  LDL.LU R243, [R1+0x1bcc] ;  /* 0x001bcc0001f37983 */ /* 0x000f220000300800 */
[----:B------:R-:W-:Y:S02]  /*e97a0*/  ISETP.LT.AND P5, PT, R186, c[0x0][0x178], !P0 ;  /* 0x00005e00ba007a0c */ /* 0x000fe400047a1270 */
[----:B------:R-:W-:-:S04]  /*e97b0*/  IADD3 R178, R252, 0x171, RZ ;  /* 0x00000171fcb27810 */ /* 0x000fc80007ffe0ff */
[----:B------:R-:W-:Y:S01]  /*e97c0*/  ISETP.GE.AND P2, PT, R178, c[0x0][0x17c], PT ;  /* 0x00005f00b2007a0c */ /* 0x000fe20003f46270 */
[----:B------:R-:W-:Y:S01]  /*e97d0*/  IMAD.WIDE R178, R180, 0x4, R4 ;  /* 0x00000004b4b27825 */ /* 0x000fe200078e0204 */
[----:B---3--:R1:W-:Y:S04]  /*e97e0*/  @P3 STG.E [R176.64], R246 ;  /* 0x000000f6b0003986 */ /* 0x0083e8000c101904 */
[----:B--2---:R2:W-:Y:S04]  /*e97f0*/  @P4 STG.E [R2.64], R245 ;  /* 0x000000f502004986 */ /* 0x0045e8000c101904 */
[----:B-1----:R-:W3:Y:S04]  /*e9800*/  LDL.LU R246, [R1+0xc7c] ;  /* 0x000c7c0001f67983 */ /* 0x002ee80000300800 */
[----:B--2---:R-:W2:Y:S04]  /*e9810*/  LDL.LU R245, [R1+0x83c] ;  /* 0x00083c0001f57983 */ /* 0x004ea80000300800 */
[----:B----4-:R1:W-:Y:S04]  /*e9820*/  @P5 STG.E [R178.64], R244 ;  /* 0x000000f4b2005986 */ /* 0x0103e8000c101904 */
[----:B-1----:R-:W4:Y:S01]  /*e9830*/  LDL.LU R244, [R1+0x53c] ;  /* 0x00053c0001f47983 */ /* 0x002f220000300800 */
        /* <DEDUP_REMOVED lines=8> */
[----:B------:R-:W-:Y:S01]  /*e98c0*/  ISETP.LT.AND P4, PT, R150, c[0x0][0x178], !P2 ;  /* 0x00005e0096007a0c */ /* 0x000fe20005781270 */
[----:B------:R-:W4:Y:S02]  /*e98d0*/  LDL.LU R251, [R1+0xaa8] ;  /* 0x000aa80001fb7983 */ /* 0x000f240000300800 */
[----:B------:R-:W-:-:S02]  /*e98e0*/  IMAD.WIDE R2, R181, 0x4, R172 ;  /* 0x00000004b5027825 */ /* 0x000fc400078e02ac */
[----:B------:R1:W-:Y:S01]  /*e98f0*/  @P6 STG.E [R176.64], R249 ;  /* 0x000000f9b0006986 */ /* 0x0003e2000c101904 */
[----:B------:R-:W-:Y:S02]  /*e9900*/  ISETP.LT.AND P6, PT, R151, c[0x0][0x178], !P2 ;  /* 0x00005e0097007a0c */ /* 0x000fe400057c1270 */
[----:B------:R-:W-:Y:S01]  /*e9910*/  ISETP.LT.AND P3, PT, R111, c[0x0][0x178], !P2 ;  /* 0x00005e006f007a0c */ /* 0x000fe20005761270 */
[----:B------:R1:W-:Y:S01]  /*e9920*/  @P0 STG.E [R2.64], R248 ;  /* 0x000000f802000986 */ /* 0x0003e2000c101904 */
[C---:B------:R-:W-:Y:S02]  /*e9930*/  IADD3 R178, R252.reuse, 0x179, RZ ;  /* 0x00000179fcb27810 */ /* 0x040fe40007ffe0ff */
[----:B------:R-:W-:Y:S01]  /*e9940*/  IADD3 R179, R252, 0x172, RZ ;  /* 0x00000172fcb37810 */ /* 0x000fe20007ffe0ff */
[----:B-1----:R-:W-:-:S04]  /*e9950*/  IMAD.WIDE R176, R181, 0x4, R4 ;  /* 0x00000004b5b07825 */ /* 0x002fc800078e0204 */
[C-C-:B------:R-:W-:Y:S01]  /*e9960*/  IMAD.WIDE R2, R181.reuse, 0x4, R6.reuse ;  /* 0x00000004b5027825 */ /* 0x140fe200078e0206 */
[----:B------:R-:W-:Y:S02]  /*e9970*/  IADD3 R181, R181, c[0x0][0x198], RZ ;  /* 0x00006600b5b57a10 */ /* 0x000fe40007ffe0ff */
[----:B------:R-:W-:Y:S02]  /*e9980*/  ISETP.GE.AND P0, PT, R178, c[0x0][0x17c], PT ;  /* 0x00005f00b2007a0c */ /* 0x000fe40003f06270 */
[----:B------:R1:W-:Y:S01]  /*e9990*/  @P5 STG.E [R2.64], R185 ;  /* 0x000000b902005986 */ /* 0x0003e2000c101904 */
[----:B------:R-:W-:Y:S01]  /*e99a0*/  ISETP.GE.AND P5, PT, R179, c[0x0][0x17c], PT ;  /* 0x00005f00b3007a0c */ /* 0x000fe20003fa6270 */
[C---:B------:R-:W-:Y:S02]  /*e99b0*/  IMAD.WIDE R178, R181.reuse, 0x4, R6 ;  /* 0x00000004b5b27825 */ /* 0x040fe400078e0206 */
[----:B------:R1:W-:Y:S02]  /*e99c0*/  @P1 STG.E [R176.64], R187 ;  /* 0x000000bbb0001986 */ /* 0x0003e4000c101904 */
[----:B-1----:R-:W-:-:S04]  /*e99d0*/  IMAD.WIDE R2, R181, 0x4, R174 ;  /* 0x00000004b5027825 */ /* 0x002fc800078e02ae */
[C---:B------:R-:W-:Y:S01]  /*e99e0*/  IMAD.WIDE R176, R181.reuse, 0x4, R172 ;  /* 0x00000004b5b07825 */ /* 0x040fe200078e02ac */
[----:B------:R1:W-:Y:S01]  /*e99f0*/  @P4 STG.E [R2.64], R243 ;  /* 0x000000f302004986 */ /* 0x0003e2000c101904 */
[----:B------:R-:W-:Y:S02]  /*e9a00*/  ISETP.LT.AND P2, PT, R186, c[0x0][0x178], !P2 ;  /* 0x00005e00ba007a0c */ /* 0x000fe40005741270 */
[----:B-1----:R-:W-:Y:S01]  /*e9a10*/  IMAD.WIDE R2, R181, 0x4, R4 ;  /* 0x00000004b5027825 */ /* 0x002fe200078e0204 */
[----:B---3--:R1:W-:Y:S04]  /*e9a20*/  @P6 STG.E [R176.64], R246 ;  /* 0x000000f6b0006986 */ /* 0x0083e8000c101904 */
[----:B--2---:R2:W-:Y:S04]  /*e9a30*/  @P3 STG.E [R178.64], R245 ;  /* 0x000000f5b2003986 */ /* 0x0045e8000c101904 */
[----:B-1----:R-:W3:Y:S04]  /*e9a40*/  LDL.LU R246, [R1+0x548] ;  /* 0x0005480001f67983 */ /* 0x002ee80000300800 */
[----:B--2---:R-:W2:Y:S01]  /*e9a50*/  LDL.LU R245, [R1+0x1bdc] ;  /* 0x001bdc0001f57983 */ /* 0x004ea20000300800 */
[----:B------:R-:W2:Y:S02]  /*e9a60*/  LDL.LU R250, [R1+0xe5c] ;  /* 0x000e5c0001fa7983 */ /* 0x000ea40000300800 */
[----:B------:R-:W2:Y:S01]  /*e9a70*/  LDL.LU R243, [R1+0xaac] ;  /* 0x000aac0001f37983 */ /* 0x000ea20000300800 */
[----:B----4-:R1:W-:Y:S04]  /*e9a80*/  @P2 STG.E [R2.64], R244 ;  /* 0x000000f402002986 */ /* 0x0103e8000c101904 */
[----:B-1----:R-:W4:Y:S01]  /*e9a90*/  LDL.LU R244, [R1+0x54c] ;  /* 0x00054c0001f47983 */ /* 0x002f220000300800 */
[----:B------:R-:W-:-:S02]  /*e9aa0*/  ISETP.LT.AND P1, PT, R150, c[0x0][0x178], !P5 ;  /* 0x00005e0096007a0c */ /* 0x000fc40006f21270 */
[----:B------:R-:W-:Y:S02]  /*e9ab0*/  IADD3 R180, R181, c[0x0][0x198], RZ ;  /* 0x00006600b5b47a10 */ /* 0x000fe40007ffe0ff */
[----:B------:R-:W-:Y:S02]  /*e9ac0*/  ISETP.LT.AND P3, PT, R151, c[0x0][0x178], !P5 ;  /* 0x00005e0097007a0c */ /* 0x000fe40006f61270 */
[----:B------:R-:W-:Y:S02]  /*e9ad0*/  IADD3 R178, R252, 0x173, RZ ;  /* 0x00000173fcb27810 */ /* 0x000fe40007ffe0ff */
[----:B------:R-:W-:Y:S01]  /*e9ae0*/  ISETP.LT.AND P6, PT, R111, c[0x0][0x178], !P5 ;  /* 0x00005e006f007a0c */ /* 0x000fe20006fc1270 */
[----:B------:R-:W4:Y:S01]  /*e9af0*/  LDL.LU R249, [R1+0x1be8] ;  /* 0x001be80001f97983 */ /* 0x000f220000300800 */
[----:B------:R-:W-:Y:S01]  /*e9b00*/  IMAD.WIDE R176, R180, 0x4, R174 ;  /* 0x00000004b4b07825 */ /* 0x000fe200078e02ae */
[----:B------:R-:W-:Y:S02]  /*e9b10*/  ISETP.GE.AND P4, PT, R178, c[0x0][0x17c], PT ;  /* 0x00005f00b2007a0c */ /* 0x000fe40003f86270 */
[----:B------:R-:W-:Y:S01]  /*e9b20*/  ISETP.LT.AND P5, PT, R186, c[0x0][0x178], !P5 ;  /* 0x00005e00ba007a0c */ /* 0x000fe20006fa1270 */
[C---:B------:R-:W-:Y:S01]  /*e9b30*/  IMAD.WIDE R2, R180.reuse, 0x4, R6 ;  /* 0x00000004b4027825 */ /* 0x040fe200078e0206 */
[----:B------:R-:W-:Y:S01]  /*e9b40*/  IADD3 R181, R180, c[0x0][0x198], RZ ;  /* 0x00006600b4b57a10 */ /* 0x000fe20007ffe0ff */
[----:B------:R-:W4:Y:S04]  /*e9b50*/  LDL.LU R248, [R1+0x13a8] ;  /* 0x0013a80001f87983 */ /* 0x000f280000300800 */
[----:B------:R1:W-:Y:S01]  /*e9b60*/  @P1 STG.E [R176.64], R183 ;  /* 0x000000b7b0001986 */ /* 0x0003e2000c101904 */
[----:B------:R-:W-:-:S02]  /*e9b70*/  ISETP.LT.AND P1, PT, R150, c[0x0][0x178], !P4 ;  /* 0x00005e0096007a0c */ /* 0x000fc40006721270 */
[----:B------:R-:W-:Y:S01]  /*e9b80*/  IADD3 R178, R252, 0x174, RZ ;  /* 0x00000174fcb27810 */ /* 0x000fe20007ffe0ff */
[----:B------:R-:W4:Y:S01]  /*e9b90*/  LDL.LU R185, [R1+0xc88] ;  /* 0x000c880001b97983 */ /* 0x000f220000300800 */
[----:B------:R-:W4:Y:S01]  /*e9ba0*/  LDL.LU R187, [R1+0x848] ;  /* 0x0008480001bb7983 */ /* 0x000f220000300800 */
[----:B-1----:R-:W-:Y:S01]  /*e9bb0*/  IMAD.WIDE R176, R180, 0x4, R172 ;  /* 0x00000004b4b07825 */ /* 0x002fe200078e02ac */
[----:B------:R-:W-:-:S03]  /*e9bc0*/  ISETP.GE.AND P2, PT, R178, c[0x0][0x17c], PT ;  /* 0x00005f00b2007a0c */ /* 0x000fc60003f46270 */
[----:B------:R-:W-:Y:S01]  /*e9bd0*/  IMAD.WIDE R178, R180, 0x4, R4 ;  /* 0x00000004b4b27825 */ /* 0x000fe200078e0204 */
[----:B------:R-:W-:Y:S03]  /*e9be0*/  @P3 STG.E [R176.64], R184 ;  /* 0x000000b8b0003986 */ /* 0x000fe6000c101904 */
[----:B------:R1:W-:Y:S01]  /*e9bf0*/  @P6 STG.E [R2.64], R251 ;  /* 0x000000fb02006986 */ /* 0x0003e2000c101904 */
[----:B------:R-:W-:Y:S02]  /*e9c00*/  ISETP.LT.AND P3, PT, R151, c[0x0][0x178], !P4 ;  /* 0x00005e0097007a0c */ /* 0x000fe40006761270 */
[----:B------:R-:W-:Y:S01]  /*e9c10*/  ISETP.LT.AND P6, PT, R111, c[0x0][0x178], !P4 ;  /* 0x00005e006f007a0c */ /* 0x000fe200067c1270 */
[----:B-1----:R-:W-:-:S04]  /*e9c20*/  IMAD.WIDE R2, R181, 0x4, R174 ;  /* 0x00000004b5027825 */ /* 0x002fc800078e02ae */
[C---:B------:R-:W-:Y:S01]  /*e9c30*/  IMAD.WIDE R176, R181.reuse, 0x4, R172 ;  /* 0x00000004b5b07825 */ /* 0x040fe200078e02ac */
[----:B------:R-:W-:Y:S01]  /*e9c40*/  ISETP.LT.AND P4, PT, R186, c[0x0][0x178], !P4 ;  /* 0x00005e00ba007a0c */ /* 0x000fe20006781270 */
[----:B---3--:R1:W-:Y:S04]  /*e9c50*/  @P5 STG.E [R178.64], R246 ;  /* 0x000000f6b2005986 */ /* 0x0083e8000c101904 */
[----:B--2---:R2:W-:Y:S01]  /*e9c60*/  @P1 STG.E [R2.64], R245 ;  /* 0x000000f502001986 */ /* 0x0045e2000c101904 */
[----:B------:R-:W-:Y:S03]  /*e9c70*/  @P3 STG.E [R176.64], R250 ;  /* 0x000000fab0003986 */ /* 0x000fe6000c101904 */
[----:B-1----:R-:W3:Y:S04]  /*e9c80*/  LDL.LU R246, [R1+0x1bec] ;  /* 0x001bec0001f67983 */ /* 0x002ee80000300800 */
[----:B--2---:R-:W2:Y:S01]  /*e9c90*/  LDL.LU R245, [R1+0x13ac] ;  /* 0x0013ac0001f57983 */ /* 0x004ea20000300800 */
[----:B------:R-:W-:-:S05]  /*e9ca0*/  IMAD.WIDE R2, R181, 0x4, R6 ;  /* 0x00000004b5027825 */ /* 0x000fca00078e0206 */
[----:B------:R1:W-:Y:S04]  /*e9cb0*/  @P6 STG.E [R2.64], R243 ;  /* 0x000000f302006986 */ /* 0x0003e8000c101904 */
[----:B-1----:R-:W2:Y:S01]  /*e9cc0*/  LDL.LU R243, [R1+0xc8c] ;  /* 0x000c8c0001f37983 */ /* 0x002ea20000300800 */
[----:B------:R-:W-:-:S04]  /*e9cd0*/  IADD3 R178, R252, 0x175, RZ ;  /* 0x00000175fcb27810 */ /* 0x000fc80007ffe0ff */
[----:B------:R-:W-:Y:S01]  /*e9ce0*/  ISETP.GE.AND P1, PT, R178, c[0x0][0x17c], PT ;  /* 0x00005f00b2007a0c */ /* 0x000fe20003f26270 */
[----:B------:R-:W-:-:S05]  /*e9cf0*/  IMAD.WIDE R178, R181, 0x4, R4 ;  /* 0x00000004b5b27825 */ /* 0x000fca00078e0204 */
[----:B----4-:R1:W-:Y:S04]  /*e9d00*/  @P4 STG.E [R178.64], R244 ;  /* 0x000000f4b2004986 */ /* 0x0103e8000c101904 */
[----:B-1----:R-:W4:Y:S01]  /*e9d10*/  LDL.LU R244, [R1+0x84c] ;  /* 0x00084c0001f47983 */ /* 0x002f220000300800 */
[----:B------:R-:W-:Y:S02]  /*e9d20*/  ISETP.LT.AND P5, PT, R150, c[0x0][0x178], !P2 ;  /* 0x00005e0096007a0c */ /* 0x000fe400057a1270 */
[----:B------:R-:W-:Y:S02]  /*e9d30*/  IADD3 R180, R181, c[0x0][0x198], RZ ;  /* 0x00006600b5b47a10 */ /* 0x000fe40007ffe0ff */
[----:B------:R-:W-:Y:S02]  /*e9d40*/  ISETP.LT.AND P3, PT, R151, c[0x0][0x178], !P2 ;  /* 0x00005e0097007a0c */ /* 0x000fe40005761270 */
[----:B------:R-:W-:Y:S01]  /*e9d50*/  ISETP.LT.AND P4, PT, R111, c[0x0][0x178], !P2 ;  /* 0x00005e006f007a0c */ /* 0x000fe20005781270 */
[----:B------:R-:W-:Y:S01]  /*e9d60*/  ISETP.LT.AND P2, PT, R186, c[0x0][0x178], !P2 ;  /* 0x00005e00ba007a0c */ /* 0x000fe20005741270 */
[----:B------:R-:W-:Y:S01]  /*e9d70*/  ISETP.LT.AND P6, PT, R151, c[0x0][0x178], !P1 ;  /* 0x00005e0097007a0c */ /* 0x000fe20004fc1270 */
[----:B------:R-:W-:-:S04]  /*e9d80*/  IMAD.WIDE R176, R180, 0x4, R174 ;  /* 0x00000004b4b07825 */ /* 0x000fc800078e02ae */
[----:B------:R-:W-:-:S04]  /*e9d90*/  IMAD.WIDE R2, R180, 0x4, R6 ;  /* 0x00000004b4027825 */ /* 0x000fc800078e0206 */
[----:B------:R-:W-:Y:S01]  /*e9da0*/  IMAD.WIDE R178, R180, 0x4, R4 ;  /* 0x00000004b4b27825 */ /* 0x000fe200078e0204 */
[----:B------:R-:W4:Y:S04]  /*e9db0*/  LDL.LU R184, [R1+0x1398] ;  /* 0x0013980001b87983 */ /* 0x000f280000300800 */
[----:B------:R1:W-:Y:S01]  /*e9dc0*/  @P5 STG.E [R176.64], R249 ;  /* 0x000000f9b0005986 */ /* 0x0003e2000c101904 */
[----:B------:R-:W-:Y:S02]  /*e9dd0*/  ISETP.LT.AND P5, PT, R150, c[0x0][0x178], !P1 ;  /* 0x00005e0096007a0c */ /* 0x000fe40004fa1270 */
[C---:B------:R-:W-:Y:S01]  /*e9de0*/  IADD3 R181, R180.reuse, c[0x0][0x198], RZ ;  /* 0x00006600b4b57a10 */ /* 0x040fe20007ffe0ff */
[----:B-1----:R-:W-:Y:S01]  /*e9df0*/  IMAD.WIDE R176, R180, 0x4, R172 ;  /* 0x00000004b4b07825 */ /* 0x002fe200078e02ac */
[----:B------:R-:W4:Y:S04]  /*e9e00*/  LDL.LU R249, [R1+0xa98] ;  /* 0x000a980001f97983 */ /* 0x000f280000300800 */
[----:B------:R1:W-:Y:S01]  /*e9e10*/  @P3 STG.E [R176.64], R248 ;  /* 0x000000f8b0003986 */ /* 0x0003e2000c101904 */
[----:B------:R1:W-:Y:S02]  /*e9e20*/  @P4 STG.E [R2.64], R185 ;  /* 0x000000b902004986 */ /* 0x0003e4000c101904 */
[----:B------:R-:W-:Y:S01]  /*e9e30*/  @P2 STG.E [R178.64], R187 ;  /* 0x000000bbb2002986 */ /* 0x000fe2000c101904 */
[----:B------:R-:W-:Y:S01]  /*e9e40*/  ISETP.LT.AND P2, PT, R111, c[0x0][0x178], !P1 ;  /* 0x00005e006f007a0c */ /* 0x000fe20004f41270 */
[----:B-1----:R-:W-:-:S04]  /*e9e50*/  IMAD.WIDE R176, R181, 0x4, R174 ;  /* 0x00000004b5b07825 */ /* 0x002fc800078e02ae */
[----:B------:R-:W-:Y:S01]  /*e9e60*/  IMAD.WIDE R2, R181, 0x4, R172 ;  /* 0x00000004b5027825 */ /* 0x000fe200078e02ac */
[----:B------:R-:W4:Y:S01]  /*e9e70*/  LDL.LU R248, [R1+0x1c0c] ;  /* 0x001c0c0001f87983 */ /* 0x000f220000300800 */
[----:B------:R-:W-:-:S03]  /*e9e80*/  ISETP.LT.AND P1, PT, R186, c[0x0][0x178], !P1 ;  /* 0x00005e00ba007a0c */ /* 0x000fc60004f21270 */
[----:B---3--:R1:W-:Y:S04]  /*e9e90*/  @P5 STG.E [R176.64], R246 ;  /* 0x000000f6b0005986 */ /* 0x0083e8000c101904 */
[----:B--2---:R2:W-:Y:S04]  /*e9ea0*/  @P6 STG.E [R2.64], R245 ;  /* 0x000000f502006986 */ /* 0x0045e8000c101904 */
[----:B-1----:R-:W3:Y:S01]  /*e9eb0*/  LDL.LU R246, [R1+0x172c] ;  /* 0x00172c0001f67983 */ /* 0x002ee20000300800 */
[----:B--2---:R-:W-:-:S03]  /*e9ec0*/  IMAD.WIDE R2, R181, 0x4, R6 ;  /* 0x00000004b5027825 */ /* 0x004fc600078e0206 */
[----:B------:R-:W2:Y:S04]  /*e9ed0*/  LDL.LU R245, [R1+0x139c] ;  /* 0x00139c0001f57983 */ /* 0x000ea80000300800 */
[----:B------:R1:W-:Y:S04]  /*e9ee0*/  @P2 STG.E [R2.64], R243 ;  /* 0x000000f302002986 */ /* 0x0003e8000c101904 */
[----:B-1----:R-:W2:Y:S01]  /*e9ef0*/  LDL.LU R2, [R1+0x1c08] ;  /* 0x001c080001027983 */ /* 0x002ea20000300800 */
[----:B------:R-:W3:Y:S02]  /*e9f00*/  LDL.LU R3, [R1+0x1728] ;  /* 0x0017280001037983 */ /* 0x000ee40000300800 */
[----:B------:R-:W-:-:S05]  /*e9f10*/  IMAD.WIDE R176, R181, 0x4, R4 ;  /* 0x00000004b5b07825 */ /* 0x000fca00078e0204 */
[----:B----4-:R1:W-:Y:S04]  /*e9f20*/  @P1 STG.E [R176.64], R244 ;  /* 0x000000f4b0001986 */ /* 0x0103e8000c101904 */
[----:B-1----:R-:W4:Y:S01]  /*e9f30*/  LDL.LU R244, [R1+0xa9c] ;  /* 0x000a9c0001f47983 */ /* 0x002f220000300800 */
[C---:B------:R-:W-:Y:S02]  /*e9f40*/  IADD3 R182, R252.reuse, 0x176, RZ ;  /* 0x00000176fcb67810 */ /* 0x040fe40007ffe0ff */
[----:B------:R-:W-:Y:S01]  /*e9f50*/  IADD3 R183, R252, 0x177, RZ ;  /* 0x00000177fcb77810 */ /* 0x000fe20007ffe0ff */
[----:B------:R-:W4:Y:S01]  /*e9f60*/  LDL.LU R251, [R1+0x1c38] ;  /* 0x001c380001fb7983 */ /* 0x000f220000300800 */
[----:B------:R-:W4:Y:S01]  /*e9f70*/  LDL.LU R250, [R1+0x1bf8] ;  /* 0x001bf80001fa7983 */ /* 0x000f220000300800 */
[----:B------:R-:W-:Y:S01]  /*e9f80*/  ISETP.GE.AND P3, PT, R182, c[0x0][0x17c], PT ;  /* 0x00005f00b6007a0c */ /* 0x000fe20003f66270 */
[----:B------:R-:W-:Y:S01]  /*e9f90*/  IADD3 R182, R181, c[0x0][0x198], RZ ;  /* 0x00006600b5b67a10 */ /* 0x000fe20007ffe0ff */
[----:B------:R-:W-:Y:S01]  /*e9fa0*/  ISETP.GE.AND P2, PT, R183, c[0x0][0x17c], PT ;  /* 0x00005f00b7007a0c */ /* 0x000fe20003f46270 */
[----:B------:R-:W4:Y:S01]  /*e9fb0*/  LDL.LU R185, [R1+0x1718] ;  /* 0x0017180001b97983 */ /* 0x000f220000300800 */
[----:B------:R-:W-:-:S02]  /*e9fc0*/  ISETP.LT.AND P5, PT, R150, c[0x0][0x178], !P3 ;  /* 0x00005e0096007a0c */ /* 0x000fc40005fa1270 */
[----:B------:R-:W-:Y:S02]  /*e9fd0*/  ISETP.LT.AND P4, PT, R151, c[0x0][0x178], !P3 ;  /* 0x00005e0097007a0c */ /* 0x000fe40005f81270 */
[----:B------:R-:W-:Y:S01]  /*e9fe0*/  ISETP.LT.AND P6, PT, R111, c[0x0][0x178], !P3 ;  /* 0x00005e006f007a0c */ /* 0x000fe20005fc1270 */
[----:B------:R-:W-:-:S04]  /*e9ff0*/  IMAD.WIDE R178, R182, 0x4, R174 ;  /* 0x00000004b6b27825 */ /* 0x000fc800078e02ae */
[----:B------:R-:W-:Y:S01]  /*ea000*/  IMAD.WIDE R180, R182, 0x4, R172 ;  /* 0x00000004b6b47825 */ /* 0x000fe200078e02ac */
[----:B------:R-:W-:Y:S01]  /*ea010*/  ISETP.LT.AND P3, PT, R186, c[0x0][0x178], !P3 ;  /* 0x00005e00ba007a0c */ /* 0x000fe20005f61270 */
[----:B------:R-:W4:Y:S02]  /*ea020*/  LDL.LU R187, [R1+0xe68] ;  /* 0x000e680001bb7983 */ /* 0x000f240000300800 */
[----:B------:R-:W4:Y:S01]  /*ea030*/  LDL.LU R243, [R1+0x1c3c] ;  /* 0x001c3c0001f37983 */ /* 0x000f220000300800 */
[----:B------:R-:W-:Y:S02]  /*ea040*/  ISETP.LT.AND P1, PT, R111, c[0x0][0x178], !P2 ;  /* 0x00005e006f007a0c */ /* 0x000fe40005721270 */
[----:B------:R-:W-:-:S05]  /*ea050*/  IADD3 R183, R182, c[0x0][0x198], RZ ;  /* 0x00006600b6b77a10 */ /* 0x000fca0007ffe0ff */
[----:B------:R-:W-:Y:S01]  /*ea060*/  IMAD.WIDE R176, R183, 0x4, R174 ;  /* 0x00000004b7b07825 */ /* 0x000fe200078e02ae */
[----:B--2---:R-:W-:Y:S03]  /*ea070*/  @P5 STG.E [R178.64], R2 ;  /* 0x00000002b2005986 */ /* 0x004fe6000c101904 */
[----:B---3--:R1:W-:Y:S01]  /*ea080*/  @P4 STG.E [R180.64], R3 ;  /* 0x00000003b4004986 */ /* 0x0083e2000c101904 */
[----:B------:R-:W-:Y:S02]  /*ea090*/  ISETP.LT.AND P5, PT, R150, c[0x0][0x178], !P2 ;  /* 0x00005e0096007a0c */ /* 0x000fe400057a1270 */
[----:B------:R-:W-:Y:S01]  /*ea0a0*/  ISETP.LT.AND P4, PT, R151, c[0x0][0x178], !P2 ;  /* 0x00005e0097007a0c */ /* 0x000fe20005781270 */
[----:B------:R-:W-:Y:S02]  /*ea0b0*/  ISETP.LT.AND P2, PT, R186, c[0x0][0x178], !P2 ;  /* 0x00005e00ba007a0c */ /* 0x000fe40005741270 */
[----:B-1----:R-:W-:-:S04]  /*ea0c0*/  IMAD.WIDE R2, R182, 0x4, R6 ;  /* 0x00000004b6027825 */ /* 0x002fc800078e0206 */
[C---:B------:R-:W-:Y:S01]  /*ea0d0*/  IMAD.WIDE R178, R183.reuse, 0x4, R172 ;  /* 0x00000004b7b27825 */ /* 0x040fe200078e02ac */
[----:B------:R1:W-:Y:S03]  /*ea0e0*/  @P6 STG.E [R2.64], R184 ;  /* 0x000000b802006986 */ /* 0x0003e6000c101904 */
[----:B------:R-:W-:-:S04]  /*ea0f0*/  IMAD.WIDE R180, R183, 0x4, R6 ;  /* 0x00000004b7b47825 */ /* 0x000fc800078e0206 */
[----:B-1----:R-:W-:-:S05]  /*ea100*/  IMAD.WIDE R2, R182, 0x4, R4 ;  /* 0x00000004b6027825 */ /* 0x002fca00078e0204 */
[----:B------:R-:W-:Y:S01]  /*ea110*/  @P3 STG.E [R2.64], R249 ;  /* 0x000000f902003986 */ /* 0x000fe2000c101904 */
[----:B------:R-:W-:Y:S02]  /*ea120*/  @P5 STG.E [R176.64], R248 ;  /* 0x000000f8b0005986 */ /* 0x000fe4000c101904 */
[----:B------:R1:W-:Y:S02]  /*ea130*/  @P4 STG.E [R178.64], R246 ;  /* 0x000000f6b2004986 */ /* 0x0003e4000c101904 */
[----:B------:R2:W-:Y:S01]  /*ea140*/  @P1 STG.E [R180.64], R245 ;  /* 0x000000f5b4001986 */ /* 0x0005e2000c101904 */
[----:B-1----:R-:W3:Y:S01]  /*ea150*/  LDL.LU R246, [R1+0x1bfc] ;  /* 0x001bfc0001f67983 */ /* 0x002ee20000300800 */
[----:B--2---:R-:W2:Y:S02]  /*ea160*/  LDL.LU R245, [R1+0x171c] ;  /* 0x00171c0001f57983 */ /* 0x004ea40000300800 */
[----:B------:R-:W-:-:S05]  /*ea170*/  IMAD.WIDE R2, R183, 0x4, R4 ;  /* 0x00000004b7027825 */ /* 0x000fca00078e0204 */
[----:B----4-:R1:W-:Y:S04]  /*ea180*/  @P2 STG.E [R2.64], R244 ;  /* 0x000000f402002986 */ /* 0x0103e8000c101904 */
[----:B-1----:R-:W4:Y:S01]  /*ea190*/  LDL.LU R244, [R1+0xe6c] ;  /* 0x000e6c0001f47983 */ /* 0x002f220000300800 */
[----:B------:R-:W-:Y:S02]  /*ea1a0*/  IADD3 R184, R252, 0x178, RZ ;  /* 0x00000178fcb87810 */ /* 0x000fe40007ffe0ff */
[----:B------:R-:W-:Y:S02]  /*ea1b0*/  IADD3 R176, R183, c[0x0][0x198], RZ ;  /* 0x00006600b7b07a10 */ /* 0x000fe40007ffe0ff */
[----:B------:R-:W-:Y:S02]  /*ea1c0*/  ISETP.LT.AND P2, PT, R150, c[0x0][0x178], !P0 ;  /* 0x00005e0096007a0c */ /* 0x000fe40004741270 */
[----:B------:R-:W-:-:S02]  /*ea1d0*/  IADD3 R177, R252, 0x17a, RZ ;  /* 0x0000017afcb17810 */ /* 0x000fc40007ffe0ff */
[----:B------:R-:W-:Y:S01]  /*ea1e0*/  ISETP.GE.AND P6, PT, R184, c[0x0][0x17c], PT ;  /* 0x00005f00b8007a0c */ /* 0x000fe20003fc6270 */
[----:B------:R-:W4:Y:S01]  /*ea1f0*/  LDL.LU R249, [R1+0x1c68] ;  /* 0x001c680001f97983 */ /* 0x000f220000300800 */
[C---:B------:R-:W-:Y:S01]  /*ea200*/  IMAD.WIDE R182, R176.reuse, 0x4, R174 ;  /* 0x00000004b0b67825 */ /* 0x040fe200078e02ae */
[----:B------:R-:W-:Y:S02]  /*ea210*/  IADD3 R2, R176, c[0x0][0x198], RZ ;  /* 0x00006600b0027a10 */ /* 0x000fe40007ffe0ff */
[----:B------:R-:W-:Y:S02]  /*ea220*/  ISETP.LT.AND P3, PT, R150, c[0x0][0x178], !P6 ;  /* 0x00005e0096007a0c */ /* 0x000fe40007761270 */
[----:B------:R-:W-:Y:S02]  /*ea230*/  ISETP.LT.AND P1, PT, R151, c[0x0][0x178], !P6 ;  /* 0x00005e0097007a0c */ /* 0x000fe40007721270 */
[----:B------:R-:W-:Y:S01]  /*ea240*/  ISETP.LT.AND P5, PT, R111, c[0x0][0x178], !P6 ;  /* 0x00005e006f007a0c */ /* 0x000fe200077a1270 */
[----:B------:R-:W-:-:S02]  /*ea250*/  ISETP.LT.AND P6, PT, R186, c[0x0][0x178], !P6 ;  /* 0x00005e00ba007a0c */ /* 0x000fc400077c1270 */
[----:B------:R-:W-:Y:S01]  /*ea260*/  IMAD.WIDE R180, R176, 0x4, R172 ;  /* 0x00000004b0b47825 */ /* 0x000fe200078e02ac */
[----:B------:R-:W-:-:S03]  /*ea270*/  ISETP.GE.AND P4, PT, R177, c[0x0][0x17c], PT ;  /* 0x00005f00b1007a0c */ /* 0x000fc60003f86270 */
[----:B------:R-:W-:-:S04]  /*ea280*/  IMAD.WIDE R178, R176, 0x4, R6 ;  /* 0x00000004b0b27825 */ /* 0x000fc800078e0206 */
[----:B------:R-:W-:Y:S01]  /*ea290*/  IMAD.WIDE R176, R176, 0x4, R4 ;  /* 0x00000004b0b07825 */ /* 0x000fe200078e0204 */
[----:B------:R-:W4:Y:S04]  /*ea2a0*/  LDL.LU R248, [R1+0x1c28] ;  /* 0x001c280001f87983 */ /* 0x000f280000300800 */
[----:B------:R1:W-:Y:S01]  /*ea2b0*/  @P3 STG.E [R182.64], R251 ;  /* 0x000000fbb6003986 */ /* 0x0003e2000c101904 */
[----:B------:R-:W-:Y:S02]  /*ea2c0*/  @P1 STG.E [R180.64], R250 ;  /* 0x000000fab4001986 */ /* 0x000fe4000c101904 */
[----:B------:R1:W-:Y:S02]  /*ea2d0*/  @P5 STG.E [R178.64], R185 ;  /* 0x000000b9b2005986 */ /* 0x0003e4000c101904 */
[----:B------:R1:W-:Y:S01]  /*ea2e0*/  @P6 STG.E [R176.64], R187 ;  /* 0x000000bbb0006986 */ /* 0x0003e2000c101904 */
[----:B------:R-:W-:Y:S01]  /*ea2f0*/  ISETP.LT.AND P3, PT, R151, c[0x0][0x178], !P0 ;  /* 0x00005e0097007a0c */ /* 0x000fe20004761270 */
[C---:B-1----:R-:W-:Y:S01]  /*ea300*/  IMAD.WIDE R182, R2.reuse, 0x4, R174 ;  /* 0x0000000402b67825 */ /* 0x042fe200078e02ae */
[----:B------:R-:W4:Y:S04]  /*ea310*/  LDL.LU R185, [R1+0x1a78] ;  /* 0x001a780001b97983 */ /* 0x000f280000300800 */
[----:B------:R1:W-:Y:S01]  /*ea320*/  @P2 STG.E [R182.64], R243 ;  /* 0x000000f3b6002986 */ /* 0x0003e2000c101904 */
[----:B------:R-:W-:Y:S01]  /*ea330*/  ISETP.LT.AND P2, PT, R111, c[0x0][0x178], !P0 ;  /* 0x00005e006f007a0c */ /* 0x000fe20004741270 */
[----:B------:R-:W-:-:S04]  /*ea340*/  IMAD.WIDE R178, R2, 0x4, R172 ;  /* 0x0000000402b27825 */ /* 0x000fc800078e02ac */
[----:B------:R-:W4:Y:S01]  /*ea350*/  LDL.LU R187, [R1+0x1018] ;  /* 0x0010180001bb7983 */ /* 0x000f220000300800 */
[----:B------:R-:W-:Y:S01]  /*ea360*/  ISETP.LT.AND P0, PT, R186, c[0x0][0x178], !P0 ;  /* 0x00005e00ba007a0c */ /* 0x000fe20004701270 */
[----:B------:R-:W-:Y:S01]  /*ea370*/  IMAD.WIDE R176, R2, 0x4, R6 ;  /* 0x0000000402b07825 */ /* 0x000fe200078e0206 */
[----:B------:R-:W-:Y:S01]  /*ea380*/  IADD3 R3, R252, 0x17b, RZ ;  /* 0x0000017bfc037810 */ /* 0x000fe20007ffe0ff */
[----:B-1----:R-:W4:Y:S01]  /*ea390*/  LDL.LU R243, [R1+0x1c6c] ;  /* 0x001c6c0001f37983 */ /* 0x002f220000300800 */
[C---:B------:R-:W-:Y:S02]  /*ea3a0*/  IADD3 R182, R2.reuse, c[0x0][0x198], RZ ;  /* 0x0000660002b67a10 */ /* 0x040fe40007ffe0ff */
[----:B------:R-:W-:Y:S01]  /*ea3b0*/  ISETP.GE.AND P1, PT, R3, c[0x0][0x17c], PT ;  /* 0x00005f0003007a0c */ /* 0x000fe20003f26270 */
[----:B------:R-:W-:Y:S01]  /*ea3c0*/  IMAD.WIDE R2, R2, 0x4, R4 ;  /* 0x0000000402027825 */ /* 0x000fe200078e0204 */
[----:B---3--:R1:W-:Y:S03]  /*ea3d0*/  @P3 STG.E [R178.64], R246 ;  /* 0x000000f6b2003986 */ /* 0x0083e6000c101904 */
[----:B--2---:R2:W-:Y:S01]  /*ea3e0*/  @P2 STG.E [R176.64], R245 ;  /* 0x000000f5b0002986 */ /* 0x0045e2000c101904 */
[----:B-1----:R-:W3:Y:S01]  /*ea3f0*/  LDL.LU R246, [R1+0x1c2c] ;  /* 0x001c2c0001f67983 */ /* 0x002ee20000300800 */
[----:B--2---:R-:W2:Y:S03]  /*ea400*/  LDL.LU R245, [R1+0x1a7c] ;  /* 0x001a7c0001f57983 */ /* 0x004ea60000300800 */
[----:B----4-:R1:W-:Y:S04]  /*ea410*/  @P0 STG.E [R2.64], R244 ;  /* 0x000000f402000986 */ /* 0x0103e8000c101904 */
[----:B-1----:R-:W4:Y:S01]  /*ea420*/  LDL.LU R244, [R1+0x101c] ;  /* 0x00101c0001f47983 */ /* 0x002f220000300800 */
[----:B------:R-:W-:-:S02]  /*ea430*/  ISETP.LT.AND P6, PT, R150, c[0x0][0x178], !P4 ;  /* 0x00005e0096007a0c */ /* 0x000fc400067c1270 */
[----:B------:R-:W-:Y:S01]  /*ea440*/  ISETP.LT.AND P5, PT, R151, c[0x0][0x178], !P4 ;  /* 0x00005e0097007a0c */ /* 0x000fe200067a1270 */
[----:B------:R-:W-:-:S04]  /*ea450*/  IMAD.WIDE R180, R182, 0x4, R174 ;  /* 0x00000004b6b47825 */ /* 0x000fc800078e02ae */
[----:B------:R-:W-:Y:S01]  /*ea460*/  IMAD.WIDE R178, R182, 0x4, R172 ;  /* 0x00000004b6b27825 */ /* 0x000fe200078e02ac */
[----:B------:R-:W4:Y:S03]  /*ea470*/  LDL.LU R184, [R1+0x1c88] ;  /* 0x001c880001b87983 */ /* 0x000f260000300800 */
[----:B------:R-:W4:Y:S01]  /*ea480*/  LDL.LU R251, [R1+0x1c58] ;  /* 0x001c580001fb7983 */ /* 0x000f220000300800 */
[----:B------:R-:W-:Y:S01]  /*ea490*/  ISETP.LT.AND P3, PT, R151, c[0x0][0x178], !P1 ;  /* 0x00005e0097007a0c */ /* 0x000fe20004f61270 */
[----:B------:R1:W-:Y:S01]  /*ea4a0*/  @P6 STG.E [R180.64], R249 ;  /* 0x000000f9b4006986 */ /* 0x0003e2000c101904 */
[----:B------:R-:W-:Y:S01]  /*ea4b0*/  ISETP.LT.AND P6, PT, R111, c[0x0][0x178], !P4 ;  /* 0x00005e006f007a0c */ /* 0x000fe200067c1270 */
[----:B------:R-:W-:Y:S02]  /*ea4c0*/  ISETP.LT.AND P4, PT, R186, c[0x0][0x178], !P4 ;  /* 0x00005e00ba007a0c */ /* 0x000fe40006781270 */
[----:B------:R1:W-:Y:S01]  /*ea4d0*/  @P5 STG.E [R178.64], R248 ;  /* 0x000000f8b2005986 */ /* 0x0003e2000c101904 */
[----:B------:R-:W-:-:S02]  /*ea4e0*/  ISETP.LT.AND P5, PT, R150, c[0x0][0x178], !P1 ;  /* 0x00005e0096007a0c */ /* 0x000fc40004fa1270 */
[----:B------:R-:W-:Y:S01]  /*ea4f0*/  ISETP.LT.AND P0, PT, R111, c[0x0][0x178], !P1 ;  /* 0x00005e006f007a0c */ /* 0x000fe20004f01270 */
[----:B------:R-:W-:-:S04]  /*ea500*/  IMAD.WIDE R2, R182, 0x4, R6 ;  /* 0x00000004b6027825 */ /* 0x000fc800078e0206 */
[C---:B------:R-:W-:Y:S01]  /*ea510*/  IMAD.WIDE R176, R182.reuse, 0x4, R4 ;  /* 0x00000004b6b07825 */ /* 0x040fe200078e0204 */
[----:B-1----:R-:W-:Y:S01]  /*ea520*/  IADD3 R180, R182, c[0x0][0x198], RZ ;  /* 0x00006600b6b47a10 */ /* 0x002fe20007ffe0ff */
[----:B------:R-:W4:Y:S04]  /*ea530*/  LDL.LU R249, [R1+0x1c18] ;  /* 0x001c180001f97983 */ /* 0x000f280000300800 */
[----:B------:R1:W-:Y:S01]  /*ea540*/  @P6 STG.E [R2.64], R185 ;  /* 0x000000b902006986 */ /* 0x0003e2000c101904 */
[----:B------:R-:W-:-:S03]  /*ea550*/  IMAD.WIDE R178, R180, 0x4, R174 ;  /* 0x00000004b4b27825 */ /* 0x000fc600078e02ae */
[----:B------:R1:W-:Y:S01]  /*ea560*/  @P4 STG.E [R176.64], R187 ;  /* 0x000000bbb0004986 */ /* 0x0003e2000c101904 */
[----:B------:R-:W-:-:S03]  /*ea570*/  ISETP.LT.AND P1, PT, R186, c[0x0][0x178], !P1 ;  /* 0x00005e00ba007a0c */ /* 0x000fc60004f21270 */
[----:B------:R1:W-:Y:S04]  /*ea580*/  @P5 STG.E [R178.64], R243 ;  /* 0x000000f3b2005986 */ /* 0x0003e8000c101904 */
[----:B-1----:R-:W4:Y:S01]  /*ea590*/  LDL.LU R185, [R1+0x1028] ;  /* 0x0010280001b97983 */ /* 0x002f220000300800 */
[----:B------:R-:W-:-:S04]  /*ea5a0*/  IMAD.WIDE R2, R180, 0x4, R172 ;  /* 0x00000004b4027825 */ /* 0x000fc800078e02ac */
[C---:B------:R-:W-:Y:S01]  /*ea5b0*/  IMAD.WIDE R176, R180.reuse, 0x4, R6 ;  /* 0x00000004b4b07825 */ /* 0x040fe200078e0206 */
[----:B------:R-:W4:Y:S04]  /*ea5c0*/  LDL.LU R243, [R1+0x1c8c] ;  /* 0x001c8c0001f37983 */ /* 0x000f280000300800 */
[----:B---3--:R-:W-:Y:S01]  /*ea5d0*/  @P3 STG.E [R2.64], R246 ;  /* 0x000000f602003986 */ /* 0x008fe2000c101904 */
[----:B--2---:R1:W-:Y:S03]  /*ea5e0*/  @P0 STG.E [R176.64], R245 ;  /* 0x000000f5b0000986 */ /* 0x0043e6000c101904 */
[----:B-1----:R-:W2:Y:S01]  /*ea5f0*/  LDL.LU R245, [R1+0x1c5c] ;  /* 0x001c5c0001f57983 */ /* 0x002ea20000300800 */
[----:B------:R-:W3:Y:S02]  /*ea600*/  LDL.LU R246, [R1+0x1c1c] ;  /* 0x001c1c0001f67983 */ /* 0x000ee40000300800 */
[----:B------:R-:W-:-:S05]  /*ea610*/  IMAD.WIDE R2, R180, 0x4, R4 ;  /* 0x00000004b4027825 */ /* 0x000fca00078e0204 */
[----:B----4-:R1:W-:Y:S04]  /*ea620*/  @P1 STG.E [R2.64], R244 ;  /* 0x000000f402001986 */ /* 0x0103e8000c101904 */
[----:B-1----:R-:W4:Y:S01]  /*ea630*/  LDL.LU R244, [R1+0x102c] ;  /* 0x00102c0001f47983 */ /* 0x002f220000300800 */
[C---:B------:R-:W-:Y:S02]  /*ea640*/  IADD3 R183, R252.reuse, 0x17c, RZ ;  /* 0x0000017cfcb77810 */ /* 0x040fe40007ffe0ff */
[C---:B------:R-:W-:Y:S02]  /*ea650*/  IADD3 R181, R252.reuse, 0x17e, RZ ;  /* 0x0000017efcb57810 */ /* 0x040fe40007ffe0ff */
[----:B------:R-:W-:Y:S01]  /*ea660*/  IADD3 R182, R252, 0x17d, RZ ;  /* 0x0000017dfcb67810 */ /* 0x000fe20007ffe0ff */
[----:B------:R-:W4:Y:S01]  /*ea670*/  LDL.LU R250, [R1+0x1c98] ;  /* 0x001c980001fa7983 */ /* 0x000f220000300800 */
[----:B------:R-:W-:-:S02]  /*ea680*/  ISETP.GE.AND P6, PT, R183, c[0x0][0x17c], PT ;  /* 0x00005f00b7007a0c */ /* 0x000fc40003fc6270 */
[----:B------:R-:W-:Y:S02]  /*ea690*/  ISETP.GE.AND P2, PT, R181, c[0x0][0x17c], PT ;  /* 0x00005f00b5007a0c */ /* 0x000fe40003f46270 */
[----:B------:R-:W-:Y:S01]  /*ea6a0*/  ISETP.GE.AND P3, PT, R182, c[0x0][0x17c], PT ;  /* 0x00005f00b6007a0c */ /* 0x000fe20003f66270 */
[----:B------:R-:W4:Y:S01]  /*ea6b0*/  LDL.LU R248, [R1+0x1c78] ;  /* 0x001c780001f87983 */ /* 0x000f220000300800 */
[----:B------:R-:W-:Y:S02]  /*ea6c0*/  ISETP.LT.AND P4, PT, R150, c[0x0][0x178], !P6 ;  /* 0x00005e0096007a0c */ /* 0x000fe40007781270 */
[----:B------:R-:W-:Y:S02]  /*ea6d0*/  ISETP.LT.AND P5, PT, R151, c[0x0][0x178], !P6 ;  /* 0x00005e0097007a0c */ /* 0x000fe400077a1270 */
[----:B------:R-:W-:Y:S02]  /*ea6e0*/  IADD3 R181, R180, c[0x0][0x198], RZ ;  /* 0x00006600b4b57a10 */ /* 0x000fe40007ffe0ff */
[----:B------:R-:W-:-:S02]  /*ea6f0*/  ISETP.LT.AND P0, PT, R111, c[0x0][0x178], !P6 ;  /* 0x00005e006f007a0c */ /* 0x000fc40007701270 */
[----:B------:R-:W-:Y:S01]  /*ea700*/  ISETP.LT.AND P1, PT, R151, c[0x0][0x178], !P3 ;  /* 0x00005e0097007a0c */ /* 0x000fe20005f21270 */
[----:B------:R-:W4:Y:S01]  /*ea710*/  LDL.LU R187, [R1+0x1c48] ;  /* 0x001c480001bb7983 */ /* 0x000f220000300800 */
[----:B------:R-:W-:-:S04]  /*ea720*/  IMAD.WIDE R176, R181, 0x4, R174 ;  /* 0x00000004b5b07825 */ /* 0x000fc800078e02ae */
[C---:B------:R-:W-:Y:S01]  /*ea730*/  IMAD.WIDE R178, R181.reuse, 0x4, R172 ;  /* 0x00000004b5b27825 */ /* 0x040fe200078e02ac */
[----:B------:R-:W-:Y:S01]  /*ea740*/  ISETP.LT.AND P6, PT, R186, c[0x0][0x178], !P6 ;  /* 0x00005e00ba007a0c */ /* 0x000fe200077c1270 */
[----:B------:R1:W-:Y:S03]  /*ea750*/  @P4 STG.E [R176.64], R184 ;  /* 0x000000b8b0004986 */ /* 0x0003e6000c101904 */
[----:B------:R1:W-:Y:S01]  /*ea760*/  @P5 STG.E [R178.64], R251 ;  /* 0x000000fbb2005986 */ /* 0x0003e2000c101904 */
[----:B------:R-:W-:Y:S01]  /*ea770*/  ISETP.LT.AND P5, PT, R150, c[0x0][0x178], !P3 ;  /* 0x00005e0096007a0c */ /* 0x000fe20005fa1270 */
[----:B------:R-:W-:Y:S01]  /*ea780*/  IMAD.WIDE R2, R181, 0x4, R6 ;  /* 0x00000004b5027825 */ /* 0x000fe200078e0206 */
[----:B------:R-:W-:-:S03]  /*ea790*/  ISETP.LT.AND P4, PT, R111, c[0x0][0x178], !P3 ;  /* 0x00005e006f007a0c */ /* 0x000fc60005f81270 */
[C---:B-1----:R-:W-:Y:S01]  /*ea7a0*/  IMAD.WIDE R176, R181.reuse, 0x4, R4 ;  /* 0x00000004b5b07825 */ /* 0x042fe200078e0204 */
[----:B------:R-:W-:Y:S01]  /*ea7b0*/  IADD3 R181, R181, c[0x0][0x198], RZ ;  /* 0x00006600b5b57a10 */ /* 0x000fe20007ffe0ff */
[----:B------:R1:W-:Y:S01]  /*ea7c0*/  @P0 STG.E [R2.64], R249 ;  /* 0x000000f902000986 */ /* 0x0003e2000c101904 */
[----:B------:R-:W-:Y:S02]  /*ea7d0*/  IADD3 R178, R252, 0x181, RZ ;  /* 0x00000181fcb27810 */ /* 0x000fe40007ffe0ff */
[----:B------:R1:W-:Y:S01]  /*ea7e0*/  @P6 STG.E [R176.64], R185 ;  /* 0x000000b9b0006986 */ /* 0x0003e2000c101904 */
[----:B------:R-:W-:Y:S02]  /*ea7f0*/  ISETP.LT.AND P3, PT, R186, c[0x0][0x178], !P3 ;  /* 0x00005e00ba007a0c */ /* 0x000fe40005f61270 */
[----:B------:R-:W-:Y:S01]  /*ea800*/  ISETP.GE.AND P0, PT, R178, c[0x0][0x17c], PT ;  /* 0x00005f00b2007a0c */ /* 0x000fe20003f06270 */
[----:B------:R-:W-:-:S04]  /*ea810*/  IMAD.WIDE R178, R181, 0x4, R6 ;  /* 0x00000004b5b27825 */ /* 0x000fc800078e0206 */
[----:B-1----:R-:W-:-:S04]  /*ea820*/  IMAD.WIDE R2, R181, 0x4, R174 ;  /* 0x00000004b5027825 */ /* 0x002fc800078e02ae */
[C---:B------:R-:W-:Y:S01]  /*ea830*/  IMAD.WIDE R176, R181.reuse, 0x4, R172 ;  /* 0x00000004b5b07825 */ /* 0x040fe200078e02ac */
[----:B------:R1:W-:Y:S04]  /*ea840*/  @P5 STG.E [R2.64], R243 ;  /* 0x000000f302005986 */ /* 0x0003e8000c101904 */
[----:B-1----:R-:W4:Y:S01]  /*ea850*/  LDL.LU R243, [R1+0x1a88] ;  /* 0x001a880001f37983 */ /* 0x002f220000300800 */
[----:B------:R-:W-:-:S03]  /*ea860*/  IMAD.WIDE R2, R181, 0x4, R4 ;  /* 0x00000004b5027825 */ /* 0x000fc600078e0204 */
[----:B--2---:R1:W-:Y:S01]  /*ea870*/  @P1 STG.E [R176.64], R245 ;  /* 0x000000f5b0001986 */ /* 0x0043e2000c101904 */
[----:B---3--:R2:W-:Y:S03]  /*ea880*/  @P4 STG.E [R178.64], R246 ;  /* 0x000000f6b2004986 */ /* 0x0085e6000c101904 */
[----:B-1----:R-:W3:Y:S01]  /*ea890*/  LDL.LU R245, [R1+0x1c9c] ;  /* 0x001c9c0001f57983 */ /* 0x002ee20000300800 */
[----:B------:R-:W3:Y:S02]  /*ea8a0*/  LDL.LU R185, [R1+0x1c7c] ;  /* 0x001c7c0001b97983 */ /* 0x000ee40000300800 */
[----:B--2---:R-:W2:Y:S01]  /*ea8b0*/  LDL.LU R246, [R1+0x1c4c] ;  /* 0x001c4c0001f67983 */ /* 0x004ea20000300800 */
[----:B----4-:R1:W-:Y:S04]  /*ea8c0*/  @P3 STG.E [R2.64], R244 ;  /* 0x000000f402003986 */ /* 0x0103e8000c101904 */
[----:B-1----:R-:W4:Y:S01]  /*ea8d0*/  LDL.LU R244, [R1+0x1a8c] ;  /* 0x001a8c0001f47983 */ /* 0x002f220000300800 */
[----:B------:R-:W-:-:S02]  /*ea8e0*/  ISETP.LT.AND P6, PT, R150, c[0x0][0x178], !P2 ;  /* 0x00005e0096007a0c */ /* 0x000fc400057c1270 */
[----:B------:R-:W-:Y:S02]  /*ea8f0*/  ISETP.LT.AND P5, PT, R151, c[0x0][0x178], !P2 ;  /* 0x00005e0097007a0c */ /* 0x000fe400057a1270 */
[----:B------:R-:W-:Y:S02]  /*ea900*/  IADD3 R180, R181, c[0x0][0x198], RZ ;  /* 0x00006600b5b47a10 */ /* 0x000fe40007ffe0ff */
[----:B------:R-:W-:Y:S02]  /*ea910*/  IADD3 R182, R252, 0x17f, RZ ;  /* 0x0000017ffcb67810 */ /* 0x000fe40007ffe0ff */
[----:B------:R-:W-:Y:S01]  /*ea920*/  ISETP.LT.AND P1, PT, R111, c[0x0][0x178], !P2 ;  /* 0x00005e006f007a0c */ /* 0x000fe20005721270 */
[----:B------:R-:W-:Y:S01]  /*ea930*/  ISETP.LT.AND P2, PT, R186, c[0x0][0x178], !P2 ;  /* 0x00005e00ba007a0c */ /* 0x000fe20005741270 */
[----:B------:R-:W4:Y:S01]  /*ea940*/  LDL.LU R251, [R1+0x1ca0] ;  /* 0x001ca00001fb7983 */ /* 0x000f220000300800 */
[----:B------:R-:W-:-:S04]  /*ea950*/  IMAD.WIDE R176, R180, 0x4, R174 ;  /* 0x00000004b4b07825 */ /* 0x000fc800078e02ae */
[----:B------:R-:W-:Y:S01]  /*ea960*/  IMAD.WIDE R178, R180, 0x4, R172 ;  /* 0x00000004b4b27825 */ /* 0x000fe200078e02ac */
[----:B------:R-:W-:Y:S01]  /*ea970*/  ISETP.GE.AND P4, PT, R182, c[0x0][0x17c], PT ;  /* 0x00005f00b6007a0c */ /* 0x000fe20003f86270 */
[----:B------:R-:W4:Y:S04]  /*ea980*/  LDL.LU R249, [R1+0xc50] ;  /* 0x000c500001f97983 */ /* 0x000f280000300800 */
[----:B------:R1:W-:Y:S01]  /*ea990*/  @P6 STG.E [R176.64], R250 ;  /* 0x000000fab0006986 */ /* 0x0003e2000c101904 */
[----:B------:R1:W-:Y:S01]  /*ea9a0*/  @P5 STG.E [R178.64], R248 ;  /* 0x000000f8b2005986 */ /* 0x0003e2000c101904 */
[----:B------:R-:W-:Y:S02]  /*ea9b0*/  ISETP.LT.AND P6, PT, R150, c[0x0][0x178], !P4 ;  /* 0x00005e0096007a0c */ /* 0x000fe400067c1270 */
[----:B------:R-:W-:Y:S01]  /*ea9c0*/  ISETP.LT.AND P3, PT, R151, c[0x0][0x178], !P4 ;  /* 0x00005e0097007a0c */ /* 0x000fe20006761270 */
[----:B------:R-:W-:Y:S01]  /*ea9d0*/  IMAD.WIDE R2, R180, 0x4, R6 ;  /* 0x00000004b4027825 */ /* 0x000fe200078e0206 */
[----:B------:R-:W-:-:S02]  /*ea9e0*/  ISETP.LT.AND P5, PT, R111, c[0x0][0x178], !P4 ;  /* 0x00005e006f007a0c */ /* 0x000fc400067a1270 */
[----:B------:R-:W-:Y:S01]  /*ea9f0*/  IADD3 R181, R180, c[0x0][0x198], RZ ;  /* 0x00006600b4b57a10 */ /* 0x000fe20007ffe0ff */
[----:B------:R-:W-:Y:S01]  /*eaa00*/  ISETP.LT.AND P4, PT, R186, c[0x0][0x178], !P4 ;  /* 0x00005e00ba007a0c */ /* 0x000fe20006781270 */
[----:B------:R1:W-:Y:S02]  /*eaa10*/  @P1 STG.E [R2.64], R187 ;  /* 0x000000bb02001986 */ /* 0x0003e4000c101904 */
[----:B-1----:R-:W-:Y:S01]  /*eaa20*/  IMAD.WIDE R176, R180, 0x4, R4 ;  /* 0x00000004b4b07825 */ /* 0x002fe200078e0204 */
[----:B------:R-:W-:Y:S01]  /*eaa30*/  IADD3 R178, R252, 0x180, RZ ;  /* 0x00000180fcb27810 */ /* 0x000fe20007ffe0ff */
[----:B------:R-:W4:Y:S03]  /*eaa40*/  LDL.LU R248, [R1+0x810] ;  /* 0x0008100001f87983 */ /* 0x000f260000300800 */
[----:B------:R-:W-:Y:S01]  /*eaa50*/  ISETP.GE.AND P1, PT, R178, c[0x0][0x17c], PT ;  /* 0x00005f00b2007a0c */ /* 0x000fe20003f26270 */
[----:B------:R-:W-:-:S04]  /*eaa60*/  IMAD.WIDE R178, R181, 0x4, R172 ;  /* 0x00000004b5b27825 */ /* 0x000fc800078e02ac */
[C---:B------:R-:W-:Y:S01]  /*eaa70*/  IMAD.WIDE R2, R181.reuse, 0x4, R174 ;  /* 0x00000004b5027825 */ /* 0x040fe200078e02ae */
[----:B------:R-:W4:Y:S04]  /*eaa80*/  LDL.LU R187, [R1+0x510] ;  /* 0x0005100001bb7983 */ /* 0x000f280000300800 */
[----:B------:R1:W-:Y:S02]  /*eaa90*/  @P2 STG.E [R176.64], R243 ;  /* 0x000000f3b0002986 */ /* 0x0003e4000c101904 */
[C---:B-1----:R-:W-:Y:S02]  /*eaaa0*/  IMAD.WIDE R176, R181.reuse, 0x4, R6 ;  /* 0x00000004b5b07825 */ /* 0x042fe400078e0206 */
[----:B------:R-:W4:Y:S04]  /*eaab0*/  LDL.LU R243, [R1+0x1ca4] ;  /* 0x001ca40001f37983 */ /* 0x000f280000300800 */
[----:B---3--:R1:W-:Y:S01]  /*eaac0*/  @P6 STG.E [R2.64], R245 ;  /* 0x000000f502006986 */ /* 0x0083e2000c101904 */
[----:B------:R-:W-:Y:S02]  /*eaad0*/  @P3 STG.E [R178.64], R185 ;  /* 0x000000b9b2003986 */ /* 0x000fe4000c101904 */
[----:B--2---:R2:W-:Y:S01]  /*eaae0*/  @P5 STG.E [R176.64], R246 ;  /* 0x000000f6b0005986 */ /* 0x0045e2000c101904 */
[----:B-1----:R-:W3:Y:S01]  /*eaaf0*/  LDL.LU R245, [R1+0xc54] ;  /* 0x000c540001f57983 */ /* 0x002ee20000300800 */
[----:B------:R-:W-:-:S04]  /*eab00*/  IMAD.WIDE R2, R181, 0x4, R4 ;  /* 0x00000004b5027825 */ /* 0x000fc800078e0204 */
[----:B--2---:R-:W2:Y:S01]  /*eab10*/  LDL.LU R246, [R1+0x814] ;  /* 0x0008140001f67983 */ /* 0x004ea20000300800 */
[----:B----4-:R1:W-:Y:S04]  /*eab20*/  @P4 STG.E [R2.64], R244 ;  /* 0x000000f402004986 */ /* 0x0103e8000c101904 */
[----:B-1----:R-:W4:Y:S01]  /*eab30*/  LDL.LU R244, [R1+0x514] ;  /* 0x0005140001f47983 */ /* 0x002f220000300800 */
[----:B------:R-:W-:Y:S02]  /*eab40*/  ISETP.LT.AND P2, PT, R150, c[0x0][0x178], !P1 ;  /* 0x00005e0096007a0c */ /* 0x000fe40004f41270 */
[----:B------:R-:W-:Y:S02]  /*eab50*/  ISETP.LT.AND P3, PT, R151, c[0x0][0x178], !P1 ;  /* 0x00005e0097007a0c */ /* 0x000fe40004f61270 */
[----:B------:R-:W-:-:S02]  /*eab60*/  IADD3 R178, R181, c[0x0][0x198], RZ ;  /* 0x00006600b5b27a10 */ /* 0x000fc40007ffe0ff */
[----:B------:R-:W-:Y:S01]  /*eab70*/  ISETP.LT.AND P4, PT, R111, c[0x0][0x178], !P1 ;  /* 0x00005e006f007a0c */ /* 0x000fe20004f81270 */
[----:B------:R-:W-:Y:S01]  /*eab80*/  ISETP.LT.AND P1, PT, R186, c[0x0][0x178], !P1 ;  /* 0x00005e00ba007a0c */ /* 0x000fe20004f21270 */
[----:B------:R-:W4:Y:S01]  /*eab90*/  LDL.LU R184, [R1+0x1cb0] ;  /* 0x001cb00001b87983 */ /* 0x000f220000300800 */
[----:B------:R-:W4:Y:S02]  /*eaba0*/  LDL.LU R250, [R1+0xe30] ;  /* 0x000e300001fa7983 */ /* 0x000f240000300800 */
[----:B------:R-:W-:-:S04]  /*eabb0*/  IMAD.WIDE R2, R178, 0x4, R174 ;  /* 0x00000004b2027825 */ /* 0x000fc800078e02ae */
[----:B------:R-:W-:Y:S01]  /*eabc0*/  IMAD.WIDE R176, R178, 0x4, R172 ;  /* 0x00000004b2b07825 */ /* 0x000fe200078e02ac */
[----:B------:R-:W-:Y:S02]  /*eabd0*/  ISETP.LT.AND P6, PT, R150, c[0x0][0x178], !P0 ;  /* 0x00005e0096007a0c */ /* 0x000fe400047c1270 */
[----:B------:R-:W-:Y:S01]  /*eabe0*/  ISETP.LT.AND P5, PT, R151, c[0x0][0x178], !P0 ;  /* 0x00005e0097007a0c */ /* 0x000fe200047a1270 */
[----:B------:R-:W4:Y:S04]  /*eabf0*/  LDL.LU R185, [R1+0xa70] ;  /* 0x000a700001b97983 */ /* 0x000f280000300800 */
[----:B------:R1:W-:Y:S01]  /*eac00*/  @P2 STG.E [R2.64], R251 ;  /* 0x000000fb02002986 */ /* 0x0003e2000c101904 */
[----:B------:R1:W-:Y:S01]  /*eac10*/  @P3 STG.E [R176.64], R249 ;  /* 0x000000f9b0003986 */ /* 0x0003e2000c101904 */
[----:B------:R-:W-:-:S02]  /*eac20*/  ISETP.LT.AND P3, PT, R111, c[0x0][0x178], !P0 ;  /* 0x00005e006f007a0c */ /* 0x000fc40004761270 */
[----:B------:R-:W-:Y:S02]  /*eac30*/  IADD3 R179, R252, 0x182, RZ ;  /* 0x00000182fcb37810 */ /* 0x000fe40007ffe0ff */
[C---:B------:R-:W-:Y:S01]  /*eac40*/  IADD3 R182, R178.reuse, c[0x0][0x198], RZ ;  /* 0x00006600b2b67a10 */ /* 0x040fe20007ffe0ff */
[----:B-1----:R-:W-:-:S04]  /*eac50*/  IMAD.WIDE R2, R178, 0x4, R6 ;  /* 0x00000004b2027825 */ /* 0x002fc800078e0206 */
[----:B------:R-:W-:Y:S01]  /*eac60*/  IMAD.WIDE R176, R178, 0x4, R4 ;  /* 0x00000004b2b07825 */ /* 0x000fe200078e0204 */
[----:B------:R-:W-:-:S03]  /*eac70*/  ISETP.GE.AND P2, PT, R179, c[0x0][0x17c], PT ;  /* 0x00005f00b3007a0c */ /* 0x000fc60003f46270 */
[----:B------:R-:W-:Y:S01]  /*eac80*/  IMAD.WIDE R178, R182, 0x4, R174 ;  /* 0x00000004b6b27825 */ /* 0x000fe200078e02ae */
[----:B------:R1:W-:Y:S03]  /*eac90*/  @P4 STG.E [R2.64], R248 ;  /* 0x000000f802004986 */ /* 0x0003e6000c101904 */
[----:B------:R1:W-:Y:S01]  /*eaca0*/  @P1 STG.E [R176.64], R187 ;  /* 0x000000bbb0001986 */ /* 0x0003e2000c101904 */
[----:B------:R-:W-:Y:S01]  /*eacb0*/  ISETP.LT.AND P1, PT, R186, c[0x0][0x178], !P0 ;  /* 0x00005e00ba007a0c */ /* 0x000fe20004721270 */
[----:B------:R-:W-:-:S04]  /*eacc0*/  IMAD.WIDE R180, R182, 0x4, R172 ;  /* 0x00000004b6b47825 */ /* 0x000fc800078e02ac */
[C---:B-1----:R-:W-:Y:S01]  /*eacd0*/  IMAD.WIDE R2, R182.reuse, 0x4, R6 ;  /* 0x00000004b6027825 */ /* 0x042fe200078e0206 */
[----:B------:R-:W4:Y:S04]  /*eace0*/  LDL.LU R187, [R1+0x520] ;  /* 0x0005200001bb7983 */ /* 0x000f280000300800 */
[----:B------:R1:W-:Y:S04]  /*eacf0*/  @P6 STG.E [R178.64], R243 ;  /* 0x000000f3b2006986 */ /* 0x0003e8000c101904 */
[----:B-1----:R-:W4:Y:S04]  /*ead00*/  LDL.LU R243, [R1+0x1cb4] ;  /* 0x001cb40001f37983 */ /* 0x002f280000300800 */
[----:B---3--:R1:W-:Y:S01]  /*ead10*/  @P5 STG.E [R180.64], R245 ;  /* 0x000000f5b4005986 */ /* 0x0083e2000c101904 */
[----:B--2---:R2:W-:Y:S03]  /*ead20*/  @P3 STG.E [R2.64], R246 ;  /* 0x000000f602003986 */ /* 0x0045e6000c101904 */
[----:B-1----:R-:W3:Y:S01]  /*ead30*/  LDL.LU R245, [R1+0xe34] ;  /* 0x000e340001f57983 */ /* 0x002ee20000300800 */
[----:B--2---:R-:W-:-:S04]  /*ead40*/  IMAD.WIDE R2, R182, 0x4, R4 ;  /* 0x00000004b6027825 */ /* 0x004fc800078e0204 */
[----:B------:R-:W2:Y:S01]  /*ead50*/  LDL.LU R246, [R1+0xa74] ;  /* 0x000a740001f67983 */ /* 0x000ea20000300800 */
[----:B----4-:R1:W-:Y:S04]  /*ead60*/  @P1 STG.E [R2.64], R244 ;  /* 0x000000f402001986 */ /* 0x0103e8000c101904 */
[----:B-1----:R-:W4:Y:S01]  /*ead70*/  LDL.LU R244, [R1+0x524] ;  /* 0x0005240001f47983 */ /* 0x002f220000300800 */
[----:B------:R-:W-:Y:S02]  /*ead80*/  ISETP.LT.AND P6, PT, R150, c[0x0][0x178], !P2 ;  /* 0x00005e0096007a0c */ /* 0x000fe400057c1270 */
[----:B------:R-:W-:Y:S02]  /*ead90*/  ISETP.LT.AND P4, PT, R151, c[0x0][0x178], !P2 ;  /* 0x00005e0097007a0c */ /* 0x000fe40005781270 */
[----:B------:R-:W-:-:S02]  /*eada0*/  IADD3 R176, R252, 0x183, RZ ;  /* 0x00000183fcb07810 */ /* 0x000fc40007ffe0ff */
[----:B------:R-:W-:Y:S02]  /*eadb0*/  ISETP.LT.AND P5, PT, R111, c[0x0][0x178], !P2 ;  /* 0x00005e006f007a0c */ /* 0x000fe400057a1270 */
[----:B------:R-:W-:Y:S02]  /*eadc0*/  IADD3 R183, R182, c[0x0][0x198], RZ ;  /* 0x00006600b6b77a10 */ /* 0x000fe40007ffe0ff */
[----:B------:R-:W-:Y:S02]  /*eadd0*/  IADD3 R178, R252, 0x184, RZ ;  /* 0x00000184fcb27810 */ /* 0x000fe40007ffe0ff */
[----:B------:R-:W-:Y:S01]  /*eade0*/  ISETP.GE.AND P0, PT, R176, c[0x0][0x17c], PT ;  /* 0x00005f00b0007a0c */ /* 0x000fe20003f06270 */
[----:B------:R-:W4:Y:S01]  /*eadf0*/  LDL.LU R251, [R1+0x1cc0] ;  /* 0x001cc00001fb7983 */ /* 0x000f220000300800 */
[----:B------:R-:W-:Y:S01]  /*eae00*/  ISETP.LT.AND P2, PT, R186, c[0x0][0x178], !P2 ;  /* 0x00005e00ba007a0c */ /* 0x000fe20005741270 */
[----:B------:R-:W-:Y:S01]  /*eae10*/  IMAD.WIDE R176, R183, 0x4, R174 ;  /* 0x00000004b7b07825 */ /* 0x000fe200078e02ae */
[----:B------:R-:W-:-:S03]  /*eae20*/  ISETP.GE.AND P3, PT, R178, c[0x0][0x17c], PT ;  /* 0x00005f00b2007a0c */ /* 0x000fc60003f66270 */
[----:B------:R-:W-:-:S04]  /*eae30*/  IMAD.WIDE R178, R183, 0x4, R172 ;  /* 0x00000004b7b27825 */ /* 0x000fc800078e02ac */
[----:B------:R-:W-:Y:S01]  /*eae40*/  IMAD.WIDE R180, R183, 0x4, R6 ;  /* 0x00000004b7b47825 */ /* 0x000fe200078e0206 */
[----:B------:R-:W4:Y:S04]  /*eae50*/  LDL.LU R249, [R1+0x13c0] ;  /* 0x0013c00001f97983 */ /* 0x000f280000300800 */
[----:B------:R-:W-:Y:S01]  /*eae60*/  @P6 STG.E [R176.64], R184 ;  /* 0x000000b8b0006986 */ /* 0x000fe2000c101904 */
[----:B------:R-:W-:Y:S01]  /*eae70*/  @P4 STG.E [R178.64], R250 ;  /* 0x000000fab2004986 */ /* 0x000fe2000c101904 */
[----:B------:R-:W-:Y:S01]  /*eae80*/  ISETP.LT.AND P4, PT, R150, c[0x0][0x178], !P0 ;  /* 0x00005e0096007a0c */ /* 0x000fe20004781270 */
[----:B------:R1:W-:Y:S01]  /*eae90*/  @P5 STG.E [R180.64], R185 ;  /* 0x000000b9b4005986 */ /* 0x0003e2000c101904 */
[----:B------:R-:W-:Y:S01]  /*eaea0*/  ISETP.LT.AND P5, PT, R151, c[0x0][0x178], !P0 ;  /* 0x00005e0097007a0c */ /* 0x000fe200047a1270 */
[----:B------:R-:W4:Y:S01]  /*eaeb0*/  LDL.LU R248, [R1+0xc60] ;  /* 0x000c600001f87983 */ /* 0x000f220000300800 */
[----:B------:R-:W-:Y:S01]  /*eaec0*/  ISETP.LT.AND P1, PT, R111, c[0x0][0x178], !P0 ;  /* 0x00005e006f007a0c */ /* 0x000fe20004721270 */
[----:B------:R-:W-:Y:S01]  /*eaed0*/  ISETP.LT.AND P0, PT, R186, c[0x0][0x178], !P0 ;  /* 0x00005e00ba007a0c */ /* 0x000fe20004701270 */
[C---:B-1----:R-:W-:Y:S01]  /*eaee0*/  IADD3 R181, R183.reuse, c[0x0][0x198], RZ ;  /* 0x00006600b7b57a10 */ /* 0x042fe20007ffe0ff */
[----:B------:R-:W-:Y:S01]  /*eaef0*/  IMAD.WIDE R178, R183, 0x4, R4 ;  /* 0x00000004b7b27825 */ /* 0x000fe200078e0204 */
[----:B------:R-:W4:Y:S03]  /*eaf00*/  LDL.LU R185, [R1+0x820] ;  /* 0x0008200001b97983 */ /* 0x000f260000300800 */
[----:B------:R-:W-:-:S04]  /*eaf10*/  IMAD.WIDE R2, R181, 0x4, R174 ;  /* 0x00000004b5027825 */ /* 0x000fc800078e02ae */
[C---:B------:R-:W-:Y:S01]  /*eaf20*/  IMAD.WIDE R176, R181.reuse, 0x4, R172 ;  /* 0x00000004b5b07825 */ /* 0x040fe200078e02ac */
[----:B------:R-:W-:Y:S04]  /*eaf30*/  @P2 STG.E [R178.64], R187 ;  /* 0x000000bbb2002986 */ /* 0x000fe8000c101904 */
[----:B------:R1:W-:Y:S04]  /*eaf40*/  @P4 STG.E [R2.64], R243 ;  /* 0x000000f302004986 */ /* 0x0003e8000c101904 */
[----:B-1----:R-:W4:Y:S01]  /*eaf50*/  LDL.LU R243, [R1+0x1cc4] ;  /* 0x001cc40001f37983 */ /* 0x002f220000300800 */
[----:B------:R-:W-:-:S03]  /*eaf60*/  IMAD.WIDE R2, R181, 0x4, R6 ;  /* 0x00000004b5027825 */ /* 0x000fc600078e0206 */
[----:B---3--:R1:W-:Y:S04]  /*eaf70*/  @P5 STG.E [R176.64], R245 ;  /* 0x000000f5b0005986 */ /* 0x0083e8000c101904 */
[----:B--2---:R-:W-:Y:S01]  /*eaf80*/  @P1 STG.E [R2.64], R246 ;  /* 0x000000f602001986 */ /* 0x004fe2000c101904 */
[----:B-1----:R-:W-:-:S03]  /*eaf90*/  IMAD.WIDE R176, R181, 0x4, R4 ;  /* 0x00000004b5b07825 */ /* 0x002fc600078e0204 */
[----:B------:R-:W2:Y:S04]  /*eafa0*/  LDL.LU R245, [R1+0x13c4] ;  /* 0x0013c40001f57983 */ /* 0x000ea80000300800 */
[----:B----4-:R1:W-:Y:S04]  /*eafb0*/  @P0 STG.E [R176.64], R244 ;  /* 0x000000f4b0000986 */ /* 0x0103e8000c101904 */
[----:B-1----:R-:W3:Y:S01]  /*eafc0*/  LDL.LU R244, [R1+0xc64] ;  /* 0x000c640001f47983 */ /* 0x002ee20000300800 */
[----:B------:R-:W4:Y:S02]  /*eafd0*/  LDL.LU R187, [R1+0x824] ;  /* 0x0008240001bb7983 */ /* 0x000f240000300800 */
[----:B------:R-:W4:Y:S01]  /*eafe0*/  LDL.LU R246, [R1+0x1ce0] ;  /* 0x001ce00001f67983 */ /* 0x000f220000300800 */
[----:B------:R-:W-:-:S02]  /*eaff0*/  IADD3 R180, R252, 0x185, RZ ;  /* 0x00000185fcb47810 */ /* 0x000fc40007ffe0ff */
[----:B------:R-:W-:Y:S02]  /*eb000*/  ISETP.LT.AND P6, PT, R150, c[0x0][0x178], !P3 ;  /* 0x00005e0096007a0c */ /* 0x000fe40005fc1270 */
[----:B------:R-:W-:Y:S02]  /*eb010*/  ISETP.LT.AND P5, PT, R151, c[0x0][0x178], !P3 ;  /* 0x00005e0097007a0c */ /* 0x000fe40005fa1270 */
[----:B------:R-:W-:Y:S02]  /*eb020*/  ISETP.LT.AND P4, PT, R111, c[0x0][0x178], !P3 ;  /* 0x00005e006f007a0c */ /* 0x000fe40005f81270 */
[----:B------:R-:W-:Y:S01]  /*eb030*/  ISETP.GE.AND P2, PT, R180, c[0x0][0x17c], PT ;  /* 0x00005f00b4007a0c */ /* 0x000fe20003f46270 */
[----:B------:R-:W-:Y:S01]  /*eb040*/  IADD3 R180, R181, c[0x0][0x198], RZ ;  /* 0x00006600b5b47a10 */ /* 0x000fe20007ffe0ff */
[----:B------:R-:W-:Y:S01]  /*eb050*/  IADD3 R182, R252, 0x187, RZ ;  /* 0x00000187fcb67810 */ /* 0x000fe20007ffe0ff */
[----:B------:R-:W4:Y:S03]  /*eb060*/  LDL.LU R250, [R1+0x13b0] ;  /* 0x0013b00001fa7983 */ /* 0x000f260000300800 */
[----:B------:R-:W-:Y:S01]  /*eb070*/  IMAD.WIDE R178, R180, 0x4, R174 ;  /* 0x00000004b4b27825 */ /* 0x000fe200078e02ae */
[----:B------:R-:W-:-:S03]  /*eb080*/  ISETP.LT.AND P3, PT, R186, c[0x0][0x178], !P3 ;  /* 0x00005e00ba007a0c */ /* 0x000fc60005f61270 */
[----:B------:R-:W-:-:S04]  /*eb090*/  IMAD.WIDE R176, R180, 0x4, R172 ;  /* 0x00000004b4b07825 */ /* 0x000fc800078e02ac */
[----:B------:R-:W-:Y:S01]  /*eb0a0*/  IMAD.WIDE R2, R180, 0x4, R6 ;  /* 0x00000004b4027825 */ /* 0x000fe200078e0206 */
[----:B------:R1:W-:Y:S01]  /*eb0b0*/  @P6 STG.E [R178.64], R251 ;  /* 0x000000fbb2006986 */ /* 0x0003e2000c101904 */
[----:B------:R-:W-:Y:S02]  /*eb0c0*/  ISETP.LT.AND P6, PT, R150, c[0x0][0x178], !P2 ;  /* 0x00005e0096007a0c */ /* 0x000fe400057c1270 */
[----:B------:R-:W-:Y:S01]  /*eb0d0*/  IADD3 R181, R180, c[0x0][0x198], RZ ;  /* 0x00006600b4b57a10 */ /* 0x000fe20007ffe0ff */
[----:B------:R1:W-:Y:S01]  /*eb0e0*/  @P5 STG.E [R176.64], R249 ;  /* 0x000000f9b0005986 */ /* 0x0003e2000c101904 */
[----:B------:R1:W-:Y:S01]  /*eb0f0*/  @P4 STG.E [R2.64], R248 ;  /* 0x000000f802004986 */ /* 0x0003e2000c101904 */
[----:B------:R-:W-:Y:S02]  /*eb100*/  ISETP.LT.AND P1, PT, R151, c[0x0][0x178], !P2 ;  /* 0x00005e0097007a0c */ /* 0x000fe40005721270 */
[----:B------:R-:W-:Y:S02]  /*eb110*/  ISETP.LT.AND P5, PT, R111, c[0x0][0x178], !P2 ;  /* 0x00005e006f007a0c */ /* 0x000fe400057a1270 */
[----:B-1----:R-:W-:Y:S01]  /*eb120*/  IADD3 R178, R252, 0x186, RZ ;  /* 0x00000186fcb27810 */ /* 0x002fe20007ffe0ff */
[----:B------:R-:W-:-:S04]  /*eb130*/  IMAD.WIDE R176, R181, 0x4, R174 ;  /* 0x00000004b5b07825 */ /* 0x000fc800078e02ae */
[----:B------:R-:W-:Y:S01]  /*eb140*/  IMAD.WIDE R2, R180, 0x4, R4 ;  /* 0x00000004b4027825 */ /* 0x000fe200078e0204 */
[----:B------:R-:W-:Y:S02]  /*eb150*/  ISETP.GE.AND P0, PT, R178, c[0x0][0x17c], PT ;  /* 0x00005f00b2007a0c */ /* 0x000fe40003f06270 */
[----:B------:R-:W-:Y:S01]  /*eb160*/  ISETP.LT.AND P2, PT, R186, c[0x0][0x178], !P2 ;  /* 0x00005e00ba007a0c */ /* 0x000fe20005741270 */
[----:B------:R-:W4:Y:S04]  /*eb170*/  LDL.LU R249, [R1+0xa80] ;  /* 0x000a800001f97983 */ /* 0x000f280000300800 */
[----:B------:R1:W-:Y:S01]  /*eb180*/  @P3 STG.E [R2.64], R185 ;  /* 0x000000b902003986 */ /* 0x0003e2000c101904 */
[----:B------:R-:W-:Y:S01]  /*eb190*/  IMAD.WIDE R178, R181, 0x4, R172 ;  /* 0x00000004b5b27825 */ /* 0x000fe200078e02ac */
[----:B------:R-:W-:-:S03]  /*eb1a0*/  ISETP.GE.AND P4, PT, R182, c[0x0][0x17c], PT ;  /* 0x00005f00b6007a0c */ /* 0x000fc60003f86270 */
[C---:B------:R-:W-:Y:S02]  /*eb1b0*/  IADD3 R182, R181.reuse, c[0x0][0x198], RZ ;  /* 0x00006600b5b67a10 */ /* 0x040fe40007ffe0ff */
[C---:B-1----:R-:W-:Y:S01]  /*eb1c0*/  IMAD.WIDE R2, R181.reuse, 0x4, R6 ;  /* 0x00000004b5027825 */ /* 0x042fe200078e0206 */
[----:B------:R1:W-:Y:S01]  /*eb1d0*/  @P6 STG.E [R176.64], R243 ;  /* 0x000000f3b0006986 */ /* 0x0003e2000c101904 */
[----:B------:R-:W-:Y:S02]  /*eb1e0*/  ISETP.LT.AND P6, PT, R150, c[0x0][0x178], !P0 ;  /* 0x00005e0096007a0c */ /* 0x000fe400047c1270 */
[----:B------:R-:W-:Y:S01]  /*eb1f0*/  IMAD.WIDE R180, R181, 0x4, R4 ;  /* 0x00000004b5b47825 */ /* 0x000fe200078e0204 */
[----:B-1----:R-:W4:Y:S03]  /*eb200*/  LDL.LU R243, [R1+0x1ce4] ;  /* 0x001ce40001f37983 */ /* 0x002f260000300800 */
[----:B------:R-:W4:Y:S01]  /*eb210*/  LDL.LU R248, [R1+0x1754] ;  /* 0x0017540001f87983 */ /* 0x000f220000300800 */
[----:B--2---:R1:W-:Y:S04]  /*eb220*/  @P1 STG.E [R178.64], R245 ;  /* 0x000000f5b2001986 */ /* 0x0043e8000c101904 */
[----:B-1----:R-:W2:Y:S04]  /*eb230*/  LDL.LU R245, [R1+0x13b4] ;  /* 0x0013b40001f57983 */ /* 0x002ea80000300800 */
[----:B---3--:R1:W-:Y:S01]  /*eb240*/  @P5 STG.E [R2.64], R244 ;  /* 0x000000f402005986 */ /* 0x0083e2000c101904 */
[----:B----4-:R3:W-:Y:S03]  /*eb250*/  @P2 STG.E [R180.64], R187 ;  /* 0x000000bbb4002986 */ /* 0x0107e6000c101904 */
[----:B-1----:R-:W4:Y:S01]  /*eb260*/  LDL.LU R244, [R1+0xa84] ;  /* 0x000a840001f47983 */ /* 0x002f220000300800 */
[----:B------:R-:W-:-:S04]  /*eb270*/  IMAD.WIDE R2, R182, 0x4, R174 ;  /* 0x00000004b6027825 */ /* 0x000fc800078e02ae */
[----:B------:R-:W2:Y:S02]  /*eb280*/  LDL.LU R183, [R1+0x1d10] ;  /* 0x001d100001b77983 */ /* 0x000ea40000300800 */
[----:B------:R-:W2:Y:S01]  /*eb290*/  LDL.LU R184, [R1+0x1cd0] ;  /* 0x001cd00001b87983 */ /* 0x000ea20000300800 */
[----:B------:R-:W2:Y:S01]  /*eb2a0*/  LDL.LU R251, [R1+0x1740] ;  /* 0x0017400001fb7983 */ /* 0x000ea20000300800 */
[----:B------:R-:W2:Y:S03]  /*eb2b0*/  LDL.LU R185, [R1+0xe40] ;  /* 0x000e400001b97983 */ /* 0x000ea60000300800 */
[----:B---3--:R-:W2:Y:S04]  /*eb2c0*/  LDL.LU R187, [R1+0x1d14] ;  /* 0x001d140001bb7983 */ /* 0x008ea80000300800 */
[----:B------:R1:W-:Y:S04]  /*eb2d0*/  @P6 STG.E [R2.64], R246 ;  /* 0x000000f602006986 */ /* 0x0003e8000c101904 */
[----:B-1----:R-:W2:Y:S01]  /*eb2e0*/  LDL.LU R246, [R1+0x44a0] ;  /* 0x0044a00001f67983 */ /* 0x002ea20000300800 */
[----:B------:R-:W2:Y:S01]  /*eb2f0*/  LDL.LU R3, [R1+0x1750] ;  /* 0x0017500001037983 */ /* 0x000ea20000300800 */
[----:B------:R-:W-:-:S02]  /*eb300*/  ISETP.LT.AND P3, PT, R151, c[0x0][0x178], !P0 ;  /* 0x00005e0097007a0c */ /* 0x000fc40004761270 */
[----:B------:R-:W-:Y:S02]  /*eb310*/  ISETP.LT.AND P1, PT, R111, c[0x0][0x178], !P0 ;  /* 0x00005e006f007a0c */ /* 0x000fe40004721270 */
[----:B------:R-:W-:Y:S01]  /*eb320*/  IADD3 R176, R252, 0x188, RZ ;  /* 0x00000188fcb07810 */ /* 0x000fe20007ffe0ff */
[----:B------:R-:W-:-:S03]  /*eb330*/  IMAD.WIDE R178, R182, 0x4, R6 ;  /* 0x00000004b6b27825 */ /* 0x000fc600078e0206 */
[----:B------:R-:W-:Y:S01]  /*eb340*/  ISETP.GE.AND P5, PT, R176, c[0x0][0x17c], PT ;  /* 0x00005f00b0007a0c */ /* 0x000fe20003fa6270 */
[----:B------:R-:W-:Y:S01]  /*eb350*/  IMAD.WIDE R176, R182, 0x4, R172 ;  /* 0x00000004b6b07825 */ /* 0x000fe200078e02ac */
[----:B------:R-:W-:-:S03]  /*eb360*/  ISETP.LT.AND P0, PT, R186, c[0x0][0x178], !P0 ;  /* 0x00005e00ba007a0c */ /* 0x000fc60004701270 */
[C---:B------:R-:W-:Y:S01]  /*eb370*/  IMAD.WIDE R180, R182.reuse, 0x4, R4 ;  /* 0x00000004b6b47825 */ /* 0x040fe200078e0204 */
[----:B------:R-:W-:Y:S02]  /*eb380*/  IADD3 R182, R182, c[0x0][0x198], RZ ;  /* 0x00006600b6b67a10 */ /* 0x000fe40007ffe0ff */
[----:B------:R-:W-:Y:S02]  /*eb390*/  ISETP.LT.AND P2, PT, R111, c[0x0][0x178], !P4 ;  /* 0x00005e006f007a0c */ /* 0x000fe40006741270 */
[----:B------:R-:W-:Y:S02]  /*eb3a0*/  IADD3 R2, R252, 0x189, RZ ;  /* 0x00000189fc027810 */ /* 0x000fe40007ffe0ff */
[C---:B------:R-:W-:Y:S01]  /*eb3b0*/  ISETP.LT.AND P6, PT, R150.reuse, c[0x0][0x178], !P5 ;  /* 0x00005e0096007a0c */ /* 0x040fe20006fc1270 */
[----:B--2---:R-:W-:Y:S01]  /*eb3c0*/  @P3 STG.E [R176.64], R3 ;  /* 0x00000003b0003986 */ /* 0x004fe2000c101904 */
[----:B------:R1:W-:Y:S01]  /*eb3d0*/  @P1 STG.E [R178.64], R250 ;  /* 0x000000fab2001986 */ /* 0x0003e2000c101904 */
[----:B------:R-:W-:-:S02]  /*eb3e0*/  ISETP.LT.AND P1, PT, R150, c[0x0][0x178], !P4 ;  /* 0x00005e0096007a0c */ /* 0x000fc40006721270 */
[----:B------:R-:W-:Y:S01]  /*eb3f0*/  ISETP.LT.AND P3, PT, R151, c[0x0][0x178], !P4 ;  /* 0x00005e0097007a0c */ /* 0x000fe20006761270 */
[----:B------:R-:W-:Y:S01]  /*eb400*/  @P0 STG.E [R180.64], R249 ;  /* 0x000000f9b4000986 */ /* 0x000fe2000c101904 */
[----:B------:R-:W-:Y:S01]  /*eb410*/  ISETP.GE.AND P0, PT, R2, c[0x0][0x17c], PT ;  /* 0x00005f0002007a0c */ /* 0x000fe20003f06270 */
[----:B-1----:R-:W-:-:S04]  /*eb420*/  IMAD.WIDE R178, R182, 0x4, R174 ;  /* 0x00000004b6b27825 */ /* 0x002fc800078e02ae */
[----:B------:R-:W-:-:S04]  /*eb430*/  IMAD.WIDE R2, R182, 0x4, R172 ;  /* 0x00000004b6027825 */ /* 0x000fc800078e02ac */
[----:B------:R-:W-:Y:S01]  /*eb440*/  IMAD.WIDE R176, R182, 0x4, R6 ;  /* 0x00000004b6b07825 */ /* 0x000fe200078e0206 */
[----:B------:R1:W-:Y:S03]  /*eb450*/  @P1 STG.E [R178.64], R243 ;  /* 0x000000f3b2001986 */ /* 0x0003e6000c101904 */
[----:B------:R-:W-:Y:S02]  /*eb460*/  @P3 STG.E [R2.64], R248 ;  /* 0x000000f802003986 */ /* 0x000fe4000c101904 */
[----:B------:R2:W-:Y:S01]  /*eb470*/  @P2 STG.E [R176.64], R245 ;  /* 0x000000f5b0002986 */ /* 0x0005e2000c101904 */
[----:B-1----:R-:W3:Y:S01]  /*eb480*/  LDL.LU R243, [R1+0x1cd4] ;  /* 0x001cd40001f37983 */ /* 0x002ee20000300800 */
[----:B--2---:R-:W2:Y:S01]  /*eb490*/  LDL.LU R245, [R1+0x1744] ;  /* 0x0017440001f57983 */ /* 0x004ea20000300800 */
[----:B------:R-:W-:Y:S02]  /*eb4a0*/  ISETP.LT.AND P4, PT, R186, c[0x0][0x178], !P4 ;  /* 0x00005e00ba007a0c */ /* 0x000fe40006781270 */
[C---:B------:R-:W-:Y:S01]  /*eb4b0*/  IADD3 R180, R182.reuse, c[0x0][0x198], RZ ;  /* 0x00006600b6b47a10 */ /* 0x040fe20007ffe0ff */
[----:B------:R-:W-:Y:S01]  /*eb4c0*/  IMAD.WIDE R178, R182, 0x4, R4 ;  /* 0x00000004b6b27825 */ /* 0x000fe200078e0204 */
[----:B------:R-:W-:-:S03]  /*eb4d0*/  ISETP.LT.AND P1, PT, R151, c[0x0][0x178], !P5 ;  /* 0x00005e0097007a0c */ /* 0x000fc60006f21270 */
[----:B------:R-:W-:Y:S01]  /*eb4e0*/  IMAD.WIDE R2, R180, 0x4, R174 ;  /* 0x00000004b4027825 */ /* 0x000fe200078e02ae */
[----:B------:R-:W-:-:S03]  /*eb4f0*/  ISETP.LT.AND P3, PT, R111, c[0x0][0x178], !P5 ;  /* 0x00005e006f007a0c */ /* 0x000fc60006f61270 */
[----:B------:R-:W-:Y:S02]  /*eb500*/  ISETP.LT.AND P5, PT, R186, c[0x0][0x178], !P5 ;  /* 0x00005e00ba007a0c */ /* 0x000fe40006fa1270 */
[----:B------:R-:W-:Y:S01]  /*eb510*/  IMAD.WIDE R176, R180, 0x4, R172 ;  /* 0x00000004b4b07825 */ /* 0x000fe200078e02ac */
[----:B----4-:R1:W-:Y:S03]  /*eb520*/  @P4 STG.E [R178.64], R244 ;  /* 0x000000f4b2004986 */ /* 0x0103e6000c101904 */
[----:B------:R4:W-:Y:S01]  /*eb530*/  @P6 STG.E [R2.64], R183 ;  /* 0x000000b702006986 */ /* 0x0009e2000c101904 */
[----:B------:R-:W-:Y:S02]  /*eb540*/  ISETP.LT.AND P6, PT, R150, c[0x0][0x178], !P0 ;  /* 0x00005e0096007a0c */ /* 0x000fe400047c1270 */
[----:B------:R-:W-:Y:S02]  /*eb550*/  IADD3 R181, R180, c[0x0][0x198], RZ ;  /* 0x00006600b4b57a10 */ /* 0x000fe40007ffe0ff */
[----:B------:R-:W-:Y:S01]  /*eb560*/  ISETP.LT.AND P4, PT, R151, c[0x0][0x178], !P0 ;  /* 0x00005e0097007a0c */ /* 0x000fe20004781270 */
[----:B------:R4:W-:Y:S04]  /*eb570*/  @P1 STG.E [R176.64], R184 ;  /* 0x000000b8b0001986 */ /* 0x0009e8000c101904 */
[----:B-1----:R-:W2:Y:S01]  /*eb580*/  LDL.LU R244, [R1+0xe44] ;  /* 0x000e440001f47983 */ /* 0x002ea20000300800 */
[----:B------:R-:W-:Y:S01]  /*eb590*/  IADD3 R178, R252, 0x18a, RZ ;  /* 0x0000018afcb27810 */ /* 0x000fe20007ffe0ff */
[----:B------:R-:W2:Y:S02]  /*eb5a0*/  LDL.LU R250, [R1+0x1d40] ;  /* 0x001d400001fa7983 */ /* 0x000ea40000300800 */
[----:B----4-:R-:W-:Y:S01]  /*eb5b0*/  IMAD.WIDE R2, R180, 0x4, R6 ;  /* 0x00000004b4027825 */ /* 0x010fe200078e0206 */
[----:B------:R-:W4:Y:S01]  /*eb5c0*/  LDL.LU R249, [R1+0x1d00] ;  /* 0x001d000001f97983 */ /* 0x000f220000300800 */
[----:B------:R-:W-:-:S02]  /*eb5d0*/  ISETP.GE.AND P2, PT, R178, c[0x0][0x17c], PT ;  /* 0x00005f00b2007a0c */ /* 0x000fc40003f46270 */
[----:B------:R-:W-:-:S04]  /*eb5e0*/  IMAD.WIDE R178, R180, 0x4, R4 ;  /* 0x00000004b4b27825 */ /* 0x000fc800078e0204 */
[----:B------:R-:W-:Y:S01]  /*eb5f0*/  IMAD.WIDE R176, R181, 0x4, R174 ;  /* 0x00000004b5b07825 */ /* 0x000fe200078e02ae */
[----:B------:R1:W-:Y:S04]  /*eb600*/  @P3 STG.E [R2.64], R251 ;  /* 0x000000fb02003986 */ /* 0x0003e8000c101904 */
[----:B------:R-:W4:Y:S01]  /*eb610*/  LDL.LU R248, [R1+0x1a90] ;  /* 0x001a900001f87983 */ /* 0x000f220000300800 */
[----:B------:R1:W-:Y:S01]  /*eb620*/  @P5 STG.E [R178.64], R185 ;  /* 0x000000b9b2005986 */ /* 0x0003e2000c101904 */
[----:B------:R-:W-:Y:S01]  /*eb630*/  ISETP.LT.AND P5, PT, R111, c[0x0][0x178], !P0 ;  /* 0x00005e006f007a0c */ /* 0x000fe200047a1270 */
[----:B------:R1:W-:Y:S02]  /*eb640*/  @P6 STG.E [R176.64], R187 ;  /* 0x000000bbb0006986 */ /* 0x0003e4000c101904 */
[C---:B-1----:R-:W-:Y:S01]  /*eb650*/  IMAD.WIDE R2, R181.reuse, 0x4, R172 ;  /* 0x00000004b5027825 */ /* 0x042fe200078e02ac */
[----:B------:R-:W4:Y:S03]  /*eb660*/  LDL.LU R185, [R1+0xff0] ;  /* 0x000ff00001b97983 */ /* 0x000f260000300800 */
[----:B------:R-:W4:Y:S01]  /*eb670*/  LDL.LU R187, [R1+0x1d44] ;  /* 0x001d440001bb7983 */ /* 0x000f220000300800 */
[----:B---3--:R1:W-:Y:S02]  /*eb680*/  @P4 STG.E [R2.64], R243 ;  /* 0x000000f302004986 */ /* 0x0083e4000c101904 */
[----:B-1----:R-:W-:-:S02]  /*eb690*/  IMAD.WIDE R2, R181, 0x4, R6 ;  /* 0x00000004b5027825 */ /* 0x002fc400078e0206 */
[----:B------:R-:W3:Y:S04]  /*eb6a0*/  LDL.LU R243, [R1+0x1d04] ;  /* 0x001d040001f37983 */ /* 0x000ee80000300800 */
[----:B--2---:R1:W-:Y:S04]  /*eb6b0*/  @P5 STG.E [R2.64], R245 ;  /* 0x000000f502005986 */ /* 0x0043e8000c101904 */
[----:B-1----:R-:W2:Y:S01]  /*eb6c0*/  LDL.LU R245, [R1+0x1a94] ;  /* 0x001a940001f57983 */ /* 0x002ea20000300800 */
[----:B------:R-:W-:Y:S02]  /*eb6d0*/  ISETP.LT.AND P0, PT, R186, c[0x0][0x178], !P0 ;  /* 0x00005e00ba007a0c */ /* 0x000fe40004701270 */
[----:B------:R-:W-:-:S02]  /*eb6e0*/  ISETP.LT.AND P1, PT, R150, c[0x0][0x178], !P2 ;  /* 0x00005e0096007a0c */ /* 0x000fc40005721270 */
[----:B------:R-:W-:Y:S02]  /*eb6f0*/  IADD3 R179, R252, 0x18b, RZ ;  /* 0x0000018bfcb37810 */ /* 0x000fe40007ffe0ff */
[----:B------:R-:W-:Y:S01]  /*eb700*/  ISETP.LT.AND P3, PT, R151, c[0x0][0x178], !P2 ;  /* 0x00005e0097007a0c */ /* 0x000fe20005761270 */
[C---:B------:R-:W-:Y:S01]  /*eb710*/  IMAD.WIDE R176, R181.reuse, 0x4, R4 ;  /* 0x00000004b5b07825 */ /* 0x040fe200078e0204 */
[----:B------:R-:W-:Y:S02]  /*eb720*/  IADD3 R180, R181, c[0x0][0x198], RZ ;  /* 0x00006600b5b47a10 */ /* 0x000fe40007ffe0ff */
[----:B------:R-:W-:Y:S02]  /*eb730*/  ISETP.GE.AND P4, PT, R179, c[0x0][0x17c], PT ;  /* 0x00005f00b3007a0c */ /* 0x000fe40003f86270 */
[----:B------:R-:W-:Y:S01]  /*eb740*/  ISETP.LT.AND P6, PT, R111, c[0x0][0x178], !P2 ;  /* 0x00005e006f007a0c */ /* 0x000fe200057c1270 */
[----:B------:R-:W-:Y:S01]  /*eb750*/  ISETP.LT.AND P2, PT, R186, c[0x0][0x178], !P2 ;  /* 0x00005e00ba007a0c */ /* 0x000fe20005741270 */
[----:B------:R-:W-:Y:S01]  /*eb760*/  IADD3 R178, R252, 0x18c, RZ ;  /* 0x0000018cfcb27810 */ /* 0x000fe20007ffe0ff */
[----:B------:R-:W-:Y:S01]  /*eb770*/  IMAD.WIDE R2, R180, 0x4, R174 ;  /* 0x00000004b4027825 */ /* 0x000fe200078e02ae */
[----:B------:R1:W-:Y:S01]  /*eb780*/  @P0 STG.E [R176.64], R244 ;  /* 0x000000f4b0000986 */ /* 0x0003e2000c101904 */
[----:B------:R-:W-:-:S02]  /*eb790*/  ISETP.LT.AND P0, PT, R150, c[0x0][0x178], !P4 ;  /* 0x00005e0096007a0c */ /* 0x000fc40006701270 */
[----:B------:R-:W-:Y:S02]  /*eb7a0*/  IADD3 R181, R180, c[0x0][0x198], RZ ;  /* 0x00006600b4b57a10 */ /* 0x000fe40007ffe0ff */
[----:B------:R-:W-:Y:S01]  /*eb7b0*/  ISETP.GE.AND P5, PT, R178, c[0x0][0x17c], PT ;  /* 0x00005f00b2007a0c */ /* 0x000fe20003fa6270 */
[----:B------:R4:W-:Y:S01]  /*eb7c0*/  @P1 STG.E [R2.64], R250 ;  /* 0x000000fa02001986 */ /* 0x0009e2000c101904 */
[C---:B------:R-:W-:Y:S01]  /*eb7d0*/  IMAD.WIDE R178, R180.reuse, 0x4, R6 ;  /* 0x00000004b4b27825 */ /* 0x040fe200078e0206 */
[----:B------:R-:W-:Y:S02]  /*eb7e0*/  ISETP.LT.AND P1, PT, R151, c[0x0][0x178], !P4 ;  /* 0x00005e0097007a0c */ /* 0x000fe40006721270 */
[----:B-1----:R-:W2:Y:S01]  /*eb7f0*/  LDL.LU R244, [R1+0xff4] ;  /* 0x000ff40001f47983 */ /* 0x002ea20000300800 */
[----:B------:R-:W-:-:S04]  /*eb800*/  IMAD.WIDE R176, R180, 0x4, R172 ;  /* 0x00000004b4b07825 */ /* 0x000fc800078e02ac */
[----:B------:R-:W2:Y:S02]  /*eb810*/  LDL.LU R184, [R1+0x1d60] ;  /* 0x001d600001b87983 */ /* 0x000ea40000300800 */
[----:B----4-:R-:W-:Y:S01]  /*eb820*/  IMAD.WIDE R2, R180, 0x4, R4 ;  /* 0x00000004b4027825 */ /* 0x010fe200078e0204 */
[----:B------:R1:W-:Y:S03]  /*eb830*/  @P3 STG.E [R176.64], R249 ;  /* 0x000000f9b0003986 */ /* 0x0003e6000c101904 */
[----:B------:R4:W-:Y:S02]  /*eb840*/  @P6 STG.E [R178.64], R248 ;  /* 0x000000f8b2006986 */ /* 0x0009e4000c101904 */
[----:B------:R4:W-:Y:S01]  /*eb850*/  @P2 STG.E [R2.64], R185 ;  /* 0x000000b902002986 */ /* 0x0009e2000c101904 */
[----:B------:R-:W-:Y:S01]  /*eb860*/  ISETP.LT.AND P6, PT, R111, c[0x0][0x178], !P4 ;  /* 0x00005e006f007a0c */ /* 0x000fe200067c1270 */
[----:B-1----:R-:W2:Y:S01]  /*eb870*/  LDL.LU R249, [R1+0x1d30] ;  /* 0x001d300001f97983 */ /* 0x002ea20000300800 */
[----:B------:R-:W-:-:S04]  /*eb880*/  IMAD.WIDE R176, R181, 0x4, R174 ;  /* 0x00000004b5b07825 */ /* 0x000fc800078e02ae */
[----:B----4-:R-:W4:Y:S02]  /*eb890*/  LDL.LU R248, [R1+0x1cf0] ;  /* 0x001cf00001f87983 */ /* 0x010f240000300800 */
[----:B------:R-:W4:Y:S02]  /*eb8a0*/  LDL.LU R185, [R1+0x1000] ;  /* 0x0010000001b97983 */ /* 0x000f240000300800 */
[C---:B------:R-:W-:Y:S01]  /*eb8b0*/  IMAD.WIDE R2, R181.reuse, 0x4, R172 ;  /* 0x00000004b5027825 */ /* 0x040fe200078e02ac */
[----:B------:R1:W-:Y:S04]  /*eb8c0*/  @P0 STG.E [R176.64], R187 ;  /* 0x000000bbb0000986 */ /* 0x0003e8000c101904 */
[----:B-1----:R-:W4:Y:S01]  /*eb8d0*/  LDL.LU R187, [R1+0x1d64] ;  /* 0x001d640001bb7983 */ /* 0x002f220000300800 */
[----:B------:R-:W-:-:S03]  /*eb8e0*/  IMAD.WIDE R176, R181, 0x4, R6 ;  /* 0x00000004b5b07825 */ /* 0x000fc600078e0206 */
[----:B---3--:R1:W-:Y:S04]  /*eb8f0*/  @P1 STG.E [R2.64], R243 ;  /* 0x000000f302001986 */ /* 0x0083e8000c101904 */
[----:B-1----:R-:W3:Y:S04]  /*eb900*/  LDL.LU R243, [R1+0x1d34] ;  /* 0x001d340001f37983 */ /* 0x002ee80000300800 */
[----:B--2---:R1:W-:Y:S04]  /*eb910*/  @P6 STG.E [R176.64], R245 ;  /* 0x000000f5b0006986 */ /* 0x0043e8000c101904 */
[----:B-1----:R-:W2:Y:S01]  /*eb920*/  LDL.LU R245, [R1+0x1cf4] ;  /* 0x001cf40001f57983 */ /* 0x002ea20000300800 */
[----:B------:R-:W-:-:S02]  /*eb930*/  IADD3 R178, R252, 0x18d, RZ ;  /* 0x0000018dfcb27810 */ /* 0x000fc40007ffe0ff */
[----:B------:R-:W-:Y:S02]  /*eb940*/  ISETP.LT.AND P4, PT, R186, c[0x0][0x178], !P4 ;  /* 0x00005e00ba007a0c */ /* 0x000fe40006781270 */
[----:B------:R-:W-:Y:S01]  /*eb950*/  ISETP.GE.AND P3, PT, R178, c[0x0][0x17c], PT ;  /* 0x00005f00b2007a0c */ /* 0x000fe20003f66270 */
[----:B------:R-:W-:Y:S01]  /*eb960*/  IADD3 R178, R252, 0x18e, RZ ;  /* 0x0000018efcb27810 */ /* 0x000fe20007ffe0ff */
[----:B------:R-:W-:Y:S02]  /*eb970*/  ISETP.LT.AND P0, PT, R150, c[0x0][0x178], !P5 ;  /* 0x00005e0096007a0c */ /* 0x000fe40006f01270 */
[----:B------:R-:W-:Y:S02]  /*eb980*/  ISETP.LT.AND P1, PT, R151, c[0x0][0x178], !P5 ;  /* 0x00005e0097007a0c */ /* 0x000fe40006f21270 */
[C---:B------:R-:W-:Y:S02]  /*eb990*/  IADD3 R180, R181.reuse, c[0x0][0x198], RZ ;  /* 0x00006600b5b47a10 */ /* 0x040fe40007ffe0ff */
[----:B------:R-:W-:Y:S01]  /*eb9a0*/  ISETP.GE.AND P2, PT, R178, c[0x0][0x17c], PT ;  /* 0x00005f00b2007a0c */ /* 0x000fe20003f46270 */
[----:B------:R-:W-:Y:S01]  /*eb9b0*/  IMAD.WIDE R178, R181, 0x4, R4 ;  /* 0x00000004b5b27825 */ /* 0x000fe200078e0204 */
[----:B------:R-:W-:-:S03]  /*eb9c0*/  ISETP.LT.AND P6, PT, R111, c[0x0][0x178], !P5 ;  /* 0x00005e006f007a0c */ /* 0x000fc60006fc1270 */
[----:B------:R-:W-:Y:S02]  /*eb9d0*/  ISETP.LT.AND P5, PT, R186, c[0x0][0x178], !P5 ;  /* 0x00005e00ba007a0c */ /* 0x000fe40006fa1270 */
[----:B------:R-:W-:-:S04]  /*eb9e0*/  IMAD.WIDE R2, R180, 0x4, R174 ;  /* 0x00000004b4027825 */ /* 0x000fc800078e02ae */
[----:B------:R-:W-:Y:S01]  /*eb9f0*/  IMAD.WIDE R176, R180, 0x4, R172 ;  /* 0x00000004b4b07825 */ /* 0x000fe200078e02ac */
[----:B------:R1:W-:Y:S01]  /*eba00*/  @P4 STG.E [R178.64], R244 ;  /* 0x000000f4b2004986 */ /* 0x0003e2000c101904 */
[----:B------:R-:W-:Y:S02]  /*eba10*/  ISETP.LT.AND P4, PT, R150, c[0x0][0x178], !P3 ;  /* 0x00005e0096007a0c */ /* 0x000fe40005f81270 */
[----:B------:R-:W-:Y:S01]  /*eba20*/  IADD3 R181, R180, c[0x0][0x198], RZ ;  /* 0x00006600b4b57a10 */ /* 0x000fe20007ffe0ff */
[----:B------:R1:W-:Y:S04]  /*eba30*/  @P0 STG.E [R2.64], R184 ;  /* 0x000000b802000986 */ /* 0x0003e8000c101904 */
[----:B-1----:R-:W2:Y:S01]  /*eba40*/  LDL.LU R244, [R1+0x1004] ;  /* 0x0010040001f47983 */ /* 0x002ea20000300800 */
[----:B------:R-:W-:Y:S01]  /*eba50*/  IADD3 R178, R252, 0x18f, RZ ;  /* 0x0000018ffcb27810 */ /* 0x000fe20007ffe0ff */
[----:B------:R-:W2:Y:S02]  /*eba60*/  LDL.LU R251, [R1+0x1d70] ;  /* 0x001d700001fb7983 */ /* 0x000ea40000300800 */
[----:B------:R-:W2:Y:S02]  /*eba70*/  LDL.LU R250, [R1+0x1d50] ;  /* 0x001d500001fa7983 */ /* 0x000ea40000300800 */
[----:B------:R-:W-:Y:S01]  /*eba80*/  IMAD.WIDE R2, R180, 0x4, R6 ;  /* 0x00000004b4027825 */ /* 0x000fe200078e0206 */
[----:B------:R-:W-:Y:S01]  /*eba90*/  ISETP.GE.AND P0, PT, R178, c[0x0][0x17c], PT ;  /* 0x00005f00b2007a0c */ /* 0x000fe20003f06270 */
[----:B------:R1:W-:Y:S02]  /*ebaa0*/  @P1 STG.E [R176.64], R249 ;  /* 0x000000f9b0001986 */ /* 0x0003e4000c101904 */
[----:B------:R-:W-:Y:S01]  /*ebab0*/  IMAD.WIDE R178, R180, 0x4, R4 ;  /* 0x00000004b4b27825 */ /* 0x000fe200078e0204 */
[----:B------:R-:W-:-:S03]  /*ebac0*/  ISETP.LT.AND P1, PT, R151, c[0x0][0x178], !P3 ;  /* 0x00005e0097007a0c */ /* 0x000fc60005f21270 */
[----:B----4-:R4:W-:Y:S01]  /*ebad0*/  @P6 STG.E [R2.64], R248 ;  /* 0x000000f802006986 */ /* 0x0109e2000c101904 */
[----:B------:R4:W-:Y:S01]  /*ebae0*/  @P5 STG.E [R178.64], R185 ;  /* 0x000000b9b2005986 */ /* 0x0009e2000c101904 */
[----:B------:R-:W-:Y:S01]  /*ebaf0*/  ISETP.LT.AND P5, PT, R111, c[0x0][0x178], !P3 ;  /* 0x00005e006f007a0c */ /* 0x000fe20005fa1270 */
[C---:B-1----:R-:W-:Y:S02]  /*ebb00*/  IMAD.WIDE R176, R181.reuse, 0x4, R174 ;  /* 0x00000004b5b07825 */ /* 0x042fe400078e02ae */
[----:B------:R-:W2:Y:S02]  /*ebb10*/  LDL.LU R249, [R1+0x1d20] ;  /* 0x001d200001f97983 */ /* 0x000ea40000300800 */
[----:B----4-:R-:W4:Y:S02]  /*ebb20*/  LDL.LU R248, [R1+0x1ac0] ;  /* 0x001ac00001f87983 */ /* 0x010f240000300800 */
[----:B------:R1:W-:Y:S04]  /*ebb30*/  @P4 STG.E [R176.64], R187 ;  /* 0x000000bbb0004986 */ /* 0x0003e8000c101904 */
[----:B------:R-:W4:Y:S01]  /*ebb40*/  LDL.LU R185, [R1+0x1d74] ;  /* 0x001d740001b97983 */ /* 0x000f220000300800 */
[----:B------:R-:W-:-:S04]  /*ebb50*/  IMAD.WIDE R2, R181, 0x4, R6 ;  /* 0x00000004b5027825 */ /* 0x000fc800078e0206 */
[----:B-1----:R-:W-:Y:S01]  /*ebb60*/  IMAD.WIDE R176, R181, 0x4, R172 ;  /* 0x00000004b5b07825 */ /* 0x002fe200078e02ac */
[----:B------:R-:W4:Y:S04]  /*ebb70*/  LDL.LU R187, [R1+0x1d54] ;  /* 0x001d540001bb7983 */ /* 0x000f280000300800 */
[----:B---3--:R1:W-:Y:S04]  /*ebb80*/  @P1 STG.E [R176.64], R243 ;  /* 0x000000f3b0001986 */ /* 0x0083e8000c101904 */
[----:B-1----:R-:W3:Y:S04]  /*ebb90*/  LDL.LU R243, [R1+0x1d24] ;  /* 0x001d240001f37983 */ /* 0x002ee80000300800 */
[----:B--2---:R1:W-:Y:S04]  /*ebba0*/  @P5 STG.E [R2.64], R245 ;  /* 0x000000f502005986 */ /* 0x0043e8000c101904 */
[----:B-1----:R-:W2:Y:S01]  /*ebbb0*/  LDL.LU R245, [R1+0x1ac4] ;  /* 0x001ac40001f57983 */ /* 0x002ea20000300800 */
[----:B------:R-:W-:-:S02]  /*ebbc0*/  ISETP.LT.AND P3, PT, R186, c[0x0][0x178], !P3 ;  /* 0x00005e00ba007a0c */ /* 0x000fc40005f61270 */
[----:B------:R-:W-:Y:S02]  /*ebbd0*/  ISETP.LT.AND P6, PT, R150, c[0x0][0x178], !P2 ;  /* 0x00005e0096007a0c */ /* 0x000fe400057c1270 */
[----:B------:R-:W-:Y:S02]  /*ebbe0*/  ISETP.LT.AND P4, PT, R151, c[0x0][0x178], !P2 ;  /* 0x00005e0097007a0c */ /* 0x000fe40005781270 */
[C---:B------:R-:W-:Y:S01]  /*ebbf0*/  IADD3 R180, R181.reuse, c[0x0][0x198], RZ ;  /* 0x00006600b5b47a10 */ /* 0x040fe20007ffe0ff */
[----:B------:R-:W-:-:S04]  /*ebc00*/  IMAD.WIDE R178, R181, 0x4, R4 ;  /* 0x00000004b5b27825 */ /* 0x000fc800078e0204 */
[----:B------:R-:W-:-:S04]  /*ebc10*/  IMAD.WIDE R176, R180, 0x4, R174 ;  /* 0x00000004b4b07825 */ /* 0x000fc800078e02ae */
[----:B------:R-:W-:Y:S01]  /*ebc20*/  IMAD.WIDE R2, R180, 0x4, R172 ;  /* 0x00000004b4027825 */ /* 0x000fe200078e02ac */
[----:B------:R-:W-:Y:S01]  /*ebc30*/  IADD3 R182, R252, 0x190, RZ ;  /* 0x00000190fcb67810 */ /* 0x000fe20007ffe0ff */
[----:B------:R1:W-:Y:S01]  /*ebc40*/  @P3 STG.E [R178.64], R244 ;  /* 0x000000f4b2003986 */ /* 0x0003e2000c101904 */
[----:B------:R-:W-:Y:S01]  /*ebc50*/  ISETP.LT.AND P3, PT, R111, c[0x0][0x178], !P2 ;  /* 0x00005e006f007a0c */ /* 0x000fe20005761270 */
[----:B------:R1:W-:Y:S01]  /*ebc60*/  @P6 STG.E [R176.64], R251 ;  /* 0x000000fbb0006986 */ /* 0x0003e2000c101904 */
[----:B------:R-:W-:Y:S02]  /*ebc70*/  ISETP.LT.AND P2, PT, R186, c[0x0][0x178], !P2 ;  /* 0x00005e00ba007a0c */ /* 0x000fe40005741270 */
[----:B------:R-:W-:Y:S02]  /*ebc80*/  ISETP.LT.AND P6, PT, R150, c[0x0][0x178], !P0 ;  /* 0x00005e0096007a0c */ /* 0x000fe400047c1270 */
[----:B------:R-:W-:Y:S01]  /*ebc90*/  ISETP.LT.AND P5, PT, R151, c[0x0][0x178], !P0 ;  /* 0x00005e0097007a0c */ /* 0x000fe200047a1270 */
[----:B------:R1:W-:Y:S01]  /*ebca0*/  @P4 STG.E [R2.64], R250 ;  /* 0x000000fa02004986 */ /* 0x0003e2000c101904 */
[----:B------:R-:W-:-:S02]  /*ebcb0*/  ISETP.GE.AND P1, PT, R182, c[0x0][0x17c], PT ;  /* 0x00005f00b6007a0c */ /* 0x000fc40003f26270 */
[----:B------:R-:W-:Y:S01]  /*ebcc0*/  ISETP.LT.AND P4, PT, R111, c[0x0][0x178], !P0 ;  /* 0x00005e006f007a0c */ /* 0x000fe20004781270 */
[----:B------:R-:W-:Y:S01]  /*ebcd0*/  IADD3 R182, R180, c[0x0][0x198], RZ ;  /* 0x00006600b4b67a10 */ /* 0x000fe20007ffe0ff */
[----:B------:R-:W-:Y:S02]  /*ebce0*/  ISETP.LT.AND P0, PT, R186, c[0x0][0x178], !P0 ;  /* 0x00005e00ba007a0c */ /* 0x000fe40004701270 */
[----:B------:R-:W-:Y:S01]  /*ebcf0*/  IADD3 R183, R252, 0x191, RZ ;  /* 0x00000191fcb77810 */ /* 0x000fe20007ffe0ff */
[----:B-1----:R-:W2:Y:S01]  /*ebd00*/  LDL.LU R244, [R1+0x1ca8] ;  /* 0x001ca80001f47983 */ /* 0x002ea20000300800 */
[----:B------:R-:W2:Y:S02]  /*ebd10*/  LDL.LU R251, [R1+0x1cac] ;  /* 0x001cac0001fb7983 */ /* 0x000ea40000300800 */
[----:B------:R-:W-:-:S04]  /*ebd20*/  IMAD.WIDE R176, R180, 0x4, R4 ;  /* 0x00000004b4b07825 */ /* 0x000fc800078e0204 */
[----:B------:R-:W-:-:S04]  /*ebd30*/  IMAD.WIDE R2, R180, 0x4, R6 ;  /* 0x00000004b4027825 */ /* 0x000fc800078e0206 */
[----:B------:R-:W-:-:S04]  /*ebd40*/  IMAD.WIDE R178, R182, 0x4, R174 ;  /* 0x00000004b6b27825 */ /* 0x000fc800078e02ae */
[C---:B------:R-:W-:Y:S01]  /*ebd50*/  IMAD.WIDE R180, R182.reuse, 0x4, R172 ;  /* 0x00000004b6b47825 */ /* 0x040fe200078e02ac */
[----:B------:R-:W2:Y:S04]  /*ebd60*/  LDL.LU R250, [R1+0xc5c] ;  /* 0x000c5c0001fa7983 */ /* 0x000ea80000300800 */
[----:B------:R1:W-:Y:S01]  /*ebd70*/  @P3 STG.E [R2.64], R249 ;  /* 0x000000f902003986 */ /* 0x0003e2000c101904 */
[----:B----4-:R-:W-:Y:S02]  /*ebd80*/  @P2 STG.E [R176.64], R248 ;  /* 0x000000f8b0002986 */ /* 0x010fe4000c101904 */
[----:B------:R4:W-:Y:S01]  /*ebd90*/  @P6 STG.E [R178.64], R185 ;  /* 0x000000b9b2006986 */ /* 0x0009e2000c101904 */
[----:B------:R-:W-:Y:S01]  /*ebda0*/  ISETP.GE.AND P3, PT, R183, c[0x0][0x17c], PT ;  /* 0x00005f00b7007a0c */ /* 0x000fe20003f66270 */
[C---:B-1----:R-:W-:Y:S01]  /*ebdb0*/  IMAD.WIDE R2, R182.reuse, 0x4, R6 ;  /* 0x00000004b6027825 */ /* 0x042fe200078e0206 */
[----:B------:R1:W-:Y:S04]  /*ebdc0*/  @P5 STG.E [R180.64], R187 ;  /* 0x000000bbb4005986 */ /* 0x0003e8000c101904 */
[----:B----4-:R-:W4:Y:S01]  /*ebdd0*/  LDL.LU R185, [R1+0x81c] ;  /* 0x00081c0001b97983 */ /* 0x010f220000300800 */
[----:B------:R-:W-:-:S03]  /*ebde0*/  IADD3 R183, R182, c[0x0][0x198], RZ ;  /* 0x00006600b6b77a10 */ /* 0x000fc60007ffe0ff */
[----:B-1----:R-:W4:Y:S04]  /*ebdf0*/  LDL.LU R187, [R1+0x51c] ;  /* 0x00051c0001bb7983 */ /* 0x002f280000300800 */
[----:B---3--:R1:W-:Y:S02]  /*ebe00*/  @P4 STG.E [R2.64], R243 ;  /* 0x000000f302004986 */ /* 0x0083e4000c101904 */
[----:B-1----:R-:W-:Y:S02]  /*ebe10*/  IMAD.WIDE R2, R182, 0x4, R4 ;  /* 0x00000004b6027825 */ /* 0x002fe400078e0204 */
[----:B------:R-:W3:Y:S04]  /*ebe20*/  LDL.LU R182, [R1+0x518] ;  /* 0x0005180001b67983 */ /* 0x000ee80000300800 */
[----:B--2---:R1:W-:Y:S04]  /*ebe30*/  @P0 STG.E [R2.64], R245 ;  /* 0x000000f502000986 */ /* 0x0043e8000c101904 */
[----:B-1----:R-:W2:Y:S01]  /*ebe40*/  LDL.LU R2, [R1+0xc58] ;  /* 0x000c580001027983 */ /* 0x002ea20000300800 */
[----:B------:R-:W3:Y:S01]  /*ebe50*/  LDL.LU R3, [R1+0x818] ;  /* 0x0008180001037983 */ /* 0x000ee20000300800 */
[----:B------:R-:W-:-:S02]  /*ebe60*/  ISETP.LT.AND P6, PT, R150, c[0x0][0x178], !P1 ;  /* 0x00005e0096007a0c */ /* 0x000fc40004fc1270 */
[----:B------:R-:W-:Y:S02]  /*ebe70*/  ISETP.LT.AND P5, PT, R151, c[0x0][0x178], !P1 ;  /* 0x00005e0097007a0c */ /* 0x000fe40004fa1270 */
[----:B------:R-:W-:Y:S02]  /*ebe80*/  ISETP.LT.AND P2, PT, R111, c[0x0][0x178], !P1 ;  /* 0x00005e006f007a0c */ /* 0x000fe40004f41270 */
[----:B------:R-:W-:Y:S01]  /*ebe90*/  ISETP.LT.AND P4, PT, R186, c[0x0][0x178], !P1 ;  /* 0x00005e00ba007a0c */ /* 0x000fe20004f81270 */
[----:B------:R-:W-:-:S04]  /*ebea0*/  IMAD.WIDE R176, R183, 0x4, R174 ;  /* 0x00000004b7b07825 */ /* 0x000fc800078e02ae */
[----:B------:R-:W-:Y:S01]  /*ebeb0*/  IMAD.WIDE R178, R183, 0x4, R172 ;  /* 0x00000004b7b27825 */ /* 0x000fe200078e02ac */
[----:B------:R-:W-:-:S03]  /*ebec0*/  IADD3 R184, R252, 0x192, RZ ;  /* 0x00000192fcb87810 */ /* 0x000fc60007ffe0ff */
[----:B------:R-:W-:Y:S01]  /*ebed0*/  IMAD.WIDE R180, R183, 0x4, R6 ;  /* 0x00000004b7b47825 */ /* 0x000fe200078e0206 */
[----:B------:R-:W-:Y:S02]  /*ebee0*/  ISETP.GE.AND P1, PT, R184, c[0x0][0x17c], PT ;  /* 0x00005f00b8007a0c */ /* 0x000fe40003f26270 */
[----:B------:R-:W4:Y:S04]  /*ebef0*/  LDL.LU R184, [R1+0xe38] ;  /* 0x000e380001b87983 */ /* 0x000f280000300800 */
[----:B------:R1:W-:Y:S01]  /*ebf00*/  @P6 STG.E [R176.64], R244 ;  /* 0x000000f4b0006986 */ /* 0x0003e2000c101904 */
[----:B------:R-:W4:Y:S02]  /*ebf10*/  LDL.LU R249, [R1+0xa78] ;  /* 0x000a780001f97983 */ /* 0x000f240000300800 */
[----:B------:R-:W4:Y:S02]  /*ebf20*/  LDL.LU R248, [R1+0x528] ;  /* 0x0005280001f87983 */ /* 0x000f240000300800 */
[----:B------:R-:W4:Y:S01]  /*ebf30*/  LDL.LU R243, [R1+0x1cbc] ;  /* 0x001cbc0001f37983 */ /* 0x000f220000300800 */
[----:B------:R-:W4:Y:S04]  /*ebf40*/  LDL.LU R245, [R1+0xe3c] ;  /* 0x000e3c0001f57983 */ /* 0x000f280000300800 */
[----:B-1----:R-:W4:Y:S01]  /*ebf50*/  LDL.LU R244, [R1+0x449c] ;  /* 0x00449c0001f47983 */ /* 0x002f220000300800 */
[----:B------:R-:W-:-:S02]  /*ebf60*/  ISETP.LT.AND P0, PT, R151, c[0x0][0x178], !P3 ;  /* 0x00005e0097007a0c */ /* 0x000fc40005f01270 */
[----:B------:R-:W-:Y:S02]  /*ebf70*/  ISETP.LT.AND P6, PT, R111, c[0x0][0x178], !P3 ;  /* 0x00005e006f007a0c */ /* 0x000fe40005fc1270 */
[C---:B------:R-:W-:Y:S01]  /*ebf80*/  IADD3 R176, R183.reuse, c[0x0][0x198], RZ ;  /* 0x00006600b7b07a10 */ /* 0x040fe20007ffe0ff */
[----:B--2---:R-:W-:Y:S01]  /*ebf90*/  @P5 STG.E [R178.64], R2 ;  /* 0x00000002b2005986 */ /* 0x004fe2000c101904 */
[----:B---3--:R1:W-:Y:S02]  /*ebfa0*/  @P2 STG.E [R180.64], R3 ;  /* 0x00000003b4002986 */ /* 0x0083e4000c101904 */
[----:B-1----:R-:W-:-:S05]  /*ebfb0*/  IMAD.WIDE R2, R183, 0x4, R4 ;  /* 0x00000004b7027825 */ /* 0x002fca00078e0204 */
[----:B------:R1:W-:Y:S04]  /*ebfc0*/  @P4 STG.E [R2.64], R182 ;  /* 0x000000b602004986 */ /* 0x0003e8000c101904 */
[----:B-1----:R-:W2:Y:S01]  /*ebfd0*/  LDL.LU R3, [R1+0x1cb8] ;  /* 0x001cb80001037983 */ /* 0x002ea20000300800 */
[----:B------:R-:W-:Y:S01]  /*ebfe0*/  ISETP.LT.AND P5, PT, R150, c[0x0][0x178], !P3 ;  /* 0x00005e0096007a0c */ /* 0x000fe20005fa1270 */
[----:B------:R-:W-:-:S04]  /*ebff0*/  IMAD.WIDE R182, R176, 0x4, R174 ;  /* 0x00000004b0b67825 */ /* 0x000fc800078e02ae */
[----:B------:R-:W-:-:S04]  /*ec000*/  IMAD.WIDE R180, R176, 0x4, R172 ;  /* 0x00000004b0b47825 */ /* 0x000fc800078e02ac */
[----:B------:R-:W-:-:S04]  /*ec010*/  IMAD.WIDE R178, R176, 0x4, R6 ;  /* 0x00000004b0b27825 */ /* 0x000fc800078e0206 */
[----:B------:R-:W-:Y:S01]  /*ec020*/  @P5 STG.E [R182.64], R251 ;  /* 0x000000fbb6005986 */ /* 0x000fe2000c101904 */
[----:B------:R-:W-:Y:S02]  /*ec030*/  @P0 STG.E [R180.64], R250 ;  /* 0x000000fab4000986 */ /* 0x000fe4000c101904 */
[----:B----4-:R1:W-:Y:S02]  /*ec040*/  @P6 STG.E [R178.64], R185 ;  /* 0x000000b9b2006986 */ /* 0x0103e4000c101904 */
[----:B-1----:R-:W3:Y:S01]  /*ec050*/  LDL.LU R185, [R1+0xa7c] ;  /* 0x000a7c0001b97983 */ /* 0x002ee20000300800 */
[----:B------:R-:W-:Y:S02]  /*ec060*/  ISETP.LT.AND P3, PT, R186, c[0x0][0x178], !P3 ;  /* 0x00005e00ba007a0c */ /* 0x000fe40005f61270 */
[----:B------:R-:W-:Y:S02]  /*ec070*/  ISETP.LT.AND P4, PT, R150, c[0x0][0x178], !P1 ;  /* 0x00005e0096007a0c */ /* 0x000fe40004f81270 */
[----:B------:R-:W-:-:S02]  /*ec080*/  IADD3 R177, R252, 0x193, RZ ;  /* 0x00000193fcb17810 */ /* 0x000fc40007ffe0ff */
[C---:B------:R-:W-:Y:S02]  /*ec090*/  IADD3 R2, R176.reuse, c[0x0][0x198], RZ ;  /* 0x00006600b0027a10 */ /* 0x040fe40007ffe0ff */
[----:B------:R-:W-:Y:S01]  /*ec0a0*/  ISETP.GE.AND P2, PT, R177, c[0x0][0x17c], PT ;  /* 0x00005f00b1007a0c */ /* 0x000fe20003f46270 */
[----:B------:R-:W-:-:S04]  /*ec0b0*/  IMAD.WIDE R176, R176, 0x4, R4 ;  /* 0x00000004b0b07825 */ /* 0x000fc800078e0204 */
[----:B------:R-:W-:Y:S01]  /*ec0c0*/  IMAD.WIDE R182, R2, 0x4, R174 ;  /* 0x0000000402b67825 */ /* 0x000fe200078e02ae */
[----:B------:R1:W-:Y:S01]  /*ec0d0*/  @P3 STG.E [R176.64], R187 ;  /* 0x000000bbb0003986 */ /* 0x0003e2000c101904 */
[C---:B------:R-:W-:Y:S02]  /*ec0e0*/  ISETP.LT.AND P3, PT, R151.reuse, c[0x0][0x178], !P1 ;  /* 0x00005e0097007a0c */ /* 0x040fe40004f61270 */
[----:B------:R-:W-:Y:S02]  /*ec0f0*/  ISETP.LT.AND P0, PT, R186, c[0x0][0x178], !P1 ;  /* 0x00005e00ba007a0c */ /* 0x000fe40004f01270 */
[----:B------:R-:W-:Y:S01]  /*ec100*/  ISETP.LT.AND P6, PT, R150, c[0x0][0x178], !P2 ;  /* 0x00005e0096007a0c */ /* 0x000fe200057c1270 */
[C---:B------:R-:W-:Y:S01]  /*ec110*/  IMAD.WIDE R178, R2.reuse, 0x4, R172 ;  /* 0x0000000402b27825 */ /* 0x040fe200078e02ac */
[----:B------:R-:W-:Y:S01]  /*ec120*/  ISETP.LT.AND P5, PT, R151, c[0x0][0x178], !P2 ;  /* 0x00005e0097007a0c */ /* 0x000fe200057a1270 */
[----:B-1----:R-:W4:Y:S02]  /*ec130*/  LDL.LU R187, [R1+0x52c] ;  /* 0x00052c0001bb7983 */ /* 0x002f240000300800 */
[----:B------:R-:W3:Y:S02]  /*ec140*/  LDL.LU R251, [R1+0x1cc8] ;  /* 0x001cc80001fb7983 */ /* 0x000ee40000300800 */
[----:B------:R-:W-:-:S04]  /*ec150*/  IMAD.WIDE R176, R2, 0x4, R6 ;  /* 0x0000000402b07825 */ /* 0x000fc800078e0206 */
[----:B------:R-:W4:Y:S01]  /*ec160*/  LDL.LU R250, [R1+0x13c8] ;  /* 0x0013c80001fa7983 */ /* 0x000f220000300800 */
[----:B--2---:R1:W-:Y:S01]  /*ec170*/  @P4 STG.E [R182.64], R3 ;  /* 0x00000003b6004986 */ /* 0x0043e2000c101904 */
[----:B------:R-:W-:Y:S01]  /*ec180*/  ISETP.LT.AND P4, PT, R111, c[0x0][0x178], !P1 ;  /* 0x00005e006f007a0c */ /* 0x000fe20004f81270 */
[----:B------:R2:W-:Y:S01]  /*ec190*/  @P3 STG.E [R178.64], R184 ;  /* 0x000000b8b2003986 */ /* 0x0005e2000c101904 */
[----:B-1----:R-:W-:Y:S02]  /*ec1a0*/  IADD3 R3, R252, 0x194, RZ ;  /* 0x00000194fc037810 */ /* 0x002fe40007ffe0ff */
[----:B------:R-:W-:-:S09]  /*ec1b0*/  IADD3 R182, R2, c[0x0][0x198], RZ ;  /* 0x0000660002b67a10 */ /* 0x000fd20007ffe0ff */
[----:B------:R1:W-:Y:S01]  /*ec1c0*/  @P4 STG.E [R176.64], R249 ;  /* 0x000000f9b0004986 */ /* 0x0003e2000c101904 */
[----:B------:R-:W-:Y:S01]  /*ec1d0*/  ISETP.GE.AND P1, PT, R3, c[0x0][0x17c], PT ;  /* 0x00005f0003007a0c */ /* 0x000fe20003f26270 */
[----:B------:R-:W-:-:S04]  /*ec1e0*/  IMAD.WIDE R2, R2, 0x4, R4 ;  /* 0x0000000402027825 */ /* 0x000fc800078e0204 */
[----:B------:R-:W-:-:S04]  /*ec1f0*/  IMAD.WIDE R180, R182, 0x4, R174 ;  /* 0x00000004b6b47825 */ /* 0x000fc800078e02ae */
[C---:B--2---:R-:W-:Y:S01]  /*ec200*/  IMAD.WIDE R178, R182.reuse, 0x4, R172 ;  /* 0x00000004b6b27825 */ /* 0x044fe200078e02ac */
[----:B-1----:R-:W2:Y:S04]  /*ec210*/  LDL.LU R249, [R1+0xc68] ;  /* 0x000c680001f97983 */ /* 0x002ea80000300800 */
[----:B------:R1:W-:Y:S01]  /*ec220*/  @P0 STG.E [R2.64], R248 ;  /* 0x000000f802000986 */ /* 0x0003e2000c101904 */
[----:B------:R1:W-:Y:S02]  /*ec230*/  @P6 STG.E [R180.64], R243 ;  /* 0x000000f3b4006986 */ /* 0x0003e4000c101904 */
[----:B------:R1:W-:Y:S02]  /*ec240*/  @P5 STG.E [R178.64], R245 ;  /* 0x000000f5b2005986 */ /* 0x0003e4000c101904 */
[----:B-1----:R-:W2:Y:S01]  /*ec250*/  LDL.LU R248, [R1+0x828] ;  /* 0x0008280001f87983 */ /* 0x002ea20000300800 */
[----:B------:R-:W2:Y:S02]  /*ec260*/  LDL.LU R243, [R1+0x1ccc] ;  /* 0x001ccc0001f37983 */ /* 0x000ea40000300800 */
[----:B------:R-:W2:Y:S01]  /*ec270*/  LDL.LU R245, [R1+0x13cc] ;  /* 0x0013cc0001f57983 */ /* 0x000ea20000300800 */
[----:B------:R-:W-:Y:S01]  /*ec280*/  ISETP.LT.AND P3, PT, R111, c[0x0][0x178], !P2 ;  /* 0x00005e006f007a0c */ /* 0x000fe20005761270 */
[----:B------:R-:W-:-:S12]  /*ec290*/  IMAD.WIDE R2, R182, 0x4, R6 ;  /* 0x00000004b6027825 */ /* 0x000fd800078e0206 */
[----:B---3--:R1:W-:Y:S04]  /*ec2a0*/  @P3 STG.E [R2.64], R185 ;  /* 0x000000b902003986 */ /* 0x0083e8000c101904 */
[----:B-1----:R-:W3:Y:S01]  /*ec2b0*/  LDL.LU R185, [R1+0xc6c] ;  /* 0x000c6c0001b97983 */ /* 0x002ee20000300800 */
[----:B------:R-:W-:Y:S02]  /*ec2c0*/  ISETP.LT.AND P2, PT, R186, c[0x0][0x178], !P2 ;  /* 0x00005e00ba007a0c */ /* 0x000fe40005741270 */
[----:B------:R-:W-:Y:S02]  /*ec2d0*/  ISETP.LT.AND P5, PT, R150, c[0x0][0x178], !P1 ;  /* 0x00005e0096007a0c */ /* 0x000fe40004fa1270 */
[----:B------:R-:W-:Y:S02]  /*ec2e0*/  IADD3 R180, R182, c[0x0][0x198], RZ ;  /* 0x00006600b6b47a10 */ /* 0x000fe40007ffe0ff */
[----:B------:R-:W-:-:S02]  /*ec2f0*/  IADD3 R183, R252, 0x195, RZ ;  /* 0x00000195fcb77810 */ /* 0x000fc40007ffe0ff */
[----:B------:R-:W-:Y:S02]  /*ec300*/  ISETP.LT.AND P0, PT, R151, c[0x0][0x178], !P1 ;  /* 0x00005e0097007a0c */ /* 0x000fe40004f01270 */
[----:B------:R-:W-:Y:S01]  /*ec310*/  ISETP.LT.AND P4, PT, R111, c[0x0][0x178], !P1 ;  /* 0x00005e006f007a0c */ /* 0x000fe20004f81270 */
[----:B------:R-:W-:-:S04]  /*ec320*/  IMAD.WIDE R176, R182, 0x4, R4 ;  /* 0x00000004b6b07825 */ /* 0x000fc800078e0204 */
[----:B------:R-:W-:Y:S01]  /*ec330*/  IMAD.WIDE R178, R180, 0x4, R174 ;  /* 0x00000004b4b27825 */ /* 0x000fe200078e02ae */
[----:B------:R-:W-:Y:S02]  /*ec340*/  ISETP.GE.AND P6, PT, R183, c[0x0][0x17c], PT ;  /* 0x00005f00b7007a0c */ /* 0x000fe40003fc6270 */
[----:B------:R-:W-:Y:S02]  /*ec350*/  IADD3 R181, R252, 0x196, RZ ;  /* 0x00000196fcb57810 */ /* 0x000fe40007ffe0ff */
[----:B------:R-:W-:Y:S01]  /*ec360*/  ISETP.LT.AND P1, PT, R186, c[0x0][0x178], !P1 ;  /* 0x00005e00ba007a0c */ /* 0x000fe20004f21270 */
[----:B------:R-:W-:Y:S01]  /*ec370*/  IMAD.WIDE R2, R180, 0x4, R6 ;  /* 0x00000004b4027825 */ /* 0x000fe200078e0206 */
[----:B----4-:R1:W-:Y:S03]  /*ec380*/  @P2 STG.E [R176.64], R187 ;  /* 0x000000bbb0002986 */ /* 0x0103e6000c101904 */
[----:B------:R4:W-:Y:S01]  /*ec390*/  @P5 STG.E [R178.64], R251 ;  /* 0x000000fbb2005986 */ /* 0x0009e2000c101904 */
[----:B------:R-:W-:-:S02]  /*ec3a0*/  ISETP.LT.AND P2, PT, R150, c[0x0][0x178], !P6 ;  /* 0x00005e0096007a0c */ /* 0x000fc40007741270 */
[----:B------:R-:W-:Y:S02]  /*ec3b0*/  ISETP.LT.AND P5, PT, R151, c[0x0][0x178], !P6 ;  /* 0x00005e0097007a0c */ /* 0x000fe400077a1270 */
[----:B------:R-:W-:Y:S01]  /*ec3c0*/  ISETP.GE.AND P3, PT, R181, c[0x0][0x17c], PT ;  /* 0x00005f00b5007a0c */ /* 0x000fe20003f66270 */
[----:B------:R-:W-:Y:S01]  /*ec3d0*/  IADD3 R181, R180, c[0x0][0x198], RZ ;  /* 0x00006600b4b57a10 */ /* 0x000fe20007ffe0ff */
[----:B------:R-:W-:Y:S01]  /*ec3e0*/  IADD3 R182, R252, 0x197, RZ ;  /* 0x00000197fcb67810 */ /* 0x000fe20007ffe0ff */
[----:B-1----:R-:W-:-:S04]  /*ec3f0*/  IMAD.WIDE R176, R180, 0x4, R172 ;  /* 0x00000004b4b07825 */ /* 0x002fc800078e02ac */
[C---:B----4-:R-:W-:Y:S01]  /*ec400*/  IMAD.WIDE R178, R181.reuse, 0x4, R172 ;  /* 0x00000004b5b27825 */ /* 0x050fe200078e02ac */
[----:B------:R-:W4:Y:S04]  /*ec410*/  LDL.LU R187, [R1+0x82c] ;  /* 0x00082c0001bb7983 */ /* 0x000f280000300800 */
[----:B------:R1:W-:Y:S01]  /*ec420*/  @P0 STG.E [R176.64], R250 ;  /* 0x000000fab0000986 */ /* 0x0003e2000c101904 */
[----:B------:R-:W4:Y:S01]  /*ec430*/  LDL.LU R183, [R1+0x13b8] ;  /* 0x0013b80001b77983 */ /* 0x000f220000300800 */
[----:B------:R-:W-:Y:S02]  /*ec440*/  ISETP.GE.AND P0, PT, R182, c[0x0][0x17c], PT ;  /* 0x00005f00b6007a0c */ /* 0x000fe40003f06270 */
[----:B------:R-:W4:Y:S01]  /*ec450*/  LDL.LU R182, [R1+0x1758] ;  /* 0x0017580001b67983 */ /* 0x000f220000300800 */
[----:B------:R-:W4:Y:S02]  /*ec460*/  LDL.LU R184, [R1+0xa88] ;  /* 0x000a880001b87983 */ /* 0x000f240000300800 */
[C---:B-1----:R-:W-:Y:S01]  /*ec470*/  IMAD.WIDE R176, R181.reuse, 0x4, R174 ;  /* 0x00000004b5b07825 */ /* 0x042fe200078e02ae */
[----:B--2---:R1:W-:Y:S03]  /*ec480*/  @P4 STG.E [R2.64], R249 ;  /* 0x000000f902004986 */ /* 0x0043e6000c101904 */
[----:B-1----:R-:W-:Y:S01]  /*ec490*/  IMAD.WIDE R2, R180, 0x4, R4 ;  /* 0x00000004b4027825 */ /* 0x002fe200078e0204 */
[----:B------:R-:W-:-:S04]  /*ec4a0*/  IADD3 R180, R181, c[0x0][0x198], RZ ;  /* 0x00006600b5b47a10 */ /* 0x000fc80007ffe0ff */
[----:B------:R1:W-:Y:S01]  /*ec4b0*/  @P1 STG.E [R2.64], R248 ;  /* 0x000000f802001986 */ /* 0x0003e2000c101904 */
[----:B------:R2:W-:Y:S02]  /*ec4c0*/  @P2 STG.E [R176.64], R243 ;  /* 0x000000f3b0002986 */ /* 0x0005e4000c101904 */
[----:B------:R2:W-:Y:S02]  /*ec4d0*/  @P5 STG.E [R178.64], R245 ;  /* 0x000000f5b2005986 */ /* 0x0005e4000c101904 */
[C---:B-1----:R-:W-:Y:S01]  /*ec4e0*/  IMAD.WIDE R2, R181.reuse, 0x4, R6 ;  /* 0x00000004b5027825 */ /* 0x042fe200078e0206 */
[----:B--2---:R-:W2:Y:S03]  /*ec4f0*/  LDL.LU R243, [R1+0x1cec] ;  /* 0x001cec0001f37983 */ /* 0x004ea60000300800 */
[----:B------:R-:W2:Y:S02]  /*ec500*/  LDL.LU R245, [R1+0x175c] ;  /* 0x00175c0001f57983 */ /* 0x000ea40000300800 */
[----:B------:R-:W-:-:S02]  /*ec510*/  IMAD.WIDE R176, R181, 0x4, R4 ;  /* 0x00000004b5b07825 */ /* 0x000fc400078e0204 */
[----:B------:R-:W2:Y:S01]  /*ec520*/  LDL.LU R181, [R1+0x1ce8] ;  /* 0x001ce80001b57983 */ /* 0x000ea20000300800 */
[----:B------:R-:W-:Y:S01]  /*ec530*/  ISETP.LT.AND P4, PT, R111, c[0x0][0x178], !P6 ;  /* 0x00005e006f007a0c */ /* 0x000fe20007781270 */
[----:B------:R-:W2:-:S12]  /*ec540*/  LDL.LU R248, [R1+0x13bc] ;  /* 0x0013bc0001f87983 */ /* 0x000e980000300800 */
[----:B---3--:R1:W-:Y:S04]  /*ec550*/  @P4 STG.E [R2.64], R185 ;  /* 0x000000b902004986 */ /* 0x0083e8000c101904 */
[----:B-1----:R-:W3:Y:S01]  /*ec560*/  LDL.LU R185, [R1+0xa8c] ;  /* 0x000a8c0001b97983 */ /* 0x002ee20000300800 */
[----:B------:R-:W-:Y:S02]  /*ec570*/  ISETP.LT.AND P6, PT, R186, c[0x0][0x178], !P6 ;  /* 0x00005e00ba007a0c */ /* 0x000fe400077c1270 */
[----:B------:R-:W-:Y:S02]  /*ec580*/  ISETP.LT.AND P5, PT, R150, c[0x0][0x178], !P3 ;  /* 0x00005e0096007a0c */ /* 0x000fe40005fa1270 */
[----:B------:R-:W-:Y:S02]  /*ec590*/  ISETP.LT.AND P1, PT, R151, c[0x0][0x178], !P3 ;  /* 0x00005e0097007a0c */ /* 0x000fe40005f21270 */
[----:B------:R-:W-:-:S02]  /*ec5a0*/  IADD3 R178, R252, 0x198, RZ ;  /* 0x00000198fcb27810 */ /* 0x000fc40007ffe0ff */
[----:B------:R-:W-:Y:S01]  /*ec5b0*/  ISETP.LT.AND P2, PT, R111, c[0x0][0x178], !P3 ;  /* 0x00005e006f007a0c */ /* 0x000fe20005f41270 */
[----:B------:R-:W-:Y:S01]  /*ec5c0*/  IMAD.WIDE R2, R180, 0x4, R172 ;  /* 0x00000004b4027825 */ /* 0x000fe200078e02ac */
[----:B------:R-:W3:Y:S01]  /*ec5d0*/  LDL.LU R251, [R1+0x1d18] ;  /* 0x001d180001fb7983 */ /* 0x000ee20000300800 */
[----:B------:R-:W-:Y:S02]  /*ec5e0*/  ISETP.GE.AND P4, PT, R178, c[0x0][0x17c], PT ;  /* 0x00005f00b2007a0c */ /* 0x000fe40003f86270 */
[----:B------:R-:W-:Y:S01]  /*ec5f0*/  IMAD.WIDE R178, R180, 0x4, R174 ;  /* 0x00000004b4b27825 */ /* 0x000fe200078e02ae */
[----:B------:R-:W-:Y:S01]  /*ec600*/  ISETP.LT.AND P3, PT, R186, c[0x0][0x178], !P3 ;  /* 0x00005e00ba007a0c */ /* 0x000fe20005f61270 */
[----:B------:R-:W3:Y:S04]  /*ec610*/  LDL.LU R250, [R1+0x1cd8] ;  /* 0x001cd80001fa7983 */ /* 0x000ee80000300800 */
[----:B----4-:R1:W-:Y:S01]  /*ec620*/  @P6 STG.E [R176.64], R187 ;  /* 0x000000bbb0006986 */ /* 0x0103e2000c101904 */
[----:B------:R-:W-:Y:S01]  /*ec630*/  ISETP.LT.AND P6, PT, R150, c[0x0][0x178], !P0 ;  /* 0x00005e0096007a0c */ /* 0x000fe200047c1270 */
[----:B------:R-:W3:Y:S02]  /*ec640*/  LDL.LU R249, [R1+0x1748] ;  /* 0x0017480001f97983 */ /* 0x000ee40000300800 */
[----:B-1----:R-:W-:Y:S01]  /*ec650*/  IMAD.WIDE R176, R180, 0x4, R6 ;  /* 0x00000004b4b07825 */ /* 0x002fe200078e0206 */
[----:B------:R-:W3:Y:S04]  /*ec660*/  LDL.LU R187, [R1+0xe48] ;  /* 0x000e480001bb7983 */ /* 0x000ee80000300800 */
[----:B--2---:R1:W-:Y:S01]  /*ec670*/  @P5 STG.E [R178.64], R181 ;  /* 0x000000b5b2005986 */ /* 0x0043e2000c101904 */
[----:B------:R-:W-:Y:S01]  /*ec680*/  ISETP.LT.AND P5, PT, R151, c[0x0][0x178], !P0 ;  /* 0x00005e0097007a0c */ /* 0x000fe200047a1270 */
[----:B------:R2:W-:Y:S02]  /*ec690*/  @P1 STG.E [R2.64], R182 ;  /* 0x000000b602001986 */ /* 0x0005e4000c101904 */
[----:B------:R2:W-:Y:S01]  /*ec6a0*/  @P2 STG.E [R176.64], R183 ;  /* 0x000000b7b0002986 */ /* 0x0005e2000c101904 */
[----:B------:R-:W-:-:S02]  /*ec6b0*/  ISETP.LT.AND P2, PT, R111, c[0x0][0x178], !P0 ;  /* 0x00005e006f007a0c */ /* 0x000fc40004741270 */
[C---:B-1----:R-:W-:Y:S01]  /*ec6c0*/  IADD3 R181, R180.reuse, c[0x0][0x198], RZ ;  /* 0x00006600b4b57a10 */ /* 0x042fe20007ffe0ff */
[----:B--2---:R-:W-:-:S04]  /*ec6d0*/  IMAD.WIDE R2, R180, 0x4, R4 ;  /* 0x00000004b4027825 */ /* 0x004fc800078e0204 */
[----:B------:R-:W-:-:S04]  /*ec6e0*/  IMAD.WIDE R176, R181, 0x4, R174 ;  /* 0x00000004b5b07825 */ /* 0x000fc800078e02ae */
[C---:B------:R-:W-:Y:S01]  /*ec6f0*/  IMAD.WIDE R178, R181.reuse, 0x4, R172 ;  /* 0x00000004b5b27825 */ /* 0x040fe200078e02ac */
[----:B------:R-:W-:Y:S01]  /*ec700*/  ISETP.LT.AND P0, PT, R186, c[0x0][0x178], !P0 ;  /* 0x00005e00ba007a0c */ /* 0x000fe20004701270 */
[----:B------:R-:W-:Y:S02]  /*ec710*/  @P3 STG.E [R2.64], R184 ;  /* 0x000000b802003986 */ /* 0x000fe4000c101904 */
[----:B------:R1:W-:Y:S02]  /*ec720*/  @P6 STG.E [R176.64], R243 ;  /* 0x000000f3b0006986 */ /* 0x0003e4000c101904 */
[----:B------:R2:W-:Y:S01]  /*ec730*/  @P5 STG.E [R178.64], R245 ;  /* 0x000000f5b2005986 */ /* 0x0005e2000c101904 */
[----:B-1----:R-:W4:Y:S01]  /*ec740*/  LDL.LU R243, [R1+0x1d1c] ;  /* 0x001d1c0001f37983 */ /* 0x002f220000300800 */
[----:B------:R-:W-:-:S04]  /*ec750*/  IMAD.WIDE R176, R181, 0x4, R6 ;  /* 0x00000004b5b07825 */ /* 0x000fc800078e0206 */
[----:B--2---:R-:W2:Y:S02]  /*ec760*/  LDL.LU R245, [R1+0x1cdc] ;  /* 0x001cdc0001f57983 */ /* 0x004ea40000300800 */
[----:B------:R-:W-:Y:S01]  /*ec770*/  IMAD.WIDE R2, R181, 0x4, R4 ;  /* 0x00000004b5027825 */ /* 0x000fe200078e0204 */
[----:B------:R1:W-:Y:S04]  /*ec780*/  @P2 STG.E [R176.64], R248 ;  /* 0x000000f8b0002986 */ /* 0x0003e8000c101904 */
[----:B---3--:R3:W-:Y:S01]  /*ec790*/  @P0 STG.E [R2.64], R185 ;  /* 0x000000b902000986 */ /* 0x0087e2000c101904 */
[----:B-1----:R-:W2:Y:S04]  /*ec7a0*/  LDL.LU R248, [R1+0x174c] ;  /* 0x00174c0001f87983 */ /* 0x002ea80000300800 */
[----:B---3--:R-:W3:Y:S01]  /*ec7b0*/  LDL.LU R185, [R1+0xe4c] ;  /* 0x000e4c0001b97983 */ /* 0x008ee20000300800 */
[----:B------:R-:W-:-:S02]  /*ec7c0*/  ISETP.LT.AND P6, PT, R150, c[0x0][0x178], !P4 ;  /* 0x00005e0096007a0c */ /* 0x000fc400067c1270 */
[----:B------:R-:W-:Y:S02]  /*ec7d0*/  ISETP.LT.AND P3, PT, R151, c[0x0][0x178], !P4 ;  /* 0x00005e0097007a0c */ /* 0x000fe40006761270 */
[----:B------:R-:W-:Y:S02]  /*ec7e0*/  IADD3 R180, R181, c[0x0][0x198], RZ ;  /* 0x00006600b5b47a10 */ /* 0x000fe40007ffe0ff */
[----:B------:R-:W-:Y:S02]  /*ec7f0*/  IADD3 R182, R252, 0x199, RZ ;  /* 0x00000199fcb67810 */ /* 0x000fe40007ffe0ff */
[----:B------:R-:W-:Y:S01]  /*ec800*/  ISETP.LT.AND P5, PT, R111, c[0x0][0x178], !P4 ;  /* 0x00005e006f007a0c */ /* 0x000fe200067a1270 */
[----:B------:R-:W3:Y:S01]  /*ec810*/  LDL.LU R183, [R1+0x1d08] ;  /* 0x001d080001b77983 */ /* 0x000ee20000300800 */
[----:B------:R-:W-:Y:S01]  /*ec820*/  ISETP.GE.AND P1, PT, R182, c[0x0][0x17c], PT ;  /* 0x00005f00b6007a0c */ /* 0x000fe20003f26270 */
[----:B------:R-:W-:-:S04]  /*ec830*/  IMAD.WIDE R178, R180, 0x4, R174 ;  /* 0x00000004b4b27825 */ /* 0x000fc800078e02ae */
[----:B------:R-:W-:Y:S01]  /*ec840*/  IMAD.WIDE R176, R180, 0x4, R172 ;  /* 0x00000004b4b07825 */ /* 0x000fe200078e02ac */
[----:B------:R-:W-:Y:S02]  /*ec850*/  ISETP.LT.AND P4, PT, R186, c[0x0][0x178], !P4 ;  /* 0x00005e00ba007a0c */ /* 0x000fe40006781270 */
[----:B------:R-:W-:Y:S01]  /*ec860*/  ISETP.LT.AND P0, PT, R150, c[0x0][0x178], !P1 ;  /* 0x00005e0096007a0c */ /* 0x000fe20004f01270 */
[C---:B------:R-:W-:Y:S01]  /*ec870*/  IMAD.WIDE R2, R180.reuse, 0x4, R6 ;  /* 0x00000004b4027825 */ /* 0x040fe200078e0206 */
[----:B------:R1:W-:Y:S03]  /*ec880*/  @P6 STG.E [R178.64], R251 ;  /* 0x000000fbb2006986 */ /* 0x0003e6000c101904 */
[----:B------:R-:W-:Y:S01]  /*ec890*/  @P3 STG.E [R176.64], R250 ;  /* 0x000000fab0003986 */ /* 0x000fe2000c101904 */
[----:B------:R-:W-:Y:S02]  /*ec8a0*/  ISETP.LT.AND P3, PT, R151, c[0x0][0x178], !P1 ;  /* 0x00005e0097007a0c */ /* 0x000fe40004f61270 */
[----:B------:R-:W-:Y:S01]  /*ec8b0*/  ISETP.LT.AND P6, PT, R111, c[0x0][0x178], !P1 ;  /* 0x00005e006f007a0c */ /* 0x000fe20004fc1270 */
[----:B------:R1:W-:Y:S02]  /*ec8c0*/  @P5 STG.E [R2.64], R249 ;  /* 0x000000f902005986 */ /* 0x0003e4000c101904 */
[C---:B-1----:R-:W-:Y:S01]  /*ec8d0*/  IMAD.WIDE R178, R180.reuse, 0x4, R4 ;  /* 0x00000004b4b27825 */ /* 0x042fe200078e0204 */
[----:B------:R-:W-:-:S02]  /*ec8e0*/  IADD3 R180, R180, c[0x0][0x198], RZ ;  /* 0x00006600b4b47a10 */ /* 0x000fc40007ffe0ff */
[----:B------:R-:W-:-:S03]  /*ec8f0*/  ISETP.LT.AND P1, PT, R186, c[0x0][0x178], !P1 ;  /* 0x00005e00ba007a0c */ /* 0x000fc60004f21270 */
[----:B------:R-:W-:-:S04]  /*ec900*/  IMAD.WIDE R2, R180, 0x4, R174 ;  /* 0x00000004b4027825 */ /* 0x000fc800078e02ae */
[C---:B------:R-:W-:Y:S01]  /*ec910*/  IMAD.WIDE R176, R180.reuse, 0x4, R172 ;  /* 0x00000004b4b07825 */ /* 0x040fe200078e02ac */
[----:B------:R-:W-:Y:S04]  /*ec920*/  @P4 STG.E [R178.64], R187 ;  /* 0x000000bbb2004986 */ /* 0x000fe8000c101904 */
[----:B----4-:R1:W-:Y:S01]  /*ec930*/  @P0 STG.E [R2.64], R243 ;  /* 0x000000f302000986 */ /* 0x0103e2000c101904 */
[----:B--2---:R2:W-:Y:S02]  /*ec940*/  @P3 STG.E [R176.64], R245 ;  /* 0x000000f5b0003986 */ /* 0x0045e4000c101904 */
[C---:B-1----:R-:W-:Y:S01]  /*ec950*/  IMAD.WIDE R2, R180.reuse, 0x4, R6 ;  /* 0x00000004b4027825 */ /* 0x042fe200078e0206 */
[----:B--2---:R-:W2:Y:S03]  /*ec960*/  LDL.LU R245, [R1+0xff8] ;  /* 0x000ff80001f57983 */ /* 0x004ea60000300800 */
[----:B------:R-:W4:Y:S02]  /*ec970*/  LDL.LU R187, [R1+0x1d0c] ;  /* 0x001d0c0001bb7983 */ /* 0x000f240000300800 */
[----:B------:R-:W2:Y:S02]  /*ec980*/  LDL.LU R243, [R1+0x1a9c] ;  /* 0x001a9c0001f37983 */ /* 0x000ea40000300800 */
[----:B------:R-:W-:Y:S01]  /*ec990*/  IMAD.WIDE R176, R180, 0x4, R4 ;  /* 0x00000004b4b07825 */ /* 0x000fe200078e0204 */
[----:B------:R1:W-:Y:S04]  /*ec9a0*/  @P6 STG.E [R2.64], R248 ;  /* 0x000000f802006986 */ /* 0x0003e8000c101904 */
[----:B---3--:R3:W-:Y:S04]  /*ec9b0*/  @P1 STG.E [R176.64], R185 ;  /* 0x000000b9b0001986 */ /* 0x0087e8000c101904 */
[----:B-1----:R-:W2:Y:S04]  /*ec9c0*/  LDL.LU R3, [R1+0x1d48] ;  /* 0x001d480001037983 */ /* 0x002ea80000300800 */
[----:B---3--:R-:W3:Y:S01]  /*ec9d0*/  LDL.LU R177, [R1+0x1a98] ;  /* 0x001a980001b17983 */ /* 0x008ee20000300800 */
[----:B------:R-:W-:-:S02]  /*ec9e0*/  IADD3 R182, R252, 0x19a, RZ ;  /* 0x0000019afcb67810 */ /* 0x000fc40007ffe0ff */
[----:B------:R-:W-:Y:S01]  /*ec9f0*/  IADD3 R178, R252, 0x19b, RZ ;  /* 0x0000019bfcb27810 */ /* 0x000fe20007ffe0ff */
[----:B------:R-:W3:Y:S01]  /*eca00*/  LDL.LU R185, [R1+0xffc] ;  /* 0x000ffc0001b97983 */ /* 0x000ee20000300800 */
[----:B------:R-:W3:Y:S01]  /*eca10*/  LDL.LU R184, [R1+0x1d68] ;  /* 0x001d680001b87983 */ /* 0x000ee20000300800 */
[----:B------:R-:W-:Y:S01]  /*eca20*/  ISETP.GE.AND P2, PT, R182, c[0x0][0x17c], PT ;  /* 0x00005f00b6007a0c */ /* 0x000fe20003f46270 */
[----:B------:R-:W-:Y:S01]  /*eca30*/  IADD3 R182, R180, c[0x0][0x198], RZ ;  /* 0x00006600b4b67a10 */ /* 0x000fe20007ffe0ff */
[----:B------:R-:W-:Y:S01]  /*eca40*/  ISETP.GE.AND P0, PT, R178, c[0x0][0x17c], PT ;  /* 0x00005f00b2007a0c */ /* 0x000fe20003f06270 */
[----:B------:R-:W3:Y:S01]  /*eca50*/  LDL.LU R251, [R1+0x1d38] ;  /* 0x001d380001fb7983 */ /* 0x000ee20000300800 */
[----:B------:R-:W-:Y:S02]  /*eca60*/  ISETP.LT.AND P4, PT, R150, c[0x0][0x178], !P2 ;  /* 0x00005e0096007a0c */ /* 0x000fe40005781270 */
[----:B------:R-:W-:Y:S02]  /*eca70*/  ISETP.LT.AND P5, PT, R151, c[0x0][0x178], !P2 ;  /* 0x00005e0097007a0c */ /* 0x000fe400057a1270 */
[----:B------:R-:W-:Y:S01]  /*eca80*/  ISETP.LT.AND P3, PT, R111, c[0x0][0x178], !P2 ;  /* 0x00005e006f007a0c */ /* 0x000fe20005761270 */
[----:B------:R-:W-:-:S04]  /*eca90*/  IMAD.WIDE R178, R182, 0x4, R174 ;  /* 0x00000004b6b27825 */ /* 0x000fc800078e02ae */
[C---:B------:R-:W-:Y:S01]  /*ecaa0*/  IMAD.WIDE R180, R182.reuse, 0x4, R172 ;  /* 0x00000004b6b47825 */ /* 0x040fe200078e02ac */
[----:B------:R-:W3:Y:S03]  /*ecab0*/  LDL.LU R250, [R1+0x1cf8] ;  /* 0x001cf80001fa7983 */ /* 0x000ee60000300800 */
[----:B------:R-:W3:Y:S02]  /*ecac0*/  LDL.LU R249, [R1+0x1008] ;  /* 0x0010080001f97983 */ /* 0x000ee40000300800 */
[----:B------:R-:W3:Y:S01]  /*ecad0*/  LDL.LU R248, [R1+0x1d6c] ;  /* 0x001d6c0001f87983 */ /* 0x000ee20000300800 */
[----:B--2---:R1:W-:Y:S01]  /*ecae0*/  @P4 STG.E [R178.64], R3 ;  /* 0x00000003b2004986 */ /* 0x0043e2000c101904 */
[----:B------:R2:W-:Y:S02]  /*ecaf0*/  @P5 STG.E [R180.64], R183 ;  /* 0x000000b7b4005986 */ /* 0x0005e4000c101904 */
[C---:B-1----:R-:W-:Y:S01]  /*ecb00*/  IMAD.WIDE R2, R182.reuse, 0x4, R6 ;  /* 0x00000004b6027825 */ /* 0x042fe200078e0206 */
[----:B--2---:R-:W-:-:S04]  /*ecb10*/  IADD3 R183, R182, c[0x0][0x198], RZ ;  /* 0x00006600b6b77a10 */ /* 0x004fc80007ffe0ff */
[----:B---3--:R1:W-:Y:S02]  /*ecb20*/  @P3 STG.E [R2.64], R177 ;  /* 0x000000b102003986 */ /* 0x0083e4000c101904 */
[----:B-1----:R-:W-:Y:S02]  /*ecb30*/  IMAD.WIDE R2, R182, 0x4, R4 ;  /* 0x00000004b6027825 */ /* 0x002fe400078e0204 */
[----:B------:R-:W2:Y:S01]  /*ecb40*/  LDL.LU R182, [R1+0x1d4c] ;  /* 0x001d4c0001b67983 */ /* 0x000ea20000300800 */
[----:B------:R-:W-:Y:S02]  /*ecb50*/  ISETP.LT.AND P2, PT, R186, c[0x0][0x178], !P2 ;  /* 0x00005e00ba007a0c */ /* 0x000fe40005741270 */
[----:B------:R-:W-:Y:S02]  /*ecb60*/  ISETP.LT.AND P6, PT, R150, c[0x0][0x178], !P0 ;  /* 0x00005e0096007a0c */ /* 0x000fe400047c1270 */
[----:B------:R-:W-:Y:S02]  /*ecb70*/  ISETP.LT.AND P4, PT, R151, c[0x0][0x178], !P0 ;  /* 0x00005e0097007a0c */ /* 0x000fe40004781270 */
[----:B------:R-:W-:-:S02]  /*ecb80*/  IADD3 R176, R252, 0x19c, RZ ;  /* 0x0000019cfcb07810 */ /* 0x000fc40007ffe0ff */
[----:B------:R-:W-:Y:S02]  /*ecb90*/  ISETP.LT.AND P5, PT, R111, c[0x0][0x178], !P0 ;  /* 0x00005e006f007a0c */ /* 0x000fe400047a1270 */
[----:B------:R-:W-:Y:S01]  /*ecba0*/  IADD3 R178, R252, 0x19d, RZ ;  /* 0x0000019dfcb27810 */ /* 0x000fe20007ffe0ff */
[----:B------:R-:W-:Y:S01]  /*ecbb0*/  ISETP.LT.AND P0, PT, R186, c[0x0][0x178], !P0 ;  /* 0x00005e00ba007a0c */ /* 0x000fe20004701270 */
[----:B------:R-:W-:Y:S01]  /*ecbc0*/  ISETP.GE.AND P1, PT, R176, c[0x0][0x17c], PT ;  /* 0x00005f00b0007a0c */ /* 0x000fe20003f26270 */
[----:B------:R-:W-:Y:S01]  /*ecbd0*/  IMAD.WIDE R176, R183, 0x4, R174 ;  /* 0x00000004b7b07825 */ /* 0x000fe200078e02ae */
[----:B------:R-:W-:-:S03]  /*ecbe0*/  ISETP.GE.AND P3, PT, R178, c[0x0][0x17c], PT ;  /* 0x00005f00b2007a0c */ /* 0x000fc60003f66270 */
[----:B------:R-:W-:-:S04]  /*ecbf0*/  IMAD.WIDE R178, R183, 0x4, R172 ;  /* 0x00000004b7b27825 */ /* 0x000fc800078e02ac */
[C---:B------:R-:W-:Y:S01]  /*ecc00*/  IMAD.WIDE R180, R183.reuse, 0x4, R6 ;  /* 0x00000004b7b47825 */ /* 0x040fe200078e0206 */
[----:B------:R1:W-:Y:S04]  /*ecc10*/  @P2 STG.E [R2.64], R245 ;  /* 0x000000f502002986 */ /* 0x0003e8000c101904 */
[----:B-1----:R-:W3:Y:S01]  /*ecc20*/  LDL.LU R245, [R1+0x4498] ;  /* 0x0044980001f57983 */ /* 0x002ee20000300800 */
[----:B------:R-:W-:-:S03]  /*ecc30*/  IMAD.WIDE R2, R183, 0x4, R4 ;  /* 0x00000004b7027825 */ /* 0x000fc600078e0204 */
[----:B--2---:R-:W-:Y:S01]  /*ecc40*/  @P6 STG.E [R176.64], R182 ;  /* 0x000000b6b0006986 */ /* 0x004fe2000c101904 */
[----:B----4-:R1:W-:Y:S02]  /*ecc50*/  @P4 STG.E [R178.64], R187 ;  /* 0x000000bbb2004986 */ /* 0x0103e4000c101904 */
[----:B------:R2:W-:Y:S02]  /*ecc60*/  @P5 STG.E [R180.64], R243 ;  /* 0x000000f3b4005986 */ /* 0x0005e4000c101904 */
[----:B------:R4:W-:Y:S01]  /*ecc70*/  @P0 STG.E [R2.64], R185 ;  /* 0x000000b902000986 */ /* 0x0009e2000c101904 */
[----:B-1----:R-:W3:Y:S01]  /*ecc80*/  LDL.LU R187, [R1+0x1d3c] ;  /* 0x001d3c0001bb7983 */ /* 0x002ee20000300800 */
[----:B--2---:R-:W2:Y:S02]  /*ecc90*/  LDL.LU R243, [R1+0x1cfc] ;  /* 0x001cfc0001f37983 */ /* 0x004ea40000300800 */
[----:B----4-:R-:W4:Y:S01]  /*ecca0*/  LDL.LU R185, [R1+0x100c] ;  /* 0x00100c0001b97983 */ /* 0x010f220000300800 */
[----:B------:R-:W-:-:S02]  /*eccb0*/  ISETP.LT.AND P4, PT, R150, c[0x0][0x178], !P1 ;  /* 0x00005e0096007a0c */ /* 0x000fc40004f81270 */
[----:B------:R-:W-:Y:S02]  /*eccc0*/  ISETP.LT.AND P5, PT, R151, c[0x0][0x178], !P1 ;  /* 0x00005e0097007a0c */ /* 0x000fe40004fa1270 */
[----:B------:R-:W-:Y:S02]  /*eccd0*/  IADD3 R181, R183, c[0x0][0x198], RZ ;  /* 0x00006600b7b57a10 */ /* 0x000fe40007ffe0ff */
[----:B------:R-:W-:Y:S02]  /*ecce0*/  ISETP.LT.AND P2, PT, R111, c[0x0][0x178], !P1 ;  /* 0x00005e006f007a0c */ /* 0x000fe40004f41270 */
[----:B------:R-:W-:Y:S02]  /*eccf0*/  IADD3 R180, R252, 0x19e, RZ ;  /* 0x0000019efcb47810 */ /* 0x000fe40007ffe0ff */
[----:B------:R-:W-:Y:S01]  /*ecd00*/  ISETP.LT.AND P6, PT, R150, c[0x0][0x178], !P3 ;  /* 0x00005e0096007a0c */ /* 0x000fe20005fc1270 */
[----:B------:R-:W4:Y:S01]  /*ecd10*/  LDL.LU R183, [R1+0x1ac8] ;  /* 0x001ac80001b77983 */ /* 0x000f220000300800 */
[----:B------:R-:W-:-:S04]  /*ecd20*/  IMAD.WIDE R176, R181, 0x4, R174 ;  /* 0x00000004b5b07825 */ /* 0x000fc800078e02ae */
[----:B------:R-:W-:Y:S01]  /*ecd30*/  IMAD.WIDE R178, R181, 0x4, R172 ;  /* 0x00000004b5b27825 */ /* 0x000fe200078e02ac */
[----:B------:R-:W-:Y:S02]  /*ecd40*/  ISETP.LT.AND P1, PT, R186, c[0x0][0x178], !P1 ;  /* 0x00005e00ba007a0c */ /* 0x000fe40004f21270 */
[----:B------:R-:W-:Y:S01]  /*ecd50*/  ISETP.GE.AND P0, PT, R180, c[0x0][0x17c], PT ;  /* 0x00005f00b4007a0c */ /* 0x000fe20003f06270 */
[----:B------:R1:W-:Y:S01]  /*ecd60*/  @P4 STG.E [R176.64], R184 ;  /* 0x000000b8b0004986 */ /* 0x0003e2000c101904 */
[----:B------:R1:W-:Y:S01]  /*ecd70*/  @P5 STG.E [R178.64], R251 ;  /* 0x000000fbb2005986 */ /* 0x0003e2000c101904 */
[----:B------:R-:W-:Y:S02]  /*ecd80*/  ISETP.LT.AND P5, PT, R151, c[0x0][0x178], !P3 ;  /* 0x00005e0097007a0c */ /* 0x000fe40005fa1270 */
[C---:B------:R-:W-:Y:S01]  /*ecd90*/  IADD3 R180, R181.reuse, c[0x0][0x198], RZ ;  /* 0x00006600b5b47a10 */ /* 0x040fe20007ffe0ff */
[----:B------:R-:W-:Y:S01]  /*ecda0*/  IMAD.WIDE R2, R181, 0x4, R6 ;  /* 0x00000004b5027825 */ /* 0x000fe200078e0206 */
[----:B------:R-:W-:-:S03]  /*ecdb0*/  ISETP.LT.AND P4, PT, R111, c[0x0][0x178], !P3 ;  /* 0x00005e006f007a0c */ /* 0x000fc60005f81270 */
[----:B------:R-:W-:Y:S01]  /*ecdc0*/  ISETP.LT.AND P3, PT, R186, c[0x0][0x178], !P3 ;  /* 0x00005e00ba007a0c */ /* 0x000fe20005f61270 */
[----:B------:R1:W-:Y:S01]  /*ecdd0*/  @P2 STG.E [R2.64], R250 ;  /* 0x000000fa02002986 */ /* 0x0003e2000c101904 */
[----:B------:R-:W-:-:S03]  /*ecde0*/  IADD3 R182, R252, 0x1a0, RZ ;  /* 0x000001a0fcb67810 */ /* 0x000fc60007ffe0ff */
[----:B-1----:R-:W4:Y:S01]  /*ecdf0*/  LDL.LU R184, [R1+0x1d7c] ;  /* 0x001d7c0001b87983 */ /* 0x002f220000300800 */
[----:B------:R-:W-:-:S04]  /*ece00*/  IMAD.WIDE R176, R181, 0x4, R4 ;  /* 0x00000004b5b07825 */ /* 0x000fc800078e0204 */
[----:B------:R-:W-:-:S04]  /*ece10*/  IMAD.WIDE R178, R180, 0x4, R174 ;  /* 0x00000004b4b27825 */ /* 0x000fc800078e02ae */
[----:B------:R-:W4:Y:S01]  /*ece20*/  LDL.LU R251, [R1+0x1d5c] ;  /* 0x001d5c0001fb7983 */ /* 0x000f220000300800 */
[----:B------:R1:W-:Y:S01]  /*ece30*/  @P1 STG.E [R176.64], R249 ;  /* 0x000000f9b0001986 */ /* 0x0003e2000c101904 */
[----:B------:R-:W-:-:S03]  /*ece40*/  IMAD.WIDE R2, R180, 0x4, R172 ;  /* 0x00000004b4027825 */ /* 0x000fc600078e02ac */
[----:B------:R-:W-:Y:S01]  /*ece50*/  @P6 STG.E [R178.64], R248 ;  /* 0x000000f8b2006986 */ /* 0x000fe2000c101904 */
[C---:B------:R-:W-:Y:S01]  /*ece60*/  IADD3 R181, R180.reuse, c[0x0][0x198], RZ ;  /* 0x00006600b4b57a10 */ /* 0x040fe20007ffe0ff */
[----:B-1----:R-:W-:Y:S02]  /*ece70*/  IMAD.WIDE R176, R180, 0x4, R6 ;  /* 0x00000004b4b07825 */ /* 0x002fe400078e0206 */
[----:B---3--:R1:W-:Y:S03]  /*ece80*/  @P5 STG.E [R2.64], R187 ;  /* 0x000000bb02005986 */ /* 0x0083e6000c101904 */
[----:B--2---:R2:W-:Y:S01]  /*ece90*/  @P4 STG.E [R176.64], R243 ;  /* 0x000000f3b0004986 */ /* 0x0045e2000c101904 */
[----:B------:R-:W-:Y:S01]  /*ecea0*/  ISETP.GE.AND P4, PT, R182, c[0x0][0x17c], PT ;  /* 0x00005f00b6007a0c */ /* 0x000fe20003f86270 */
[----:B-1----:R-:W-:Y:S01]  /*eceb0*/  IMAD.WIDE R2, R180, 0x4, R4 ;  /* 0x00000004b4027825 */ /* 0x002fe200078e0204 */
[----:B------:R-:W3:Y:S03]  /*ecec0*/  LDL.LU R187, [R1+0x1d2c] ;  /* 0x001d2c0001bb7983 */ /* 0x000ee60000300800 */
[----:B--2---:R-:W2:Y:S02]  /*eced0*/  LDL.LU R243, [R1+0x1acc] ;  /* 0x001acc0001f37983 */ /* 0x004ea40000300800 */
[----:B------:R-:W2:Y:S02]  /*ecee0*/  LDL.LU R180, [R1+0x1d28] ;  /* 0x001d280001b47983 */ /* 0x000ea40000300800 */
[----:B------:R-:W2:Y:S01]  /*ecef0*/  LDL.LU R182, [R1+0x1d58] ;  /* 0x001d580001b67983 */ /* 0x000ea20000300800 */
[----:B----4-:R1:W-:Y:S04]  /*ecf00*/  @P3 STG.E [R2.64], R185 ;  /* 0x000000b902003986 */ /* 0x0103e8000c101904 */
[----:B-1----:R-:W4:Y:S01]  /*ecf10*/  LDL.LU R3, [R1+0x1d78] ;  /* 0x001d780001037983 */ /* 0x002f220000300800 */
[----:B------:R-:W-:-:S02]  /*ecf20*/  ISETP.LT.AND P6, PT, R150, c[0x0][0x178], !P0 ;  /* 0x00005e0096007a0c */ /* 0x000fc400047c1270 */
[----:B------:R-:W-:Y:S02]  /*ecf30*/  ISETP.LT.AND P2, PT, R151, c[0x0][0x178], !P0 ;  /* 0x00005e0097007a0c */ /* 0x000fe40004741270 */
[----:B------:R-:W-:Y:S02]  /*ecf40*/  IADD3 R178, R252, 0x19f, RZ ;  /* 0x0000019ffcb27810 */ /* 0x000fe40007ffe0ff */
[----:B------:R-:W-:Y:S01]  /*ecf50*/  ISETP.LT.AND P5, PT, R111, c[0x0][0x178], !P0 ;  /* 0x00005e006f007a0c */ /* 0x000fe200047a1270 */
[C---:B------:R-:W-:Y:S01]  /*ecf60*/  IMAD.WIDE R176, R181.reuse, 0x4, R174 ;  /* 0x00000004b5b07825 */ /* 0x040fe200078e02ae */
[----:B------:R-:W3:Y:S01]  /*ecf70*/  LDL.LU R250, [R1+0x1d90] ;  /* 0x001d900001fa7983 */ /* 0x000ee20000300800 */
[----:B------:R-:W-:Y:S02]  /*ecf80*/  ISETP.GE.AND P1, PT, R178, c[0x0][0x17c], PT ;  /* 0x00005f00b2007a0c */ /* 0x000fe40003f26270 */
[----:B------:R-:W-:Y:S01]  /*ecf90*/  IMAD.WIDE R178, R181, 0x4, R172 ;  /* 0x00000004b5b27825 */ /* 0x000fe200078e02ac */
[----:B------:R-:W-:Y:S01]  /*ecfa0*/  ISETP.LT.AND P0, PT, R186, c[0x0][0x178], !P0 ;  /* 0x00005e00ba007a0c */ /* 0x000fe20004701270 */
[----:B------:R-:W3:Y:S01]  /*ecfb0*/  LDL.LU R249, [R1+0xa60] ;  /* 0x000a600001f97983 */ /* 0x000ee20000300800 */
[----:B------:R-:W-:Y:S01]  /*ecfc0*/  ISETP.LT.AND P3, PT, R151, c[0x0][0x178], !P1 ;  /* 0x00005e0097007a0c */ /* 0x000fe20004f61270 */
[----:B------:R-:W3:Y:S02]  /*ecfd0*/  LDL.LU R248, [R1+0x7f0] ;  /* 0x0007f00001f87983 */ /* 0x000ee40000300800 */
[----:B------:R-:W3:Y:S01]  /*ecfe0*/  LDL.LU R185, [R1+0x1d94] ;  /* 0x001d940001b97983 */ /* 0x000ee20000300800 */
[----:B----4-:R1:W-:Y:S01]  /*ecff0*/  @P6 STG.E [R176.64], R3 ;  /* 0x00000003b0006986 */ /* 0x0103e2000c101904 */
[----:B------:R-:W-:Y:S01]  /*ed000*/  ISETP.LT.AND P6, PT, R150, c[0x0][0x178], !P1 ;  /* 0x00005e0096007a0c */ /* 0x000fe20004fc1270 */
[----:B--2---:R2:W-:Y:S01]  /*ed010*/  @P2 STG.E [R178.64], R182 ;  /* 0x000000b6b2002986 */ /* 0x0045e2000c101904 */
[----:B------:R-:W-:Y:S01]  /*ed020*/  ISETP.LT.AND P2, PT, R111, c[0x0][0x178], !P1 ;  /* 0x00005e006f007a0c */ /* 0x000fe20004f41270 */
[----:B-1----:R-:W-:Y:S01]  /*ed030*/  IMAD.WIDE R2, R181, 0x4, R6 ;  /* 0x00000004b5027825 */ /* 0x002fe200078e0206 */
[----:B------:R-:W-:-:S02]  /*ed040*/  IADD3 R176, R252, 0x1a1, RZ ;  /* 0x000001a1fcb07810 */ /* 0x000fc40007ffe0ff */
[----:B--2---:R-:W-:Y:S02]  /*ed050*/  IADD3 R182, R181, c[0x0][0x198], RZ ;  /* 0x00006600b5b67a10 */ /* 0x004fe40007ffe0ff */
[----:B------:R1:W-:Y:S01]  /*ed060*/  @P5 STG.E [R2.64], R180 ;  /* 0x000000b402005986 */ /* 0x0003e2000c101904 */
[----:B------:R-:W-:Y:S02]  /*ed070*/  ISETP.GE.AND P5, PT, R176, c[0x0][0x17c], PT ;  /* 0x00005f00b0007a0c */ /* 0x000fe40003fa6270 */
[----:B------:R-:W-:-:S04]  /*ed080*/  IMAD.WIDE R176, R182, 0x4, R172 ;  /* 0x00000004b6b07825 */ /* 0x000fc800078e02ac */
[----:B------:R-:W-:-:S04]  /*ed090*/  IMAD.WIDE R178, R182, 0x4, R6 ;  /* 0x00000004b6b27825 */ /* 0x000fc800078e0206 */
[----:B-1----:R-:W-:-:S04]  /*ed0a0*/  IMAD.WIDE R180, R181, 0x4, R4 ;  /* 0x00000004b5b47825 */ /* 0x002fc800078e0204 */
[----:B------:R-:W-:Y:S01]  /*ed0b0*/  IMAD.WIDE R2, R182, 0x4, R174 ;  /* 0x00000004b6027825 */ /* 0x000fe200078e02ae */
[----:B------:R-:W-:Y:S04]  /*ed0c0*/  @P0 STG.E [R180.64], R183 ;  /* 0x000000b7b4000986 */ /* 0x000fe8000c101904 */
[----:B------:R-:W-:Y:S02]  /*ed0d0*/  @P6 STG.E [R2.64], R184 ;  /* 0x000000b802006986 */ /* 0x000fe4000c101904 */
[----:B------:R-:W-:Y:S02]  /*ed0e0*/  @P3 STG.E [R176.64], R251 ;  /* 0x000000fbb0003986 */ /* 0x000fe4000c101904 */
[----:B---3--:R1:W-:Y:S02]  /*ed0f0*/  @P2 STG.E [R178.64], R187 ;  /* 0x000000bbb2002986 */ /* 0x0083e4000c101904 */
[----:B-1----:R-:W2:Y:S01]  /*ed100*/  LDL.LU R187, [R1+0xa64] ;  /* 0x000a640001bb7983 */ /* 0x002ea20000300800 */
[----:B------:R-:W-:Y:S01]  /*ed110*/  ISETP.LT.AND P1, PT, R186, c[0x0][0x178], !P1 ;  /* 0x00005e00ba007a0c */ /* 0x000fe20004f21270 */
[----:B------:R-:W-:Y:S01]  /*ed120*/  IMAD.WIDE R180, R182, 0x4, R4 ;  /* 0x00000004b6b47825 */ /* 0x000fe200078e0204 */
[----:B------:R-:W-:-:S02]  /*ed130*/  ISETP.LT.AND P2, PT, R150, c[0x0][0x178], !P4 ;  /* 0x00005e0096007a0c */ /* 0x000fc40006741270 */
[----:B------:R-:W-:Y:S02]  /*ed140*/  ISETP.LT.AND P3, PT, R151, c[0x0][0x178], !P4 ;  /* 0x00005e0097007a0c */ /* 0x000fe40006761270 */
[----:B------:R-:W-:Y:S02]  /*ed150*/  IADD3 R182, R182, c[0x0][0x198], RZ ;  /* 0x00006600b6b67a10 */ /* 0x000fe40007ffe0ff */
[----:B------:R-:W-:-:S05]  /*ed160*/  IADD3 R2, R252, 0x1a2, RZ ;  /* 0x000001a2fc027810 */ /* 0x000fca0007ffe0ff */
[----:B------:R1:W-:Y:S01]  /*ed170*/  @P1 STG.E [R180.64], R243 ;  /* 0x000000f3b4001986 */ /* 0x0003e2000c101904 */
[----:B------:R-:W-:Y:S01]  /*ed180*/  ISETP.LT.AND P1, PT, R111, c[0x0][0x178], !P4 ;  /* 0x00005e006f007a0c */ /* 0x000fe20006721270 */
[----:B------:R-:W-:Y:S01]  /*ed190*/  IMAD.WIDE R178, R182, 0x4, R174 ;  /* 0x00000004b6b27825 */ /* 0x000fe200078e02ae */
[----:B------:R-:W-:-:S03]  /*ed1a0*/  ISETP.GE.AND P0, PT, R2, c[0x0][0x17c], PT ;  /* 0x00005f0002007a0c */ /* 0x000fc60003f06270 */
[----:B------:R-:W-:-:S04]  /*ed1b0*/  IMAD.WIDE R2, R182, 0x4, R172 ;  /* 0x00000004b6027825 */ /* 0x000fc800078e02ac */
[----:B------:R-:W-:Y:S01]  /*ed1c0*/  IMAD.WIDE R176, R182, 0x4, R6 ;  /* 0x00000004b6b07825 */ /* 0x000fe200078e0206 */
[----:B-1----:R-:W3:Y:S04]  /*ed1d0*/  LDL.LU R243, [R1+0x7f4] ;  /* 0x0007f40001f37983 */ /* 0x002ee80000300800 */
[----:B------:R1:W-:Y:S01]  /*ed1e0*/  @P2 STG.E [R178.64], R250 ;  /* 0x000000fab2002986 */ /* 0x0003e2000c101904 */
[----:B------:R-:W-:Y:S01]  /*ed1f0*/  ISETP.LT.AND P4, PT, R186, c[0x0][0x178], !P4 ;  /* 0x00005e00ba007a0c */ /* 0x000fe20006781270 */
[----:B------:R4:W-:Y:S02]  /*ed200*/  @P3 STG.E [R2.64], R249 ;  /* 0x000000f902003986 */ /* 0x0009e4000c101904 */
[----:B------:R-:W3:Y:S01]  /*ed210*/  LDL.LU R184, [R1+0x1da0] ;  /* 0x001da00001b87983 */ /* 0x000ee20000300800 */
[----:B------:R-:W-:Y:S01]  /*ed220*/  ISETP.LT.AND P6, PT, R150, c[0x0][0x178], !P5 ;  /* 0x00005e0096007a0c */ /* 0x000fe20006fc1270 */
[----:B------:R4:W-:Y:S04]  /*ed230*/  @P1 STG.E [R176.64], R248 ;  /* 0x000000f8b0001986 */ /* 0x0009e8000c101904 */
[----:B------:R-:W3:Y:S01]  /*ed240*/  LDL.LU R251, [R1+0xe10] ;  /* 0x000e100001fb7983 */ /* 0x000ee20000300800 */
[----:B------:R-:W-:-:S02]  /*ed250*/  ISETP.LT.AND P1, PT, R151, c[0x0][0x178], !P5 ;  /* 0x00005e0097007a0c */ /* 0x000fc40006f21270 */
[C---:B------:R-:W-:Y:S01]  /*ed260*/  IADD3 R180, R182.reuse, c[0x0][0x198], RZ ;  /* 0x00006600b6b47a10 */ /* 0x040fe20007ffe0ff */
[----:B-1----:R-:W-:Y:S01]  /*ed270*/  IMAD.WIDE R178, R182, 0x4, R4 ;  /* 0x00000004b6b27825 */ /* 0x002fe200078e0204 */
[----:B------:R-:W3:Y:S03]  /*ed280*/  LDL.LU R250, [R1+0xa50] ;  /* 0x000a500001fa7983 */ /* 0x000ee60000300800 */
[C---:B----4-:R-:W-:Y:S01]  /*ed290*/  IMAD.WIDE R2, R180.reuse, 0x4, R174 ;  /* 0x00000004b4027825 */ /* 0x050fe200078e02ae */
[----:B------:R-:W4:Y:S03]  /*ed2a0*/  LDL.LU R249, [R1+0x500] ;  /* 0x0005000001f97983 */ /* 0x000f260000300800 */
[----:B------:R-:W-:Y:S01]  /*ed2b0*/  IMAD.WIDE R176, R180, 0x4, R172 ;  /* 0x00000004b4b07825 */ /* 0x000fe200078e02ac */
[----:B------:R-:W-:Y:S03]  /*ed2c0*/  @P4 STG.E [R178.64], R244 ;  /* 0x000000f4b2004986 */ /* 0x000fe6000c101904 */
[----:B------:R1:W-:Y:S01]  /*ed2d0*/  @P6 STG.E [R2.64], R185 ;  /* 0x000000b902006986 */ /* 0x0003e2000c101904 */
[----:B------:R-:W4:Y:S04]  /*ed2e0*/  LDL.LU R248, [R1+0x1da4] ;  /* 0x001da40001f87983 */ /* 0x000f280000300800 */
[----:B-1----:R-:W4:Y:S04]  /*ed2f0*/  LDL.LU R185, [R1+0xe14] ;  /* 0x000e140001b97983 */ /* 0x002f280000300800 */
[----:B--2---:R1:W-:Y:S04]  /*ed300*/  @P1 STG.E [R176.64], R187 ;  /* 0x000000bbb0001986 */ /* 0x0043e8000c101904 */
[----:B-1----:R-:W2:Y:S01]  /*ed310*/  LDL.LU R187, [R1+0xa54] ;  /* 0x000a540001bb7983 */ /* 0x002ea20000300800 */
[----:B------:R-:W-:Y:S01]  /*ed320*/  ISETP.LT.AND P3, PT, R111, c[0x0][0x178], !P5 ;  /* 0x00005e006f007a0c */ /* 0x000fe20006f61270 */
[----:B------:R-:W-:Y:S01]  /*ed330*/  ISETP.LT.AND P5, PT, R186, c[0x0][0x178], !P5 ;  /* 0x00005e00ba007a0c */ /* 0x000fe20006fa1270 */
[----:B------:R-:W-:-:S02]  /*ed340*/  IADD3 R178, R252, 0x1a3, RZ ;  /* 0x000001a3fcb27810 */ /* 0x000fc40007ffe0ff */
[----:B------:R-:W-:Y:S01]  /*ed350*/  ISETP.LT.AND P6, PT, R150, c[0x0][0x178], !P0 ;  /* 0x00005e0096007a0c */ /* 0x000fe200047c1270 */
[----:B------:R-:W-:Y:S01]  /*ed360*/  IMAD.WIDE R2, R180, 0x4, R6 ;  /* 0x00000004b4027825 */ /* 0x000fe200078e0206 */
[----:B------:R-:W-:Y:S02]  /*ed370*/  ISETP.LT.AND P4, PT, R151, c[0x0][0x178], !P0 ;  /* 0x00005e0097007a0c */ /* 0x000fe40004781270 */
[----:B------:R-:W-:Y:S01]  /*ed380*/  ISETP.GE.AND P2, PT, R178, c[0x0][0x17c], PT ;  /* 0x00005f00b2007a0c */ /* 0x000fe20003f46270 */
[C---:B------:R-:W-:Y:S01]  /*ed390*/  IMAD.WIDE R178, R180.reuse, 0x4, R4 ;  /* 0x00000004b4b27825 */ /* 0x040fe200078e0204 */
[----:B------:R-:W-:-:S03]  /*ed3a0*/  IADD3 R181, R180, c[0x0][0x198], RZ ;  /* 0x00006600b4b57a10 */ /* 0x000fc60007ffe0ff */
[----:B---3--:R1:W-:Y:S01]  /*ed3b0*/  @P3 STG.E [R2.64], R243 ;  /* 0x000000f302003986 */ /* 0x0083e2000c101904 */
[----:B------:R3:W-:Y:S01]  /*ed3c0*/  @P5 STG.E [R178.64], R245 ;  /* 0x000000f5b2005986 */ /* 0x0007e2000c101904 */
[----:B------:R-:W-:Y:S01]  /*ed3d0*/  ISETP.LT.AND P5, PT, R111, c[0x0][0x178], !P0 ;  /* 0x00005e006f007a0c */ /* 0x000fe200047a1270 */
[C---:B------:R-:W-:Y:S01]  /*ed3e0*/  IMAD.WIDE R176, R181.reuse, 0x4, R174 ;  /* 0x00000004b5b07825 */ /* 0x040fe200078e02ae */
[----:B------:R-:W-:Y:S02]  /*ed3f0*/  ISETP.LT.AND P0, PT, R186, c[0x0][0x178], !P0 ;  /* 0x00005e00ba007a0c */ /* 0x000fe40004701270 */
[----:B------:R-:W-:Y:S01]  /*ed400*/  ISETP.LT.AND P1, PT, R150, c[0x0][0x178], !P2 ;  /* 0x00005e0096007a0c */ /* 0x000fe20005721270 */
[----:B-1----:R-:W2:Y:S01]  /*ed410*/  LDL.LU R243, [R1+0x504] ;  /* 0x0005040001f37983 */ /* 0x002ea20000300800 */
[----:B------:R-:W-:-:S03]  /*ed420*/  IMAD.WIDE R2, R181, 0x4, R172 ;  /* 0x00000004b5027825 */ /* 0x000fc600078e02ac */
[----:B------:R1:W-:Y:S01]  /*ed430*/  @P6 STG.E [R176.64], R184 ;  /* 0x000000b8b0006986 */ /* 0x0003e2000c101904 */
[----:B------:R-:W-:Y:S01]  /*ed440*/  ISETP.LT.AND P3, PT, R151, c[0x0][0x178], !P2 ;  /* 0x00005e0097007a0c */ /* 0x000fe20005761270 */
[----:B------:R-:W2:Y:S01]  /*ed450*/  LDL.LU R180, [R1+0x1db0] ;  /* 0x001db00001b47983 */ /* 0x000ea20000300800 */
[----:B------:R-:W-:Y:S01]  /*ed460*/  ISETP.LT.AND P6, PT, R111, c[0x0][0x178], !P2 ;  /* 0x00005e006f007a0c */ /* 0x000fe200057c1270 */
[----:B------:R4:W-:Y:S01]  /*ed470*/  @P4 STG.E [R2.64], R251 ;  /* 0x000000fb02004986 */ /* 0x0009e2000c101904 */
[C---:B---3--:R-:W-:Y:S02]  /*ed480*/  IADD3 R178, R252.reuse, 0x1a5, RZ ;  /* 0x000001a5fcb27810 */ /* 0x048fe40007ffe0ff */
[----:B------:R-:W-:Y:S01]  /*ed490*/  IADD3 R179, R252, 0x1a4, RZ ;  /* 0x000001a4fcb37810 */ /* 0x000fe20007ffe0ff */
[----:B------:R-:W3:Y:S01]  /*ed4a0*/  LDL.LU R244, [R1+0xc40] ;  /* 0x000c400001f47983 */ /* 0x000ee20000300800 */
[----:B------:R-:W3:Y:S02]  /*ed4b0*/  LDL.LU R245, [R1+0x13e0] ;  /* 0x0013e00001f57983 */ /* 0x000ee40000300800 */
[----:B-1----:R-:W-:-:S04]  /*ed4c0*/  IMAD.WIDE R176, R181, 0x4, R4 ;  /* 0x00000004b5b07825 */ /* 0x002fc800078e0204 */
[C-C-:B----4-:R-:W-:Y:S01]  /*ed4d0*/  IMAD.WIDE R2, R181.reuse, 0x4, R6.reuse ;  /* 0x00000004b5027825 */ /* 0x150fe200078e0206 */
[----:B------:R-:W-:Y:S02]  /*ed4e0*/  IADD3 R181, R181, c[0x0][0x198], RZ ;  /* 0x00006600b5b57a10 */ /* 0x000fe40007ffe0ff */
[----:B------:R-:W-:Y:S02]  /*ed4f0*/  ISETP.GE.AND P4, PT, R179, c[0x0][0x17c], PT ;  /* 0x00005f00b3007a0c */ /* 0x000fe40003f86270 */
[----:B------:R1:W-:Y:S01]  /*ed500*/  @P5 STG.E [R2.64], R250 ;  /* 0x000000fa02005986 */ /* 0x0003e2000c101904 */
[----:B------:R4:W-:Y:S01]  /*ed510*/  @P0 STG.E [R176.64], R249 ;  /* 0x000000f9b0000986 */ /* 0x0009e2000c101904 */
[----:B------:R-:W-:Y:S01]  /*ed520*/  ISETP.GE.AND P5, PT, R178, c[0x0][0x17c], PT ;  /* 0x00005f00b2007a0c */ /* 0x000fe20003fa6270 */
[----:B------:R-:W-:-:S04]  /*ed530*/  IMAD.WIDE R178, R181, 0x4, R6 ;  /* 0x00000004b5b27825 */ /* 0x000fc800078e0206 */
[----:B-1----:R-:W-:-:S04]  /*ed540*/  IMAD.WIDE R2, R181, 0x4, R174 ;  /* 0x00000004b5027825 */ /* 0x002fc800078e02ae */
[----:B----4-:R-:W-:Y:S01]  /*ed550*/  IMAD.WIDE R176, R181, 0x4, R172 ;  /* 0x00000004b5b07825 */ /* 0x010fe200078e02ac */
[----:B------:R1:W-:Y:S04]  /*ed560*/  @P1 STG.E [R2.64], R248 ;  /* 0x000000f802001986 */ /* 0x0003e8000c101904 */
[----:B------:R-:W-:Y:S01]  /*ed570*/  @P3 STG.E [R176.64], R185 ;  /* 0x000000b9b0003986 */ /* 0x000fe2000c101904 */
[----:B-1----:R-:W4:Y:S04]  /*ed580*/  LDL.LU R248, [R1+0x800] ;  /* 0x0008000001f87983 */ /* 0x002f280000300800 */
[----:B--2---:R1:W-:Y:S04]  /*ed590*/  @P6 STG.E [R178.64], R187 ;  /* 0x000000bbb2006986 */ /* 0x0043e8000c101904 */
[----:B-1----:R-:W2:Y:S01]  /*ed5a0*/  LDL.LU R187, [R1+0x1db4] ;  /* 0x001db40001bb7983 */ /* 0x002ea20000300800 */
[----:B------:R-:W2:Y:S02]  /*ed5b0*/  LDL.LU R183, [R1+0x13e4] ;  /* 0x0013e40001b77983 */ /* 0x000ea40000300800 */
[----:B------:R-:W2:Y:S01]  /*ed5c0*/  LDL.LU R185, [R1+0xc44] ;  /* 0x000c440001b97983 */ /* 0x000ea20000300800 */
[----:B------:R-:W-:-:S02]  /*ed5d0*/  ISETP.LT.AND P2, PT, R186, c[0x0][0x178], !P2 ;  /* 0x00005e00ba007a0c */ /* 0x000fc40005741270 */
[----:B------:R-:W-:Y:S01]  /*ed5e0*/  ISETP.LT.AND P0, PT, R150, c[0x0][0x178], !P4 ;  /* 0x00005e0096007a0c */ /* 0x000fe20006701270 */
[C---:B------:R-:W-:Y:S01]  /*ed5f0*/  IMAD.WIDE R2, R181.reuse, 0x4, R4 ;  /* 0x00000004b5027825 */ /* 0x040fe200078e0204 */
[----:B------:R-:W-:Y:S02]  /*ed600*/  IADD3 R182, R181, c[0x0][0x198], RZ ;  /* 0x00006600b5b67a10 */ /* 0x000fe40007ffe0ff */
[----:B------:R-:W-:Y:S02]  /*ed610*/  ISETP.LT.AND P1, PT, R151, c[0x0][0x178], !P4 ;  /* 0x00005e0097007a0c */ /* 0x000fe40006721270 */
[----:B------:R-:W-:Y:S02]  /*ed620*/  ISETP.LT.AND P6, PT, R111, c[0x0][0x178], !P4 ;  /* 0x00005e006f007a0c */ /* 0x000fe400067c1270 */
[----:B------:R-:W-:Y:S01]  /*ed630*/  IADD3 R178, R252, 0x1a6, RZ ;  /* 0x000001a6fcb27810 */ /* 0x000fe20007ffe0ff */
[----:B------:R-:W-:Y:S02]  /*ed640*/  IMAD.WIDE R176, R182, 0x4, R174 ;  /* 0x00000004b6b07825 */ /* 0x000fe400078e02ae */
[----:B------:R1:W-:Y:S01]  /*ed650*/  @P2 STG.E [R2.64], R243 ;  /* 0x000000f302002986 */ /* 0x0003e2000c101904 */
[----:B------:R-:W-:-:S02]  /*ed660*/  ISETP.GE.AND P3, PT, R178, c[0x0][0x17c], PT ;  /* 0x00005f00b2007a0c */ /* 0x000fc40003f66270 */
[----:B------:R-:W-:Y:S01]  /*ed670*/  ISETP.LT.AND P4, PT, R186, c[0x0][0x178], !P4 ;  /* 0x00005e00ba007a0c */ /* 0x000fe20006781270 */
[----:B------:R3:W-:Y:S01]  /*ed680*/  @P0 STG.E [R176.64], R180 ;  /* 0x000000b4b0000986 */ /* 0x0007e2000c101904 */
[----:B------:R-:W-:Y:S01]  /*ed690*/  ISETP.LT.AND P0, PT, R150, c[0x0][0x178], !P5 ;  /* 0x00005e0096007a0c */ /* 0x000fe20006f01270 */
[----:B-1----:R-:W2:Y:S01]  /*ed6a0*/  LDL.LU R243, [R1+0x804] ;  /* 0x0008040001f37983 */ /* 0x002ea20000300800 */
[----:B------:R-:W2:Y:S02]  /*ed6b0*/  LDL.LU R184, [R1+0x1dd0] ;  /* 0x001dd00001b87983 */ /* 0x000ea40000300800 */
[----:B------:R-:W-:-:S04]  /*ed6c0*/  IMAD.WIDE R178, R182, 0x4, R172 ;  /* 0x00000004b6b27825 */ /* 0x000fc800078e02ac */
[C---:B---3--:R-:W-:Y:S01]  /*ed6d0*/  IMAD.WIDE R180, R182.reuse, 0x4, R6 ;  /* 0x00000004b6b47825 */ /* 0x048fe200078e0206 */
[C---:B------:R-:W-:Y:S01]  /*ed6e0*/  IADD3 R3, R182.reuse, c[0x0][0x198], RZ ;  /* 0x00006600b6037a10 */ /* 0x040fe20007ffe0ff */
[----:B------:R-:W3:Y:S04]  /*ed6f0*/  LDL.LU R251, [R1+0x17b0] ;  /* 0x0017b00001fb7983 */ /* 0x000ee80000300800 */
[----:B------:R1:W-:Y:S01]  /*ed700*/  @P1 STG.E [R178.64], R245 ;  /* 0x000000f5b2001986 */ /* 0x0003e2000c101904 */
[----:B------:R-:W3:Y:S02]  /*ed710*/  LDL.LU R250, [R1+0x13d0] ;  /* 0x0013d00001fa7983 */ /* 0x000ee40000300800 */
[----:B------:R-:W-:Y:S01]  /*ed720*/  @P6 STG.E [R180.64], R244 ;  /* 0x000000f4b4006986 */ /* 0x000fe2000c101904 */
[----:B------:R-:W-:Y:S01]  /*ed730*/  ISETP.LT.AND P1, PT, R151, c[0x0][0x178], !P5 ;  /* 0x00005e0097007a0c */ /* 0x000fe20006f21270 */
[----:B------:R-:W3:Y:S01]  /*ed740*/  LDL.LU R249, [R1+0xc30] ;  /* 0x000c300001f97983 */ /* 0x000ee20000300800 */
[----:B------:R-:W-:Y:S01]  /*ed750*/  IMAD.WIDE R176, R182, 0x4, R4 ;  /* 0x00000004b6b07825 */ /* 0x000fe200078e0204 */
[----:B------:R-:W-:-:S03]  /*ed760*/  ISETP.LT.AND P6, PT, R111, c[0x0][0x178], !P5 ;  /* 0x00005e006f007a0c */ /* 0x000fc60006fc1270 */
[C---:B-1----:R-:W-:Y:S01]  /*ed770*/  IMAD.WIDE R178, R3.reuse, 0x4, R174 ;  /* 0x0000000403b27825 */ /* 0x042fe200078e02ae */
[----:B----4-:R1:W-:Y:S04]  /*ed780*/  @P4 STG.E [R176.64], R248 ;  /* 0x000000f8b0004986 */ /* 0x0103e8000c101904 */
[----:B-1----:R-:W4:Y:S01]  /*ed790*/  LDL.LU R248, [R1+0x1dd4] ;  /* 0x001dd40001f87983 */ /* 0x002f220000300800 */
[----:B------:R-:W-:-:S03]  /*ed7a0*/  IMAD.WIDE R176, R3, 0x4, R6 ;  /* 0x0000000403b07825 */ /* 0x000fc600078e0206 */
[----:B--2---:R1:W-:Y:S02]  /*ed7b0*/  @P0 STG.E [R178.64], R187 ;  /* 0x000000bbb2000986 */ /* 0x0043e4000c101904 */
[----:B-1----:R-:W-:Y:S02]  /*ed7c0*/  IMAD.WIDE R178, R3, 0x4, R172 ;  /* 0x0000000403b27825 */ /* 0x002fe400078e02ac */
[----:B------:R-:W2:Y:S04]  /*ed7d0*/  LDL.LU R187, [R1+0x17b4] ;  /* 0x0017b40001bb7983 */ /* 0x000ea80000300800 */
[----:B------:R-:W-:Y:S01]  /*ed7e0*/  @P1 STG.E [R178.64], R183 ;  /* 0x000000b7b2001986 */ /* 0x000fe2000c101904 */
[----:B------:R1:W-:Y:S03]  /*ed7f0*/  @P6 STG.E [R176.64], R185 ;  /* 0x000000b9b0006986 */ /* 0x0003e6000c101904 */
[----:B-1----:R-:W2:Y:S01]  /*ed800*/  LDL.LU R185, [R1+0x13d4] ;  /* 0x0013d40001b97983 */ /* 0x002ea20000300800 */
[----:B------:R-:W-:-:S02]  /*ed810*/  IADD3 R2, R252, 0x1a7, RZ ;  /* 0x000001a7fc027810 */ /* 0x000fc40007ffe0ff */
[----:B------:R-:W-:Y:S02]  /*ed820*/  ISETP.LT.AND P5, PT, R186, c[0x0][0x178], !P5 ;  /* 0x00005e00ba007a0c */ /* 0x000fe40006fa1270 */
[----:B------:R-:W-:Y:S01]  /*ed830*/  ISETP.GE.AND P2, PT, R2, c[0x0][0x17c], PT ;  /* 0x00005f0002007a0c */ /* 0x000fe20003f46270 */
[----:B------:R-:W-:Y:S01]  /*ed840*/  IADD3 R2, R252, 0x1a8, RZ ;  /* 0x000001a8fc027810 */ /* 0x000fe20007ffe0ff */
[----:B------:R-:W-:Y:S01]  /*ed850*/  ISETP.LT.AND P4, PT, R150, c[0x0][0x178], !P3 ;  /* 0x00005e0096007a0c */ /* 0x000fe20005f81270 */
[C---:B------:R-:W-:Y:S02]  /*ed860*/  IMAD.WIDE R180, R3.reuse, 0x4, R4 ;  /* 0x0000000403b47825 */ /* 0x040fe400078e0204 */
[----:B------:R-:W-:Y:S02]  /*ed870*/  ISETP.GE.AND P0, PT, R2, c[0x0][0x17c], PT ;  /* 0x00005f0002007a0c */ /* 0x000fe40003f06270 */
[----:B------:R-:W-:Y:S01]  /*ed880*/  IADD3 R2, R3, c[0x0][0x198], RZ ;  /* 0x0000660003027a10 */ /* 0x000fe20007ffe0ff */
[----:B------:R-:W-:-:S03]  /*ed890*/  ISETP.LT.AND P1, PT, R151, c[0x0][0x178], !P3 ;  /* 0x00005e0097007a0c */ /* 0x000fc60005f21270 */
[----:B------:R1:W-:Y:S01]  /*ed8a0*/  @P5 STG.E [R180.64], R243 ;  /* 0x000000f3b4005986 */ /* 0x0003e2000c101904 */
[----:B------:R-:W-:Y:S01]  /*ed8b0*/  ISETP.LT.AND P5, PT, R111, c[0x0][0x178], !P3 ;  /* 0x00005e006f007a0c */ /* 0x000fe20005fa1270 */
[----:B------:R-:W-:Y:S01]  /*ed8c0*/  IMAD.WIDE R178, R2, 0x4, R174 ;  /* 0x0000000402b27825 */ /* 0x000fe200078e02ae */
[----:B------:R-:W-:Y:S02]  /*ed8d0*/  ISETP.LT.AND P3, PT, R186, c[0x0][0x178], !P3 ;  /* 0x00005e00ba007a0c */ /* 0x000fe40005f61270 */
[----:B------:R-:W-:Y:S01]  /*ed8e0*/  ISETP.LT.AND P6, PT, R150, c[0x0][0x178], !P2 ;  /* 0x00005e0096007a0c */ /* 0x000fe200057c1270 */
[C---:B------:R-:W-:Y:S01]  /*ed8f0*/  IMAD.WIDE R176, R2.reuse, 0x4, R6 ;  /* 0x0000000402b07825 */ /* 0x040fe200078e0206 */
[----:B------:R3:W-:Y:S01]  /*ed900*/  @P4 STG.E [R178.64], R184 ;  /* 0x000000b8b2004986 */ /* 0x0007e2000c101904 */
[----:B------:R-:W-:Y:S02]  /*ed910*/  ISETP.LT.AND P4, PT, R151, c[0x0][0x178], !P2 ;  /* 0x00005e0097007a0c */ /* 0x000fe40005781270 */
[C---:B------:R-:W-:Y:S01]  /*ed920*/  IADD3 R3, R2.reuse, c[0x0][0x198], RZ ;  /* 0x0000660002037a10 */ /* 0x040fe20007ffe0ff */
[C---:B-1----:R-:W-:Y:S01]  /*ed930*/  IMAD.WIDE R180, R2.reuse, 0x4, R4 ;  /* 0x0000000402b47825 */ /* 0x042fe200078e0204 */
[----:B------:R-:W2:Y:S03]  /*ed940*/  LDL.LU R243, [R1+0xc34] ;  /* 0x000c340001f37983 */ /* 0x000ea60000300800 */
[----:B---3--:R-:W-:Y:S01]  /*ed950*/  IMAD.WIDE R178, R2, 0x4, R172 ;  /* 0x0000000402b27825 */ /* 0x008fe200078e02ac */
[----:B------:R-:W3:Y:S04]  /*ed960*/  LDL.LU R184, [R1+0x1780] ;  /* 0x0017800001b87983 */ /* 0x000ee80000300800 */
[----:B------:R1:W-:Y:S01]  /*ed970*/  @P1 STG.E [R178.64], R251 ;  /* 0x000000fbb2001986 */ /* 0x0003e2000c101904 */
[----:B------:R4:W-:Y:S02]  /*ed980*/  @P5 STG.E [R176.64], R250 ;  /* 0x000000fab0005986 */ /* 0x0009e4000c101904 */
[----:B------:R-:W-:Y:S01]  /*ed990*/  @P3 STG.E [R180.64], R249 ;  /* 0x000000f9b4003986 */ /* 0x000fe2000c101904 */
[----:B------:R-:W-:Y:S01]  /*ed9a0*/  ISETP.LT.AND P3, PT, R111, c[0x0][0x178], !P2 ;  /* 0x00005e006f007a0c */ /* 0x000fe20005761270 */
[----:B-1----:R-:W-:-:S04]  /*ed9b0*/  IMAD.WIDE R178, R3, 0x4, R174 ;  /* 0x0000000403b27825 */ /* 0x002fc800078e02ae */
[C---:B----4-:R-:W-:Y:S01]  /*ed9c0*/  IMAD.WIDE R176, R3.reuse, 0x4, R172 ;  /* 0x0000000403b07825 */ /* 0x050fe200078e02ac */
[----:B------:R-:W4:Y:S04]  /*ed9d0*/  LDL.LU R251, [R1+0x1e04] ;  /* 0x001e040001fb7983 */ /* 0x000f280000300800 */
[----:B------:R1:W-:Y:S04]  /*ed9e0*/  @P6 STG.E [R178.64], R248 ;  /* 0x000000f8b2006986 */ /* 0x0003e8000c101904 */
[----:B-1----:R-:W3:Y:S04]  /*ed9f0*/  LDL.LU R248, [R1+0x1dc4] ;  /* 0x001dc40001f87983 */ /* 0x002ee80000300800 */
[----:B--2---:R1:W-:Y:S02]  /*eda00*/  @P4 STG.E [R176.64], R187 ;  /* 0x000000bbb0004986 */ /* 0x0043e4000c101904 */
[----:B-1----:R-:W-:-:S02]  /*eda10*/  IMAD.WIDE R176, R3, 0x4, R6 ;  /* 0x0000000403b07825 */ /* 0x002fc400078e0206 */
[----:B------:R-:W2:Y:S04]  /*eda20*/  LDL.LU R187, [R1+0x1784] ;  /* 0x0017840001bb7983 */ /* 0x000ea80000300800 */
[----:B------:R1:W-:Y:S04]  /*eda30*/  @P3 STG.E [R176.64], R185 ;  /* 0x000000b9b0003986 */ /* 0x0003e8000c101904 */
[----:B-1----:R-:W2:Y:S01]  /*eda40*/  LDL.LU R176, [R1+0x1e00] ;  /* 0x001e000001b07983 */ /* 0x002ea20000300800 */
[----:B------:R-:W3:Y:S01]  /*eda50*/  LDL.LU R177, [R1+0x1dc0] ;  /* 0x001dc00001b17983 */ /* 0x000ee20000300800 */
[----:B------:R-:W-:-:S02]  /*eda60*/  ISETP.LT.AND P2, PT, R186, c[0x0][0x178], !P2 ;  /* 0x00005e00ba007a0c */ /* 0x000fc40005741270 */
[----:B------:R-:W-:Y:S02]  /*eda70*/  IADD3 R182, R252, 0x1a9, RZ ;  /* 0x000001a9fcb67810 */ /* 0x000fe40007ffe0ff */
[----:B------:R-:W-:Y:S02]  /*eda80*/  ISETP.LT.AND P6, PT, R150, c[0x0][0x178], !P0 ;  /* 0x00005e0096007a0c */ /* 0x000fe400047c1270 */
[----:B------:R-:W-:Y:S02]  /*eda90*/  ISETP.LT.AND P5, PT, R151, c[0x0][0x178], !P0 ;  /* 0x00005e0097007a0c */ /* 0x000fe400047a1270 */
[----:B------:R-:W-:Y:S02]  /*edaa0*/  ISETP.LT.AND P4, PT, R111, c[0x0][0x178], !P0 ;  /* 0x00005e006f007a0c */ /* 0x000fe40004781270 */
[----:B------:R-:W-:Y:S01]  /*edab0*/  ISETP.GE.AND P1, PT, R182, c[0x0][0x17c], PT ;  /* 0x00005f00b6007a0c */ /* 0x000fe20003f26270 */
[C---:B------:R-:W-:Y:S02]  /*edac0*/  IADD3 R182, R3.reuse, c[0x0][0x198], RZ ;  /* 0x0000660003b67a10 */ /* 0x040fe40007ffe0ff */
[----:B------:R-:W-:Y:S01]  /*edad0*/  IMAD.WIDE R2, R3, 0x4, R4 ;  /* 0x0000000403027825 */ /* 0x000fe200078e0204 */
[----:B------:R-:W-:-:S03]  /*edae0*/  IADD3 R183, R252, 0x1aa, RZ ;  /* 0x000001aafcb77810 */ /* 0x000fc60007ffe0ff */
[----:B------:R-:W-:-:S04]  /*edaf0*/  IMAD.WIDE R178, R182, 0x4, R174 ;  /* 0x00000004b6b27825 */ /* 0x000fc800078e02ae */
[C---:B------:R-:W-:Y:S01]  /*edb00*/  IMAD.WIDE R180, R182.reuse, 0x4, R172 ;  /* 0x00000004b6b47825 */ /* 0x040fe200078e02ac */
[----:B------:R1:W-:Y:S01]  /*edb10*/  @P2 STG.E [R2.64], R243 ;  /* 0x000000f302002986 */ /* 0x0003e2000c101904 */
[----:B------:R-:W-:Y:S02]  /*edb20*/  ISETP.GE.AND P3, PT, R183, c[0x0][0x17c], PT ;  /* 0x00005f00b7007a0c */ /* 0x000fe40003f66270 */
[C---:B------:R-:W-:Y:S02]  /*edb30*/  IADD3 R183, R182.reuse, c[0x0][0x198], RZ ;  /* 0x00006600b6b77a10 */ /* 0x040fe40007ffe0ff */
[C---:B-1----:R-:W-:Y:S01]  /*edb40*/  IMAD.WIDE R2, R182.reuse, 0x4, R6 ;  /* 0x00000004b6027825 */ /* 0x042fe200078e0206 */
[----:B------:R-:W4:Y:S03]  /*edb50*/  LDL.LU R243, [R1+0xe24] ;  /* 0x000e240001f37983 */ /* 0x000f260000300800 */
[----:B------:R-:W4:Y:S02]  /*edb60*/  LDL.LU R245, [R1+0x1e90] ;  /* 0x001e900001f57983 */ /* 0x000f240000300800 */
[----:B------:R-:W4:Y:S02]  /*edb70*/  LDL.LU R244, [R1+0x1df0] ;  /* 0x001df00001f47983 */ /* 0x000f240000300800 */
[----:B------:R-:W4:Y:S01]  /*edb80*/  LDL.LU R250, [R1+0x1ad0] ;  /* 0x001ad00001fa7983 */ /* 0x000f220000300800 */
[----:B------:R-:W4:Y:S01]  /*edb90*/  LDL.LU R249, [R1+0xfd0] ;  /* 0x000fd00001f97983 */ /* 0x000f220000300800 */
[----:B------:R-:W4:Y:S03]  /*edba0*/  LDL.LU R185, [R1+0x1e94] ;  /* 0x001e940001b97983 */ /* 0x000f260000300800 */
[----:B--2---:R-:W-:Y:S01]  /*edbb0*/  @P6 STG.E [R178.64], R176 ;  /* 0x000000b0b2006986 */ /* 0x004fe2000c101904 */
[----:B---3--:R-:W-:Y:S02]  /*edbc0*/  @P5 STG.E [R180.64], R177 ;  /* 0x000000b1b4005986 */ /* 0x008fe4000c101904 */
[----:B------:R1:W-:Y:S02]  /*edbd0*/  @P4 STG.E [R2.64], R184 ;  /* 0x000000b802004986 */ /* 0x0003e4000c101904 */
[----:B-1----:R-:W-:-:S02]  /*edbe0*/  IMAD.WIDE R2, R182, 0x4, R4 ;  /* 0x00000004b6027825 */ /* 0x002fc400078e0204 */
[----:B------:R-:W2:Y:S01]  /*edbf0*/  LDL.LU R182, [R1+0xe20] ;  /* 0x000e200001b67983 */ /* 0x000ea20000300800 */
[----:B------:R-:W-:Y:S02]  /*edc00*/  ISETP.LT.AND P0, PT, R186, c[0x0][0x178], !P0 ;  /* 0x00005e00ba007a0c */ /* 0x000fe40004701270 */
[----:B------:R-:W-:Y:S02]  /*edc10*/  ISETP.LT.AND P6, PT, R150, c[0x0][0x178], !P1 ;  /* 0x00005e0096007a0c */ /* 0x000fe40004fc1270 */
[----:B------:R-:W-:Y:S02]  /*edc20*/  ISETP.LT.AND P5, PT, R151, c[0x0][0x178], !P1 ;  /* 0x00005e0097007a0c */ /* 0x000fe40004fa1270 */
[----:B------:R-:W-:Y:S01]  /*edc30*/  ISETP.LT.AND P2, PT, R111, c[0x0][0x178], !P1 ;  /* 0x00005e006f007a0c */ /* 0x000fe20004f41270 */
[----:B------:R-:W-:-:S04]  /*edc40*/  IMAD.WIDE R176, R183, 0x4, R174 ;  /* 0x00000004b7b07825 */ /* 0x000fc800078e02ae */
[----:B------:R-:W-:-:S04]  /*edc50*/  IMAD.WIDE R178, R183, 0x4, R172 ;  /* 0x00000004b7b27825 */ /* 0x000fc800078e02ac */
[----:B------:R-:W-:Y:S01]  /*edc60*/  IMAD.WIDE R180, R183, 0x4, R6 ;  /* 0x00000004b7b47825 */ /* 0x000fe200078e0206 */
[----:B------:R-:W-:Y:S02]  /*edc70*/  ISETP.LT.AND P4, PT, R186, c[0x0][0x178], !P1 ;  /* 0x00005e00ba007a0c */ /* 0x000fe40004f81270 */
[----:B------:R-:W-:-:S04]  /*edc80*/  IADD3 R184, R252, 0x1ab, RZ ;  /* 0x000001abfcb87810 */ /* 0x000fc80007ffe0ff */
[----:B------:R-:W-:Y:S01]  /*edc90*/  ISETP.GE.AND P1, PT, R184, c[0x0][0x17c], PT ;  /* 0x00005f00b8007a0c */ /* 0x000fe20003f26270 */
[----:B--2---:R-:W-:Y:S01]  /*edca0*/  @P0 STG.E [R2.64], R182 ;  /* 0x000000b602000986 */ /* 0x004fe2000c101904 */
[----:B----4-:R-:W-:Y:S02]  /*edcb0*/  @P6 STG.E [R176.64], R251 ;  /* 0x000000fbb0006986 */ /* 0x010fe4000c101904 */
[----:B------:R-:W-:Y:S02]  /*edcc0*/  @P5 STG.E [R178.64], R248 ;  /* 0x000000f8b2005986 */ /* 0x000fe4000c101904 */
[----:B------:R1:W-:Y:S02]  /*edcd0*/  @P2 STG.E [R180.64], R187 ;  /* 0x000000bbb4002986 */ /* 0x0003e4000c101904 */
[----:B-1----:R-:W2:Y:S01]  /*edce0*/  LDL.LU R187, [R1+0x1df4] ;  /* 0x001df40001bb7983 */ /* 0x002ea20000300800 */
[----:B------:R-:W-:Y:S01]  /*edcf0*/  IMAD.WIDE R2, R183, 0x4, R4 ;  /* 0x00000004b7027825 */ /* 0x000fe200078e0204 */
[----:B------:R-:W-:-:S02]  /*edd00*/  ISETP.LT.AND P5, PT, R150, c[0x0][0x178], !P3 ;  /* 0x00005e0096007a0c */ /* 0x000fc40005fa1270 */
[----:B------:R-:W-:Y:S02]  /*edd10*/  ISETP.LT.AND P0, PT, R151, c[0x0][0x178], !P3 ;  /* 0x00005e0097007a0c */ /* 0x000fe40005f01270 */
[----:B------:R-:W-:Y:S02]  /*edd20*/  ISETP.LT.AND P6, PT, R111, c[0x0][0x178], !P3 ;  /* 0x00005e006f007a0c */ /* 0x000fe40005fc1270 */
[----:B------:R-:W-:Y:S01]  /*edd30*/  IADD3 R183, R183, c[0x0][0x198], RZ ;  /* 0x00006600b7b77a10 */ /* 0x000fe20007ffe0ff */
[----:B------:R-:W-:Y:S01]  /*edd40*/  ISETP.LT.AND P3, PT, R186, c[0x0][0x178], !P3 ;  /* 0x00005e00ba007a0c */ /* 0x000fe20005f61270 */
[----:B------:R1:W-:Y:S01]  /*edd50*/  @P4 STG.E [R2.64], R243 ;  /* 0x000000f302004986 */ /* 0x0003e2000c101904 */
[----:B------:R-:W-:Y:S02]  /*edd60*/  IADD3 R176, R252, 0x1ac, RZ ;  /* 0x000001acfcb07810 */ /* 0x000fe40007ffe0ff */
[----:B------:R-:W-:-:S04]  /*edd70*/  IMAD.WIDE R180, R183, 0x4, R174 ;  /* 0x00000004b7b47825 */ /* 0x000fc800078e02ae */
[----:B------:R-:W-:Y:S01]  /*edd80*/  IMAD.WIDE R178, R183, 0x4, R172 ;  /* 0x00000004b7b27825 */ /* 0x000fe200078e02ac */
[----:B------:R-:W-:-:S03]  /*edd90*/  ISETP.GE.AND P2, PT, R176, c[0x0][0x17c], PT ;  /* 0x00005f00b0007a0c */ /* 0x000fc60003f46270 */
[C---:B------:R-:W-:Y:S01]  /*edda0*/  IMAD.WIDE R176, R183.reuse, 0x4, R6 ;  /* 0x00000004b7b07825 */ /* 0x040fe200078e0206 */
[----:B-1----:R-:W3:Y:S03]  /*eddb0*/  LDL.LU R243, [R1+0x1ad4] ;  /* 0x001ad40001f37983 */ /* 0x002ee60000300800 */
[----:B------:R-:W-:Y:S01]  /*eddc0*/  IMAD.WIDE R2, R183, 0x4, R4 ;  /* 0x00000004b7027825 */ /* 0x000fe200078e0204 */
[----:B------:R1:W-:Y:S03]  /*eddd0*/  @P5 STG.E [R180.64], R245 ;  /* 0x000000f5b4005986 */ /* 0x0003e6000c101904 */
[----:B------:R-:W4:Y:S02]  /*edde0*/  LDL.LU R248, [R1+0xfd4] ;  /* 0x000fd40001f87983 */ /* 0x000f240000300800 */
[----:B------:R-:W-:Y:S02]  /*eddf0*/  @P0 STG.E [R178.64], R244 ;  /* 0x000000f4b2000986 */ /* 0x000fe4000c101904 */
[----:B------:R-:W3:Y:S01]  /*ede00*/  LDL.LU R184, [R1+0x1eb0] ;  /* 0x001eb00001b87983 */ /* 0x000ee20000300800 */
[----:B------:R1:W-:Y:S04]  /*ede10*/  @P6 STG.E [R176.64], R250 ;  /* 0x000000fab0006986 */ /* 0x0003e8000c101904 */
[----:B------:R-:W3:Y:S01]  /*ede20*/  LDL.LU R251, [R1+0x1e60] ;  /* 0x001e600001fb7983 */ /* 0x000ee20000300800 */
[----:B------:R-:W-:Y:S01]  /*ede30*/  ISETP.LT.AND P4, PT, R150, c[0x0][0x178], !P1 ;  /* 0x00005e0096007a0c */ /* 0x000fe20004f81270 */
[----:B------:R1:W-:Y:S01]  /*ede40*/  @P3 STG.E [R2.64], R249 ;  /* 0x000000f902003986 */ /* 0x0003e2000c101904 */
[----:B------:R-:W-:-:S02]  /*ede50*/  ISETP.LT.AND P3, PT, R151, c[0x0][0x178], !P1 ;  /* 0x00005e0097007a0c */ /* 0x000fc40004f61270 */
[----:B------:R-:W-:-:S05]  /*ede60*/  IADD3 R182, R183, c[0x0][0x198], RZ ;  /* 0x00006600b7b67a10 */ /* 0x000fca0007ffe0ff */
[----:B-1----:R-:W-:-:S04]  /*ede70*/  IMAD.WIDE R180, R182, 0x4, R174 ;  /* 0x00000004b6b47825 */ /* 0x002fc800078e02ae */
[----:B------:R-:W-:Y:S01]  /*ede80*/  IMAD.WIDE R176, R182, 0x4, R172 ;  /* 0x00000004b6b07825 */ /* 0x000fe200078e02ac */
[----:B------:R-:W4:Y:S03]  /*ede90*/  LDL.LU R250, [R1+0x1de0] ;  /* 0x001de00001fa7983 */ /* 0x000f260000300800 */
[----:B------:R-:W4:Y:S01]  /*edea0*/  LDL.LU R249, [R1+0xfe0] ;  /* 0x000fe00001f97983 */ /* 0x000f220000300800 */
[----:B------:R1:W-:Y:S04]  /*edeb0*/  @P4 STG.E [R180.64], R185 ;  /* 0x000000b9b4004986 */ /* 0x0003e8000c101904 */
[----:B-1----:R-:W4:Y:S04]  /*edec0*/  LDL.LU R185, [R1+0x1eb4] ;  /* 0x001eb40001b97983 */ /* 0x002f280000300800 */
[----:B--2---:R1:W-:Y:S04]  /*eded0*/  @P3 STG.E [R176.64], R187 ;  /* 0x000000bbb0003986 */ /* 0x0043e8000c101904 */
[----:B-1----:R-:W2:Y:S01]  /*edee0*/  LDL.LU R187, [R1+0x1e64] ;  /* 0x001e640001bb7983 */ /* 0x002ea20000300800 */
[----:B------:R-:W-:-:S02]  /*edef0*/  ISETP.LT.AND P4, PT, R111, c[0x0][0x178], !P1 ;  /* 0x00005e006f007a0c */ /* 0x000fc40004f81270 */
[----:B------:R-:W-:Y:S02]  /*edf00*/  IADD3 R2, R252, 0x1ad, RZ ;  /* 0x000001adfc027810 */ /* 0x000fe40007ffe0ff */
[----:B------:R-:W-:Y:S02]  /*edf10*/  ISETP.LT.AND P0, PT, R186, c[0x0][0x178], !P1 ;  /* 0x00005e00ba007a0c */ /* 0x000fe40004f01270 */
[----:B------:R-:W-:Y:S01]  /*edf20*/  ISETP.GE.AND P1, PT, R2, c[0x0][0x17c], PT ;  /* 0x00005f0002007a0c */ /* 0x000fe20003f26270 */
[----:B------:R-:W-:Y:S01]  /*edf30*/  IMAD.WIDE R2, R182, 0x4, R6 ;  /* 0x00000004b6027825 */ /* 0x000fe200078e0206 */
[----:B------:R-:W-:Y:S02]  /*edf40*/  ISETP.LT.AND P6, PT, R150, c[0x0][0x178], !P2 ;  /* 0x00005e0096007a0c */ /* 0x000fe400057c1270 */
[----:B------:R-:W-:Y:S02]  /*edf50*/  ISETP.LT.AND P5, PT, R151, c[0x0][0x178], !P2 ;  /* 0x00005e0097007a0c */ /* 0x000fe400057a1270 */
[C---:B------:R-:W-:Y:S01]  /*edf60*/  IADD3 R180, R182.reuse, c[0x0][0x198], RZ ;  /* 0x00006600b6b47a10 */ /* 0x040fe20007ffe0ff */
[----:B---3--:R1:W-:Y:S01]  /*edf70*/  @P4 STG.E [R2.64], R243 ;  /* 0x000000f302004986 */ /* 0x0083e2000c101904 */
[----:B------:R-:W-:-:S04]  /*edf80*/  IMAD.WIDE R182, R182, 0x4, R4 ;  /* 0x00000004b6b67825 */ /* 0x000fc800078e0204 */
[----:B------:R-:W-:-:S04]  /*edf90*/  IMAD.WIDE R178, R180, 0x4, R174 ;  /* 0x00000004b4b27825 */ /* 0x000fc800078e02ae */
[----:B------:R-:W-:Y:S01]  /*edfa0*/  IMAD.WIDE R176, R180, 0x4, R172 ;  /* 0x00000004b4b07825 */ /* 0x000fe200078e02ac */
[----:B------:R-:W-:-:S03]  /*edfb0*/  ISETP.LT.AND P3, PT, R111, c[0x0][0x178], !P2 ;  /* 0x00005e006f007a0c */ /* 0x000fc60005761270 */
[----:B------:R-:W-:Y:S01]  /*edfc0*/  ISETP.LT.AND P2, PT, R186, c[0x0][0x178], !P2 ;  /* 0x00005e00ba007a0c */ /* 0x000fe20005741270 */
[----:B-1----:R-:W3:Y:S04]  /*edfd0*/  LDL.LU R243, [R1+0x1de4] ;  /* 0x001de40001f37983 */ /* 0x002ee80000300800 */
[----:B----4-:R1:W-:Y:S01]  /*edfe0*/  @P0 STG.E [R182.64], R248 ;  /* 0x000000f8b6000986 */ /* 0x0103e2000c101904 */
[----:B------:R-:W-:Y:S02]  /*edff0*/  @P6 STG.E [R178.64], R184 ;  /* 0x000000b8b2006986 */ /* 0x000fe4000c101904 */
[----:B------:R4:W-:Y:S01]  /*ee000*/  @P5 STG.E [R176.64], R251 ;  /* 0x000000fbb0005986 */ /* 0x0009e2000c101904 */
[----:B------:R-:W-:Y:S02]  /*ee010*/  ISETP.LT.AND P5, PT, R150, c[0x0][0x178], !P1 ;  /* 0x00005e0096007a0c */ /* 0x000fe40004fa1270 */
[----:B------:R-:W-:-:S02]  /*ee020*/  ISETP.LT.AND P0, PT, R151, c[0x0][0x178], !P1 ;  /* 0x00005e0097007a0c */ /* 0x000fc40004f01270 */
[C---:B------:R-:W-:Y:S01]  /*ee030*/  IADD3 R2, R180.reuse, c[0x0][0x198], RZ ;  /* 0x00006600b4027a10 */ /* 0x040fe20007ffe0ff */
[----:B-1----:R-:W3:Y:S01]  /*ee040*/  LDL.LU R248, [R1+0xfe4] ;  /* 0x000fe40001f87983 */ /* 0x002ee20000300800 */
[----:B------:R-:W3:Y:S02]  /*ee050*/  LDL.LU R245, [R1+0x1ec0] ;  /* 0x001ec00001f57983 */ /* 0x000ee40000300800 */
[----:B------:R-:W3:Y:S02]  /*ee060*/  LDL.LU R244, [R1+0x1ea0] ;  /* 0x001ea00001f47983 */ /* 0x000ee40000300800 */
[----:B----4-:R-:W-:-:S04]  /*ee070*/  IMAD.WIDE R176, R180, 0x4, R6 ;  /* 0x00000004b4b07825 */ /* 0x010fc800078e0206 */
[----:B------:R-:W-:Y:S01]  /*ee080*/  IMAD.WIDE R178, R180, 0x4, R4 ;  /* 0x00000004b4b27825 */ /* 0x000fe200078e0204 */
[----:B------:R-:W4:Y:S04]  /*ee090*/  LDL.LU R251, [R1+0x1e40] ;  /* 0x001e400001fb7983 */ /* 0x000f280000300800 */
[----:B------:R-:W-:Y:S01]  /*ee0a0*/  @P3 STG.E [R176.64], R250 ;  /* 0x000000fab0003986 */ /* 0x000fe2000c101904 */
[----:B------:R-:W-:-:S04]  /*ee0b0*/  IMAD.WIDE R180, R2, 0x4, R174 ;  /* 0x0000000402b47825 */ /* 0x000fc800078e02ae */
[----:B------:R1:W-:Y:S01]  /*ee0c0*/  @P2 STG.E [R178.64], R249 ;  /* 0x000000f9b2002986 */ /* 0x0003e2000c101904 */
[----:B------:R1:W-:Y:S02]  /*ee0d0*/  @P5 STG.E [R180.64], R185 ;  /* 0x000000b9b4005986 */ /* 0x0003e4000c101904 */
[----:B-1----:R-:W-:Y:S02]  /*ee0e0*/  IMAD.WIDE R178, R2, 0x4, R172 ;  /* 0x0000000402b27825 */ /* 0x002fe400078e02ac */
[----:B------:R-:W4:Y:S04]  /*ee0f0*/  LDL.LU R185, [R1+0x1ec4] ;  /* 0x001ec40001b97983 */ /* 0x000f280000300800 */
[----:B--2---:R1:W-:Y:S04]  /*ee100*/  @P0 STG.E [R178.64], R187 ;  /* 0x000000bbb2000986 */ /* 0x0043e8000c101904 */
[----:B-1----:R-:W2:Y:S01]  /*ee110*/  LDL.LU R187, [R1+0x1ea4] ;  /* 0x001ea40001bb7983 */ /* 0x002ea20000300800 */
[----:B------:R-:W-:-:S02]  /*ee120*/  ISETP.LT.AND P4, PT, R111, c[0x0][0x178], !P1 ;  /* 0x00005e006f007a0c */ /* 0x000fc40004f81270 */
[C---:B------:R-:W-:Y:S02]  /*ee130*/  IADD3 R182, R252.reuse, 0x1ae, RZ ;  /* 0x000001aefcb67810 */ /* 0x040fe40007ffe0ff */
[----:B------:R-:W-:Y:S01]  /*ee140*/  IADD3 R3, R252, 0x1af, RZ ;  /* 0x000001affc037810 */ /* 0x000fe20007ffe0ff */
[----:B------:R-:W-:Y:S01]  /*ee150*/  IMAD.WIDE R176, R2, 0x4, R6 ;  /* 0x0000000402b07825 */ /* 0x000fe200078e0206 */
[----:B------:R-:W-:Y:S02]  /*ee160*/  ISETP.GE.AND P6, PT, R182, c[0x0][0x17c], PT ;  /* 0x00005f00b6007a0c */ /* 0x000fe40003fc6270 */
[----:B------:R-:W-:Y:S02]  /*ee170*/  ISETP.LT.AND P1, PT, R186, c[0x0][0x178], !P1 ;  /* 0x00005e00ba007a0c */ /* 0x000fe40004f21270 */
[----:B------:R-:W-:Y:S02]  /*ee180*/  ISETP.GE.AND P3, PT, R3, c[0x0][0x17c], PT ;  /* 0x00005f0003007a0c */ /* 0x000fe40003f66270 */
[----:B------:R-:W-:-:S02]  /*ee190*/  ISETP.LT.AND P2, PT, R150, c[0x0][0x178], !P6 ;  /* 0x00005e0096007a0c */ /* 0x000fc40007741270 */
[----:B------:R-:W-:Y:S01]  /*ee1a0*/  ISETP.LT.AND P5, PT, R151, c[0x0][0x178], !P6 ;  /* 0x00005e0097007a0c */ /* 0x000fe200077a1270 */
[----:B------:R-:W-:Y:S01]  /*ee1b0*/  IADD3 R3, R2, c[0x0][0x198], RZ ;  /* 0x0000660002037a10 */ /* 0x000fe20007ffe0ff */
[----:B---3--:R1:W-:Y:S01]  /*ee1c0*/  @P4 STG.E [R176.64], R243 ;  /* 0x000000f3b0004986 */ /* 0x0083e2000c101904 */
[----:B------:R-:W-:-:S03]  /*ee1d0*/  ISETP.LT.AND P4, PT, R111, c[0x0][0x178], !P6 ;  /* 0x00005e006f007a0c */ /* 0x000fc60007781270 */
[----:B------:R-:W-:-:S04]  /*ee1e0*/  IMAD.WIDE R178, R3, 0x4, R174 ;  /* 0x0000000403b27825 */ /* 0x000fc800078e02ae */
[----:B------:R-:W-:Y:S01]  /*ee1f0*/  IMAD.WIDE R180, R3, 0x4, R172 ;  /* 0x0000000403b47825 */ /* 0x000fe200078e02ac */
[----:B-1----:R-:W3:Y:S03]  /*ee200*/  LDL.LU R243, [R1+0x1e44] ;  /* 0x001e440001f37983 */ /* 0x002ee60000300800 */
[----:B------:R-:W-:Y:S01]  /*ee210*/  IMAD.WIDE R176, R2, 0x4, R4 ;  /* 0x0000000402b07825 */ /* 0x000fe200078e0204 */
[----:B------:R-:W-:-:S03]  /*ee220*/  ISETP.LT.AND P6, PT, R186, c[0x0][0x178], !P6 ;  /* 0x00005e00ba007a0c */ /* 0x000fc600077c1270 */
[----:B------:R-:W3:Y:S01]  /*ee230*/  LDL.LU R250, [R1+0x1d98] ;  /* 0x001d980001fa7983 */ /* 0x000ee20000300800 */
[----:B------:R-:W-:Y:S01]  /*ee240*/  IADD3 R2, R252, 0x1b1, RZ ;  /* 0x000001b1fc027810 */ /* 0x000fe20007ffe0ff */
[----:B------:R-:W3:Y:S04]  /*ee250*/  LDL.LU R249, [R1+0xa68] ;  /* 0x000a680001f97983 */ /* 0x000ee80000300800 */
[----:B------:R1:W-:Y:S01]  /*ee260*/  @P1 STG.E [R176.64], R248 ;  /* 0x000000f8b0001986 */ /* 0x0003e2000c101904 */
[----:B------:R-:W-:Y:S02]  /*ee270*/  @P2 STG.E [R178.64], R245 ;  /* 0x000000f5b2002986 */ /* 0x000fe4000c101904 */
[----:B------:R1:W-:Y:S01]  /*ee280*/  @P5 STG.E [R180.64], R244 ;  /* 0x000000f4b4005986 */ /* 0x0003e2000c101904 */
[----:B------:R-:W-:-:S02]  /*ee290*/  ISETP.LT.AND P5, PT, R150, c[0x0][0x178], !P3 ;  /* 0x00005e0096007a0c */ /* 0x000fc40005fa1270 */
[----:B------:R-:W-:Y:S01]  /*ee2a0*/  ISETP.LT.AND P1, PT, R151, c[0x0][0x178], !P3 ;  /* 0x00005e0097007a0c */ /* 0x000fe20005f21270 */
[C---:B-1----:R-:W-:Y:S01]  /*ee2b0*/  IMAD.WIDE R176, R3.reuse, 0x4, R6 ;  /* 0x0000000403b07825 */ /* 0x042fe200078e0206 */
[----:B------:R-:W3:Y:S01]  /*ee2c0*/  LDL.LU R248, [R1+0x7f8] ;  /* 0x0007f80001f87983 */ /* 0x000ee20000300800 */
[C---:B------:R-:W-:Y:S02]  /*ee2d0*/  IADD3 R180, R3.reuse, c[0x0][0x198], RZ ;  /* 0x0000660003b47a10 */ /* 0x040fe40007ffe0ff */
[----:B------:R-:W-:Y:S01]  /*ee2e0*/  IMAD.WIDE R178, R3, 0x4, R4 ;  /* 0x0000000403b27825 */ /* 0x000fe200078e0204 */
[----:B----4-:R1:W-:Y:S01]  /*ee2f0*/  @P4 STG.E [R176.64], R251 ;  /* 0x000000fbb0004986 */ /* 0x0103e2000c101904 */
[----:B------:R-:W-:Y:S02]  /*ee300*/  ISETP.GE.AND P4, PT, R2, c[0x0][0x17c], PT ;  /* 0x00005f0002007a0c */ /* 0x000fe40003f86270 */
[----:B------:R-:W-:-:S04]  /*ee310*/  IMAD.WIDE R2, R180, 0x4, R174 ;  /* 0x00000004b4027825 */ /* 0x000fc800078e02ae */
[----:B------:R4:W-:Y:S01]  /*ee320*/  @P6 STG.E [R178.64], R246 ;  /* 0x000000f6b2006986 */ /* 0x0009e2000c101904 */
[----:B------:R4:W-:Y:S01]  /*ee330*/  @P5 STG.E [R2.64], R185 ;  /* 0x000000b902005986 */ /* 0x0009e2000c101904 */
[----:B-1----:R-:W-:-:S03]  /*ee340*/  IMAD.WIDE R176, R180, 0x4, R172 ;  /* 0x00000004b4b07825 */ /* 0x002fc600078e02ac */
[----:B----4-:R-:W4:Y:S04]  /*ee350*/  LDL.LU R246, [R1+0x4494] ;  /* 0x0044940001f67983 */ /* 0x010f280000300800 */
[----:B------:R-:W4:Y:S04]  /*ee360*/  LDL.LU R185, [R1+0x1d9c] ;  /* 0x001d9c0001b97983 */ /* 0x000f280000300800 */
[----:B--2---:R1:W-:Y:S04]  /*ee370*/  @P1 STG.E [R176.64], R187 ;  /* 0x000000bbb0001986 */ /* 0x0043e8000c101904 */
[----:B-1----:R-:W2:Y:S01]  /*ee380*/  LDL.LU R187, [R1+0xa6c] ;  /* 0x000a6c0001bb7983 */ /* 0x002ea20000300800 */
[----:B------:R-:W-:-:S02]  /*ee390*/  ISETP.LT.AND P2, PT, R111, c[0x0][0x178], !P3 ;  /* 0x00005e006f007a0c */ /* 0x000fc40005f41270 */
[----:B------:R-:W-:Y:S01]  /*ee3a0*/  IADD3 R182, R252, 0x1b0, RZ ;  /* 0x000001b0fcb67810 */ /* 0x000fe20007ffe0ff */
[----:B------:R-:W-:Y:S02]  /*ee3b0*/  ISETP.LT.AND P3, PT, R186, c[0x0][0x178], !P3 ;  /* 0x00005e00ba007a0c */ /* 0x000fe40005f61270 */
[----:B------:R-:W-:Y:S01]  /*ee3c0*/  IMAD.WIDE R178, R180, 0x4, R6 ;  /* 0x00000004b4b27825 */ /* 0x000fe200078e0206 */
[----:B------:R-:W-:Y:S02]  /*ee3d0*/  ISETP.GE.AND P0, PT, R182, c[0x0][0x17c], PT ;  /* 0x00005f00b6007a0c */ /* 0x000fe40003f06270 */
[----:B------:R-:W-:Y:S02]  /*ee3e0*/  IADD3 R2, R180, c[0x0][0x198], RZ ;  /* 0x00006600b4027a10 */ /* 0x000fe40007ffe0ff */
[----:B------:R-:W-:Y:S01]  /*ee3f0*/  ISETP.LT.AND P6, PT, R150, c[0x0][0x178], !P0 ;  /* 0x00005e0096007a0c */ /* 0x000fe200047c1270 */
[----:B------:R-:W-:Y:S01]  /*ee400*/  IMAD.WIDE R176, R180, 0x4, R4 ;  /* 0x00000004b4b07825 */ /* 0x000fe200078e0204 */
[----:B------:R-:W-:Y:S01]  /*ee410*/  ISETP.LT.AND P5, PT, R151, c[0x0][0x178], !P0 ;  /* 0x00005e0097007a0c */ /* 0x000fe200047a1270 */
[----:B---3--:R1:W-:Y:S01]  /*ee420*/  @P2 STG.E [R178.64], R243 ;  /* 0x000000f3b2002986 */ /* 0x0083e2000c101904 */
[----:B------:R-:W-:-:S02]  /*ee430*/  ISETP.LT.AND P2, PT, R111, c[0x0][0x178], !P0 ;  /* 0x00005e006f007a0c */ /* 0x000fc40004741270 */
[----:B------:R3:W-:Y:S01]  /*ee440*/  @P3 STG.E [R176.64], R247 ;  /* 0x000000f7b0003986 */ /* 0x0007e2000c101904 */
[----:B------:R-:W-:Y:S01]  /*ee450*/  IADD3 R3, R252, 0x1b2, RZ ;  /* 0x000001b2fc037810 */ /* 0x000fe20007ffe0ff */
[----:B-1----:R-:W2:Y:S01]  /*ee460*/  LDL.LU R243, [R1+0x7fc] ;  /* 0x0007fc0001f37983 */ /* 0x002ea20000300800 */
[----:B------:R-:W-:-:S04]  /*ee470*/  IMAD.WIDE R178, R2, 0x4, R174 ;  /* 0x0000000402b27825 */ /* 0x000fc800078e02ae */
[----:B---3--:R-:W3:Y:S02]  /*ee480*/  LDL.LU R247, [R1+0x4490] ;  /* 0x0044900001f77983 */ /* 0x008ee40000300800 */
[----:B------:R-:W-:Y:S01]  /*ee490*/  IMAD.WIDE R180, R2, 0x4, R172 ;  /* 0x0000000402b47825 */ /* 0x000fe200078e02ac */
[----:B------:R-:W-:Y:S01]  /*ee4a0*/  ISETP.LT.AND P0, PT, R186, c[0x0][0x178], !P0 ;  /* 0x00005e00ba007a0c */ /* 0x000fe20004701270 */
[----:B------:R-:W3:Y:S04]  /*ee4b0*/  LDL.LU R245, [R1+0x1da8] ;  /* 0x001da80001f57983 */ /* 0x000ee80000300800 */
[----:B------:R1:W-:Y:S01]  /*ee4c0*/  @P6 STG.E [R178.64], R250 ;  /* 0x000000fab2006986 */ /* 0x0003e2000c101904 */
[----:B------:R-:W-:Y:S01]  /*ee4d0*/  ISETP.LT.AND P6, PT, R150, c[0x0][0x178], !P4 ;  /* 0x00005e0096007a0c */ /* 0x000fe200067c1270 */
[----:B------:R-:W3:Y:S01]  /*ee4e0*/  LDL.LU R244, [R1+0xe18] ;  /* 0x000e180001f47983 */ /* 0x000ee20000300800 */
[----:B------:R-:W-:-:S02]  /*ee4f0*/  ISETP.LT.AND P3, PT, R151, c[0x0][0x178], !P4 ;  /* 0x00005e0097007a0c */ /* 0x000fc40006761270 */
[----:B------:R-:W-:Y:S01]  /*ee500*/  ISETP.GE.AND P1, PT, R3, c[0x0][0x17c], PT ;  /* 0x00005f0003007a0c */ /* 0x000fe20003f26270 */
[C---:B------:R-:W-:Y:S01]  /*ee510*/  IMAD.WIDE R176, R2.reuse, 0x4, R6 ;  /* 0x0000000402b07825 */ /* 0x040fe200078e0206 */
[----:B------:R1:W-:Y:S01]  /*ee520*/  @P5 STG.E [R180.64], R249 ;  /* 0x000000f9b4005986 */ /* 0x0003e2000c101904 */
[----:B------:R-:W-:-:S03]  /*ee530*/  IADD3 R3, R2, c[0x0][0x198], RZ ;  /* 0x0000660002037a10 */ /* 0x000fc60007ffe0ff */
[----:B------:R-:W3:Y:S04]  /*ee540*/  LDL.LU R251, [R1+0xa58] ;  /* 0x000a580001fb7983 */ /* 0x000ee80000300800 */
[----:B------:R1:W-:Y:S02]  /*ee550*/  @P2 STG.E [R176.64], R248 ;  /* 0x000000f8b0002986 */ /* 0x0003e4000c101904 */
[----:B-1----:R-:W-:Y:S01]  /*ee560*/  IMAD.WIDE R178, R2, 0x4, R4 ;  /* 0x0000000402b27825 */ /* 0x002fe200078e0204 */
[----:B------:R-:W-:Y:S01]  /*ee570*/  IADD3 R180, R252, 0x1b3, RZ ;  /* 0x000001b3fcb47810 */ /* 0x000fe20007ffe0ff */
[----:B------:R-:W3:Y:S02]  /*ee580*/  LDL.LU R249, [R1+0x508] ;  /* 0x0005080001f97983 */ /* 0x000ee40000300800 */
[----:B------:R-:W3:Y:S02]  /*ee590*/  LDL.LU R248, [R1+0x1dac] ;  /* 0x001dac0001f87983 */ /* 0x000ee40000300800 */
[----:B------:R-:W-:Y:S01]  /*ee5a0*/  IMAD.WIDE R176, R3, 0x4, R174 ;  /* 0x0000000403b07825 */ /* 0x000fe200078e02ae */
[----:B------:R-:W-:-:S03]  /*ee5b0*/  ISETP.GE.AND P2, PT, R180, c[0x0][0x17c], PT ;  /* 0x00005f00b4007a0c */ /* 0x000fc60003f46270 */
[----:B------:R-:W-:Y:S01]  /*ee5c0*/  IMAD.WIDE R180, R3, 0x4, R172 ;  /* 0x0000000403b47825 */ /* 0x000fe200078e02ac */
[----:B----4-:R-:W-:Y:S03]  /*ee5d0*/  @P0 STG.E [R178.64], R246 ;  /* 0x000000f6b2000986 */ /* 0x010fe6000c101904 */
[----:B------:R1:W-:Y:S02]  /*ee5e0*/  @P6 STG.E [R176.64], R185 ;  /* 0x000000b9b0006986 */ /* 0x0003e4000c101904 */
[----:B-1----:R-:W4:Y:S04]  /*ee5f0*/  LDL.LU R185, [R1+0xe1c] ;  /* 0x000e1c0001b97983 */ /* 0x002f280000300800 */
[----:B--2---:R1:W-:Y:S04]  /*ee600*/  @P3 STG.E [R180.64], R187 ;  /* 0x000000bbb4003986 */ /* 0x0043e8000c101904 */
[----:B-1----:R-:W2:Y:S01]  /*ee610*/  LDL.LU R187, [R1+0xa5c] ;  /* 0x000a5c0001bb7983 */ /* 0x002ea20000300800 */
[----:B------:R-:W-:Y:S01]  /*ee620*/  ISETP.LT.AND P5, PT, R111, c[0x0][0x178], !P4 ;  /* 0x00005e006f007a0c */ /* 0x000fe200067a1270 */
[----:B------:R-:W-:-:S02]  /*ee630*/  ISETP.LT.AND P4, PT, R186, c[0x0][0x178], !P4 ;  /* 0x00005e00ba007a0c */ /* 0x000fc40006781270 */
[----:B------:R-:W-:Y:S01]  /*ee640*/  IMAD.WIDE R178, R3, 0x4, R6 ;  /* 0x0000000403b27825 */ /* 0x000fe200078e0206 */
[----:B------:R-:W-:Y:S02]  /*ee650*/  ISETP.LT.AND P0, PT, R150, c[0x0][0x178], !P1 ;  /* 0x00005e0096007a0c */ /* 0x000fe40004f01270 */
[----:B------:R-:W-:Y:S01]  /*ee660*/  ISETP.LT.AND P3, PT, R151, c[0x0][0x178], !P1 ;  /* 0x00005e0097007a0c */ /* 0x000fe20004f61270 */
[----:B------:R-:W-:Y:S01]  /*ee670*/  IMAD.WIDE R176, R3, 0x4, R4 ;  /* 0x0000000403b07825 */ /* 0x000fe200078e0204 */
[----:B------:R-:W-:-:S03]  /*ee680*/  ISETP.LT.AND P6, PT, R111, c[0x0][0x178], !P1 ;  /* 0x00005e006f007a0c */ /* 0x000fc60004fc1270 */
[----:B------:R-:W-:Y:S02]  /*ee690*/  ISETP.LT.AND P1, PT, R186, c[0x0][0x178], !P1 ;  /* 0x00005e00ba007a0c */ /* 0x000fe40004f21270 */
[----:B------:R1:W-:Y:S01]  /*ee6a0*/  @P5 STG.E [R178.64], R243 ;  /* 0x000000f3b2005986 */ /* 0x0003e2000c101904 */
[----:B---3--:R3:W-:Y:S01]  /*ee6b0*/  @P4 STG.E [R176.64], R247 ;  /* 0x000000f7b0004986 */ /* 0x0087e2000c101904 */
[----:B------:R-:W-:Y:S02]  /*ee6c0*/  ISETP.LT.AND P4, PT, R150, c[0x0][0x178], !P2 ;  /* 0x00005e0096007a0c */ /* 0x000fe40005781270 */
[----:B-1----:R-:W-:Y:S01]  /*ee6d0*/  IADD3 R178, R3, c[0x0][0x198], RZ ;  /* 0x0000660003b27a10 */ /* 0x002fe20007ffe0ff */
[----:B------:R-:W2:Y:S01]  /*ee6e0*/  LDL.LU R243, [R1+0x50c] ;  /* 0x00050c0001f37983 */ /* 0x000ea20000300800 */
[----:B------:R-:W2:Y:S02]  /*ee6f0*/  LDL.LU R246, [R1+0x1db8] ;  /* 0x001db80001f67983 */ /* 0x000ea40000300800 */
[----:B------:R-:W2:Y:S02]  /*ee700*/  LDL.LU R184, [R1+0x13e8] ;  /* 0x0013e80001b87983 */ /* 0x000ea40000300800 */
[----:B------:R-:W2:Y:S02]  /*ee710*/  LDL.LU R250, [R1+0xc48] ;  /* 0x000c480001fa7983 */ /* 0x000ea40000300800 */
[----:B------:R-:W-:-:S04]  /*ee720*/  IMAD.WIDE R2, R178, 0x4, R174 ;  /* 0x00000004b2027825 */ /* 0x000fc800078e02ae */
[--C-:B---3--:R-:W-:Y:S01]  /*ee730*/  IMAD.WIDE R176, R178, 0x4, R172.reuse ;  /* 0x00000004b2b07825 */ /* 0x108fe200078e02ac */
[----:B------:R-:W-:Y:S02]  /*ee740*/  IADD3 R179, R252, 0x1b4, RZ ;  /* 0x000001b4fcb37810 */ /* 0x000fe40007ffe0ff */
[----:B------:R-:W-:Y:S02]  /*ee750*/  IADD3 R182, R178, c[0x0][0x198], RZ ;  /* 0x00006600b2b67a10 */ /* 0x000fe40007ffe0ff */
[----:B------:R-:W-:Y:S01]  /*ee760*/  ISETP.LT.AND P5, PT, R151, c[0x0][0x178], !P2 ;  /* 0x00005e0097007a0c */ /* 0x000fe200057a1270 */
[----:B------:R1:W-:Y:S01]  /*ee770*/  @P0 STG.E [R2.64], R245 ;  /* 0x000000f502000986 */ /* 0x0003e2000c101904 */
[----:B------:R3:W-:Y:S01]  /*ee780*/  @P3 STG.E [R176.64], R244 ;  /* 0x000000f4b0003986 */ /* 0x0007e2000c101904 */
[----:B------:R-:W-:Y:S02]  /*ee790*/  ISETP.LT.AND P3, PT, R111, c[0x0][0x178], !P2 ;  /* 0x00005e006f007a0c */ /* 0x000fe40005761270 */
[----:B------:R-:W-:Y:S01]  /*ee7a0*/  ISETP.GE.AND P0, PT, R179, c[0x0][0x17c], PT ;  /* 0x00005f00b3007a0c */ /* 0x000fe20003f06270 */
[----:B------:R-:W-:-:S04]  /*ee7b0*/  IMAD.WIDE R180, R182, 0x4, R172 ;  /* 0x00000004b6b47825 */ /* 0x000fc800078e02ac */
[----:B-1----:R-:W-:-:S04]  /*ee7c0*/  IMAD.WIDE R2, R178, 0x4, R6 ;  /* 0x00000004b2027825 */ /* 0x002fc800078e0206 */
[----:B---3--:R-:W-:-:S04]  /*ee7d0*/  IMAD.WIDE R176, R178, 0x4, R4 ;  /* 0x00000004b2b07825 */ /* 0x008fc800078e0204 */
[C---:B------:R-:W-:Y:S01]  /*ee7e0*/  IMAD.WIDE R178, R182.reuse, 0x4, R174 ;  /* 0x00000004b6b27825 */ /* 0x040fe200078e02ae */
[----:B------:R1:W-:Y:S03]  /*ee7f0*/  @P6 STG.E [R2.64], R251 ;  /* 0x000000fb02006986 */ /* 0x0003e6000c101904 */
[----:B------:R3:W-:Y:S02]  /*ee800*/  @P1 STG.E [R176.64], R249 ;  /* 0x000000f9b0001986 */ /* 0x0007e4000c101904 */
[----:B------:R3:W-:Y:S01]  /*ee810*/  @P4 STG.E [R178.64], R248 ;  /* 0x000000f8b2004986 */ /* 0x0007e2000c101904 */
[----:B----4-:R4:W-:Y:S01]  /*ee820*/  @P5 STG.E [R180.64], R185 ;  /* 0x000000b9b4005986 */ /* 0x0109e2000c101904 */
[----:B-1----:R-:W-:-:S03]  /*ee830*/  IMAD.WIDE R2, R182, 0x4, R6 ;  /* 0x00000004b6027825 */ /* 0x002fc600078e0206 */
[----:B---3--:R-:W3:Y:S01]  /*ee840*/  LDL.LU R249, [R1+0x808] ;  /* 0x0008080001f97983 */ /* 0x008ee20000300800 */
[----:B------:R-:W3:Y:S02]  /*ee850*/  LDL.LU R248, [R1+0x1dbc] ;  /* 0x001dbc0001f87983 */ /* 0x000ee40000300800 */
[----:B----4-:R-:W4:Y:S01]  /*ee860*/  LDL.LU R185, [R1+0x13ec] ;  /* 0x0013ec0001b97983 */ /* 0x010f220000300800 */
[----:B--2---:R1:W-:Y:S04]  /*ee870*/  @P3 STG.E [R2.64], R187 ;  /* 0x000000bb02003986 */ /* 0x0043e8000c101904 */
[----:B-1----:R-:W2:Y:S01]  /*ee880*/  LDL.LU R187, [R1+0xc4c] ;  /* 0x000c4c0001bb7983 */ /* 0x002ea20000300800 */
[----:B------:R-:W-:Y:S02]  /*ee890*/  ISETP.LT.AND P2, PT, R186, c[0x0][0x178], !P2 ;  /* 0x00005e00ba007a0c */ /* 0x000fe40005741270 */
[----:B------:R-:W-:-:S02]  /*ee8a0*/  ISETP.LT.AND P6, PT, R150, c[0x0][0x178], !P0 ;  /* 0x00005e0096007a0c */ /* 0x000fc400047c1270 */
[----:B------:R-:W-:Y:S02]  /*ee8b0*/  ISETP.LT.AND P4, PT, R151, c[0x0][0x178], !P0 ;  /* 0x00005e0097007a0c */ /* 0x000fe40004781270 */
[----:B------:R-:W-:Y:S02]  /*ee8c0*/  IADD3 R176, R252, 0x1b5, RZ ;  /* 0x000001b5fcb07810 */ /* 0x000fe40007ffe0ff */
[----:B------:R-:W-:Y:S02]  /*ee8d0*/  IADD3 R183, R182, c[0x0][0x198], RZ ;  /* 0x00006600b6b77a10 */ /* 0x000fe40007ffe0ff */
[----:B------:R-:W-:Y:S02]  /*ee8e0*/  ISETP.LT.AND P5, PT, R111, c[0x0][0x178], !P0 ;  /* 0x00005e006f007a0c */ /* 0x000fe400047a1270 */
[----:B------:R-:W-:Y:S01]  /*ee8f0*/  IADD3 R178, R252, 0x1b6, RZ ;  /* 0x000001b6fcb27810 */ /* 0x000fe20007ffe0ff */
[----:B------:R-:W-:Y:S01]  /*ee900*/  IMAD.WIDE R2, R182, 0x4, R4 ;  /* 0x00000004b6027825 */ /* 0x000fe200078e0204 */
[----:B------:R-:W-:-:S03]  /*ee910*/  ISETP.GE.AND P1, PT, R176, c[0x0][0x17c], PT ;  /* 0x00005f00b0007a0c */ /* 0x000fc60003f26270 */
[----:B------:R-:W-:Y:S01]  /*ee920*/  IMAD.WIDE R176, R183, 0x4, R174 ;  /* 0x00000004b7b07825 */ /* 0x000fe200078e02ae */
[----:B------:R-:W-:-:S03]  /*ee930*/  ISETP.GE.AND P3, PT, R178, c[0x0][0x17c], PT ;  /* 0x00005f00b2007a0c */ /* 0x000fc60003f66270 */
[----:B------:R-:W-:-:S04]  /*ee940*/  IMAD.WIDE R178, R183, 0x4, R172 ;  /* 0x00000004b7b27825 */ /* 0x000fc800078e02ac */
[----:B------:R-:W-:Y:S01]  /*ee950*/  IMAD.WIDE R180, R183, 0x4, R6 ;  /* 0x00000004b7b47825 */ /* 0x000fe200078e0206 */
[----:B------:R1:W-:Y:S03]  /*ee960*/  @P2 STG.E [R2.64], R243 ;  /* 0x000000f302002986 */ /* 0x0003e6000c101904 */
[----:B------:R-:W-:Y:S01]  /*ee970*/  @P6 STG.E [R176.64], R246 ;  /* 0x000000f6b0006986 */ /* 0x000fe2000c101904 */
[----:B------:R-:W-:Y:S01]  /*ee980*/  ISETP.LT.AND P0, PT, R186, c[0x0][0x178], !P0 ;  /* 0x00005e00ba007a0c */ /* 0x000fe20004701270 */
[----:B------:R-:W-:Y:S01]  /*ee990*/  @P4 STG.E [R178.64], R184 ;  /* 0x000000b8b2004986 */ /* 0x000fe2000c101904 */
[----:B------:R-:W-:Y:S01]  /*ee9a0*/  ISETP.LT.AND P4, PT, R150, c[0x0][0x178], !P1 ;  /* 0x00005e0096007a0c */ /* 0x000fe20004f81270 */
[----:B------:R1:W-:Y:S04]  /*ee9b0*/  @P5 STG.E [R180.64], R250 ;  /* 0x000000fab4005986 */ /* 0x0003e8000c101904 */
[----:B-1----:R-:W2:Y:S01]  /*ee9c0*/  LDL.LU R243, [R1+0x80c] ;  /* 0x00080c0001f37983 */ /* 0x002ea20000300800 */
[----:B------:R-:W2:Y:S01]  /*ee9d0*/  LDL.LU R245, [R1+0x1dd8] ;  /* 0x001dd80001f57983 */ /* 0x000ea20000300800 */
[----:B------:R-:W-:Y:S01]  /*ee9e0*/  ISETP.LT.AND P5, PT, R151, c[0x0][0x178], !P1 ;  /* 0x00005e0097007a0c */ /* 0x000fe20004fa1270 */
[----:B------:R-:W2:Y:S01]  /*ee9f0*/  LDL.LU R244, [R1+0x17b8] ;  /* 0x0017b80001f47983 */ /* 0x000ea20000300800 */
[----:B------:R-:W-:-:S02]  /*eea00*/  ISETP.LT.AND P2, PT, R111, c[0x0][0x178], !P1 ;  /* 0x00005e006f007a0c */ /* 0x000fc40004f41270 */
[C---:B------:R-:W-:Y:S01]  /*eea10*/  IADD3 R181, R183.reuse, c[0x0][0x198], RZ ;  /* 0x00006600b7b57a10 */ /* 0x040fe20007ffe0ff */
[----:B------:R-:W-:Y:S01]  /*eea20*/  IMAD.WIDE R2, R183, 0x4, R4 ;  /* 0x00000004b7027825 */ /* 0x000fe200078e0204 */
[----:B------:R-:W2:Y:S03]  /*eea30*/  LDL.LU R251, [R1+0x13d8] ;  /* 0x0013d80001fb7983 */ /* 0x000ea60000300800 */
[----:B------:R-:W2:Y:S02]  /*eea40*/  LDL.LU R250, [R1+0xc38] ;  /* 0x000c380001fa7983 */ /* 0x000ea40000300800 */
[----:B------:R-:W-:-:S04]  /*eea50*/  IMAD.WIDE R176, R181, 0x4, R174 ;  /* 0x00000004b5b07825 */ /* 0x000fc800078e02ae */
[C---:B------:R-:W-:Y:S01]  /*eea60*/  IMAD.WIDE R178, R181.reuse, 0x4, R172 ;  /* 0x00000004b5b27825 */ /* 0x040fe200078e02ac */
[----:B---3--:R1:W-:Y:S03]  /*eea70*/  @P0 STG.E [R2.64], R249 ;  /* 0x000000f902000986 */ /* 0x0083e6000c101904 */
[----:B------:R3:W-:Y:S01]  /*eea80*/  @P4 STG.E [R176.64], R248 ;  /* 0x000000f8b0004986 */ /* 0x0007e2000c101904 */
[----:B----4-:R4:W-:Y:S01]  /*eea90*/  @P5 STG.E [R178.64], R185 ;  /* 0x000000b9b2005986 */ /* 0x0109e2000c101904 */
[----:B-1----:R-:W-:-:S03]  /*eeaa0*/  IMAD.WIDE R2, R181, 0x4, R6 ;  /* 0x00000004b5027825 */ /* 0x002fc600078e0206 */
[----:B---3--:R-:W3:Y:S01]  /*eeab0*/  LDL.LU R248, [R1+0x1ddc] ;  /* 0x001ddc0001f87983 */ /* 0x008ee20000300800 */
[----:B----4-:R-:W4:Y:S03]  /*eeac0*/  LDL.LU R185, [R1+0x17bc] ;  /* 0x0017bc0001b97983 */ /* 0x010f260000300800 */
[----:B--2---:R1:W-:Y:S04]  /*eead0*/  @P2 STG.E [R2.64], R187 ;  /* 0x000000bb02002986 */ /* 0x0043e8000c101904 */
[----:B-1----:R-:W2:Y:S01]  /*eeae0*/  LDL.LU R187, [R1+0x13dc] ;  /* 0x0013dc0001bb7983 */ /* 0x002ea20000300800 */
[----:B------:R-:W-:Y:S02]  /*eeaf0*/  IADD3 R180, R252, 0x1b7, RZ ;  /* 0x000001b7fcb47810 */ /* 0x000fe40007ffe0ff */
[----:B------:R-:W-:-:S02]  /*eeb00*/  ISETP.LT.AND P1, PT, R186, c[0x0][0x178], !P1 ;  /* 0x00005e00ba007a0c */ /* 0x000fc40004f21270 */
[----:B------:R-:W-:Y:S01]  /*eeb10*/  ISETP.LT.AND P6, PT, R150, c[0x0][0x178], !P3 ;  /* 0x00005e0096007a0c */ /* 0x000fe20005fc1270 */
[----:B------:R-:W-:Y:S01]  /*eeb20*/  IMAD.WIDE R176, R181, 0x4, R4 ;  /* 0x00000004b5b07825 */ /* 0x000fe200078e0204 */
[----:B------:R-:W-:-:S03]  /*eeb30*/  ISETP.GE.AND P0, PT, R180, c[0x0][0x17c], PT ;  /* 0x00005f00b4007a0c */ /* 0x000fc60003f06270 */
[----:B------:R-:W-:Y:S01]  /*eeb40*/  IADD3 R180, R181, c[0x0][0x198], RZ ;  /* 0x00006600b5b47a10 */ /* 0x000fe20007ffe0ff */
[----:B------:R-:W-:Y:S02]  /*eeb50*/  ISETP.LT.AND P5, PT, R151, c[0x0][0x178], !P3 ;  /* 0x00005e0097007a0c */ /* 0x000fe40005fa1270 */
[----:B------:R-:W-:Y:S01]  /*eeb60*/  ISETP.LT.AND P4, PT, R111, c[0x0][0x178], !P3 ;  /* 0x00005e006f007a0c */ /* 0x000fe20005f81270 */
[----:B------:R-:W2:Y:S01]  /*eeb70*/  LDL.LU R249, [R1+0xc3c] ;  /* 0x000c3c0001f97983 */ /* 0x000ea20000300800 */
[----:B------:R-:W-:Y:S01]  /*eeb80*/  IMAD.WIDE R178, R180, 0x4, R174 ;  /* 0x00000004b4b27825 */ /* 0x000fe200078e02ae */
[----:B------:R-:W-:Y:S02]  /*eeb90*/  ISETP.LT.AND P3, PT, R186, c[0x0][0x178], !P3 ;  /* 0x00005e00ba007a0c */ /* 0x000fe40005f61270 */
[----:B------:R1:W-:Y:S02]  /*eeba0*/  @P1 STG.E [R176.64], R243 ;  /* 0x000000f3b0001986 */ /* 0x0003e4000c101904 */
[----:B------:R1:W-:Y:S01]  /*eebb0*/  @P6 STG.E [R178.64], R245 ;  /* 0x000000f5b2006986 */ /* 0x0003e2000c101904 */
[----:B------:R-:W-:Y:S01]  /*eebc0*/  ISETP.LT.AND P6, PT, R150, c[0x0][0x178], !P0 ;  /* 0x00005e0096007a0c */ /* 0x000fe200047c1270 */
[----:B------:R-:W-:Y:S01]  /*eebd0*/  IMAD.WIDE R2, R180, 0x4, R6 ;  /* 0x00000004b4027825 */ /* 0x000fe200078e0206 */
[----:B------:R-:W-:Y:S01]  /*eebe0*/  ISETP.LT.AND P2, PT, R151, c[0x0][0x178], !P0 ;  /* 0x00005e0097007a0c */ /* 0x000fe20004741270 */
[----:B-1----:R-:W2:Y:S01]  /*eebf0*/  LDL.LU R243, [R1+0x1e08] ;  /* 0x001e080001f37983 */ /* 0x002ea20000300800 */
[----:B------:R-:W-:Y:S01]  /*eec00*/  IADD3 R178, R252, 0x1b8, RZ ;  /* 0x000001b8fcb27810 */ /* 0x000fe20007ffe0ff */
[----:B------:R-:W-:-:S04]  /*eec10*/  IMAD.WIDE R176, R180, 0x4, R172 ;  /* 0x00000004b4b07825 */ /* 0x000fc800078e02ac */
[----:B------:R-:W2:Y:S01]  /*eec20*/  LDL.LU R183, [R1+0x1dc8] ;  /* 0x001dc80001b77983 */ /* 0x000ea20000300800 */
[----:B------:R-:W2:Y:S01]  /*eec30*/  LDL.LU R246, [R1+0x1788] ;  /* 0x0017880001f67983 */ /* 0x000ea20000300800 */
[----:B------:R-:W-:Y:S01]  /*eec40*/  ISETP.GE.AND P1, PT, R178, c[0x0][0x17c], PT ;  /* 0x00005f00b2007a0c */ /* 0x000fe20003f26270 */
[C---:B------:R-:W-:Y:S02]  /*eec50*/  IADD3 R178, R180.reuse, c[0x0][0x198], RZ ;  /* 0x00006600b4b27a10 */ /* 0x040fe40007ffe0ff */
[----:B------:R1:W-:Y:S01]  /*eec60*/  @P5 STG.E [R176.64], R244 ;  /* 0x000000f4b0005986 */ /* 0x0003e2000c101904 */
[----:B------:R-:W-:Y:S01]  /*eec70*/  ISETP.LT.AND P5, PT, R111, c[0x0][0x178], !P0 ;  /* 0x00005e006f007a0c */ /* 0x000fe200047a1270 */
[----:B------:R1:W-:Y:S02]  /*eec80*/  @P4 STG.E [R2.64], R251 ;  /* 0x000000fb02004986 */ /* 0x0003e4000c101904 */
[----:B------:R-:W-:-:S05]  /*eec90*/  IMAD.WIDE R180, R180, 0x4, R4 ;  /* 0x00000004b4b47825 */ /* 0x000fca00078e0204 */
[----:B------:R-:W-:Y:S04]  /*eeca0*/  @P3 STG.E [R180.64], R250 ;  /* 0x000000fab4003986 */ /* 0x000fe8000c101904 */
[----:B-1----:R-:W2:Y:S01]  /*eecb0*/  LDL.LU R244, [R1+0xe28] ;  /* 0x000e280001f47983 */ /* 0x002ea20000300800 */
[----:B------:R-:W-:-:S04]  /*eecc0*/  IMAD.WIDE R2, R178, 0x4, R174 ;  /* 0x00000004b2027825 */ /* 0x000fc800078e02ae */
[C---:B------:R-:W-:Y:S01]  /*eecd0*/  IMAD.WIDE R176, R178.reuse, 0x4, R172 ;  /* 0x00000004b2b07825 */ /* 0x040fe200078e02ac */
[----:B---3--:R1:W-:Y:S04]  /*eece0*/  @P6 STG.E [R2.64], R248 ;  /* 0x000000f802006986 */ /* 0x0083e8000c101904 */
[----:B----4-:R-:W-:Y:S02]  /*eecf0*/  @P2 STG.E [R176.64], R185 ;  /* 0x000000b9b0002986 */ /* 0x010fe4000c101904 */
[----:B-1----:R-:W-:-:S05]  /*eed00*/  IMAD.WIDE R2, R178, 0x4, R6 ;  /* 0x00000004b2027825 */ /* 0x002fca00078e0206 */
[----:B--2---:R1:W-:Y:S04]  /*eed10*/  @P5 STG.E [R2.64], R187 ;  /* 0x000000bb02005986 */ /* 0x0043e8000c101904 */
[----:B-1----:R-:W2:Y:S01]  /*eed20*/  LDL.LU R187, [R1+0x1e0c] ;  /* 0x001e0c0001bb7983 */ /* 0x002ea20000300800 */
[----:B------:R-:W3:Y:S02]  /*eed30*/  LDL.LU R251, [R1+0x1dcc] ;  /* 0x001dcc0001fb7983 */ /* 0x000ee40000300800 */
[----:B------:R-:W4:Y:S01]  /*eed40*/  LDL.LU R248, [R1+0x178c] ;  /* 0x00178c0001f87983 */ /* 0x000f220000300800 */
[----:B------:R-:W-:Y:S02]  /*eed50*/  ISETP.LT.AND P0, PT, R186, c[0x0][0x178], !P0 ;  /* 0x00005e00ba007a0c */ /* 0x000fe40004701270 */
[----:B------:R-:W-:-:S02]  /*eed60*/  ISETP.LT.AND P6, PT, R150, c[0x0][0x178], !P1 ;  /* 0x00005e0096007a0c */ /* 0x000fc40004fc1270 */
[----:B------:R-:W-:Y:S02]  /*eed70*/  ISETP.LT.AND P3, PT, R151, c[0x0][0x178], !P1 ;  /* 0x00005e0097007a0c */ /* 0x000fe40004f61270 */
[----:B------:R-:W-:Y:S02]  /*eed80*/  ISETP.LT.AND P2, PT, R111, c[0x0][0x178], !P1 ;  /* 0x00005e006f007a0c */ /* 0x000fe40004f41270 */
[----:B------:R-:W-:Y:S02]  /*eed90*/  IADD3 R182, R178, c[0x0][0x198], RZ ;  /* 0x00006600b2b67a10 */ /* 0x000fe40007ffe0ff */
[C---:B------:R-:W-:Y:S02]  /*eeda0*/  IADD3 R176, R252.reuse, 0x1ba, RZ ;  /* 0x000001bafcb07810 */ /* 0x040fe40007ffe0ff */
[----:B------:R-:W-:Y:S01]  /*eedb0*/  IADD3 R179, R252, 0x1b9, RZ ;  /* 0x000001b9fcb37810 */ /* 0x000fe20007ffe0ff */
[----:B------:R-:W-:-:S04]  /*eedc0*/  IMAD.WIDE R180, R178, 0x4, R4 ;  /* 0x00000004b2b47825 */ /* 0x000fc800078e0204 */
[----:B------:R-:W-:Y:S01]  /*eedd0*/  IMAD.WIDE R2, R182, 0x4, R174 ;  /* 0x00000004b6027825 */ /* 0x000fe200078e02ae */
[----:B------:R-:W-:Y:S02]  /*eede0*/  ISETP.GE.AND P5, PT, R176, c[0x0][0x17c], PT ;  /* 0x00005f00b0007a0c */ /* 0x000fe40003fa6270 */
[----:B------:R-:W-:Y:S01]  /*eedf0*/  ISETP.GE.AND P4, PT, R179, c[0x0][0x17c], PT ;  /* 0x00005f00b3007a0c */ /* 0x000fe20003f86270 */
[----:B------:R-:W-:-:S04]  /*eee00*/  IMAD.WIDE R176, R182, 0x4, R172 ;  /* 0x00000004b6b07825 */ /* 0x000fc800078e02ac */
[----:B------:R-:W-:Y:S01]  /*eee10*/  IMAD.WIDE R178, R182, 0x4, R6 ;  /* 0x00000004b6b27825 */ /* 0x000fe200078e0206 */
[----:B------:R1:W-:Y:S03]  /*eee20*/  @P0 STG.E [R180.64], R249 ;  /* 0x000000f9b4000986 */ /* 0x0003e6000c101904 */
[----:B------:R1:W-:Y:S01]  /*eee30*/  @P6 STG.E [R2.64], R243 ;  /* 0x000000f302006986 */ /* 0x0003e2000c101904 */
[----:B------:R-:W4:Y:S01]  /*eee40*/  LDL.LU R185, [R1+0xe2c] ;  /* 0x000e2c0001b97983 */ /* 0x000f220000300800 */
[----:B------:R-:W-:Y:S01]  /*eee50*/  @P3 STG.E [R176.64], R183 ;  /* 0x000000b7b0003986 */ /* 0x000fe2000c101904 */
[----:B------:R-:W-:Y:S01]  /*eee60*/  ISETP.LT.AND P1, PT, R186, c[0x0][0x178], !P1 ;  /* 0x00005e00ba007a0c */ /* 0x000fe20004f21270 */
[----:B------:R-:W4:Y:S01]  /*eee70*/  LDL.LU R247, [R1+0x1e98] ;  /* 0x001e980001f77983 */ /* 0x000f220000300800 */
[----:B------:R1:W-:Y:S01]  /*eee80*/  @P2 STG.E [R178.64], R246 ;  /* 0x000000f6b2002986 */ /* 0x0003e2000c101904 */
[----:B------:R-:W-:-:S03]  /*eee90*/  ISETP.LT.AND P2, PT, R150, c[0x0][0x178], !P4 ;  /* 0x00005e0096007a0c */ /* 0x000fc60006741270 */
[----:B------:R-:W4:Y:S01]  /*eeea0*/  LDL.LU R184, [R1+0x1df8] ;  /* 0x001df80001b87983 */ /* 0x000f220000300800 */
[----:B------:R-:W4:Y:S02]  /*eeeb0*/  LDL.LU R245, [R1+0x1ad8] ;  /* 0x001ad80001f57983 */ /* 0x000f240000300800 */
[----:B------:R-:W4:Y:S02]  /*eeec0*/  LDL.LU R250, [R1+0xfd8] ;  /* 0x000fd80001fa7983 */ /* 0x000f240000300800 */
[C---:B-1----:R-:W-:Y:S01]  /*eeed0*/  IMAD.WIDE R180, R182.reuse, 0x4, R4 ;  /* 0x00000004b6b47825 */ /* 0x042fe200078e0204 */
[----:B------:R-:W-:Y:S01]  /*eeee0*/  IADD3 R182, R182, c[0x0][0x198], RZ ;  /* 0x00006600b6b67a10 */ /* 0x000fe20007ffe0ff */
[----:B------:R-:W4:Y:S02]  /*eeef0*/  LDL.LU R249, [R1+0x1e9c] ;  /* 0x001e9c0001f97983 */ /* 0x000f240000300800 */
[----:B------:R-:W4:Y:S02]  /*eef00*/  LDL.LU R243, [R1+0x448c] ;  /* 0x00448c0001f37983 */ /* 0x000f240000300800 */
[----:B------:R-:W-:Y:S01]  /*eef10*/  IMAD.WIDE R178, R182, 0x4, R174 ;  /* 0x00000004b6b27825 */ /* 0x000fe200078e02ae */
[----:B------:R-:W-:Y:S01]  /*eef20*/  @P1 STG.E [R180.64], R244 ;  /* 0x000000f4b4001986 */ /* 0x000fe2000c101904 */
[----:B------:R-:W-:-:S02]  /*eef30*/  ISETP.LT.AND P3, PT, R151, c[0x0][0x178], !P4 ;  /* 0x00005e0097007a0c */ /* 0x000fc40006761270 */
[----:B------:R-:W-:Y:S02]  /*eef40*/  ISETP.LT.AND P1, PT, R111, c[0x0][0x178], !P4 ;  /* 0x00005e006f007a0c */ /* 0x000fe40006721270 */
[----:B------:R-:W-:Y:S01]  /*eef50*/  IADD3 R2, R252, 0x1bb, RZ ;  /* 0x000001bbfc027810 */ /* 0x000fe20007ffe0ff */
[----:B------:R-:W-:-:S03]  /*eef60*/  IMAD.WIDE R176, R182, 0x4, R6 ;  /* 0x00000004b6b07825 */ /* 0x000fc600078e0206 */
[----:B------:R-:W-:Y:S01]  /*eef70*/  ISETP.GE.AND P0, PT, R2, c[0x0][0x17c], PT ;  /* 0x00005f0002007a0c */ /* 0x000fe20003f06270 */
[----:B------:R-:W-:Y:S01]  /*eef80*/  IMAD.WIDE R2, R182, 0x4, R172 ;  /* 0x00000004b6027825 */ /* 0x000fe200078e02ac */
[----:B--2---:R1:W-:Y:S04]  /*eef90*/  @P2 STG.E [R178.64], R187 ;  /* 0x000000bbb2002986 */ /* 0x0043e8000c101904 */
[----:B-1----:R-:W2:Y:S01]  /*eefa0*/  LDL.LU R187, [R1+0x1dfc] ;  /* 0x001dfc0001bb7983 */ /* 0x002ea20000300800 */
[----:B---3--:R-:W-:Y:S02]  /*eefb0*/  @P3 STG.E [R2.64], R251 ;  /* 0x000000fb02003986 */ /* 0x008fe4000c101904 */
[----:B----4-:R1:W-:Y:S02]  /*eefc0*/  @P1 STG.E [R176.64], R248 ;  /* 0x000000f8b0001986 */ /* 0x0103e4000c101904 */
[----:B-1----:R-:W3:Y:S01]  /*eefd0*/  LDL.LU R248, [R1+0x1adc] ;  /* 0x001adc0001f87983 */ /* 0x002ee20000300800 */
[----:B------:R-:W-:-:S02]  /*eefe0*/  ISETP.LT.AND P4, PT, R186, c[0x0][0x178], !P4 ;  /* 0x00005e00ba007a0c */ /* 0x000fc40006781270 */
[----:B------:R-:W-:Y:S02]  /*eeff0*/  ISETP.LT.AND P6, PT, R150, c[0x0][0x178], !P5 ;  /* 0x00005e0096007a0c */ /* 0x000fe40006fc1270 */
[C---:B------:R-:W-:Y:S01]  /*ef000*/  IADD3 R180, R182.reuse, c[0x0][0x198], RZ ;  /* 0x00006600b6b47a10 */ /* 0x040fe20007ffe0ff */
[----:B------:R-:W-:Y:S01]  /*ef010*/  IMAD.WIDE R178, R182, 0x4, R4 ;  /* 0x00000004b6b27825 */ /* 0x000fe200078e0204 */
[----:B------:R-:W-:Y:S02]  /*ef020*/  ISETP.LT.AND P1, PT, R151, c[0x0][0x178], !P5 ;  /* 0x00005e0097007a0c */ /* 0x000fe40006f21270 */
[----:B------:R-:W-:Y:S01]  /*ef030*/  ISETP.LT.AND P3, PT, R111, c[0x0][0x178], !P5 ;  /* 0x00005e006f007a0c */ /* 0x000fe20006f61270 */
[----:B------:R-:W-:Y:S01]  /*ef040*/  IMAD.WIDE R2, R180, 0x4, R174 ;  /* 0x00000004b4027825 */ /* 0x000fe200078e02ae */
[----:B------:R-:W-:-:S03]  /*ef050*/  ISETP.LT.AND P5, PT, R186, c[0x0][0x178], !P5 ;  /* 0x00005e00ba007a0c */ /* 0x000fc60006fa1270 */
[----:B------:R-:W-:Y:S01]  /*ef060*/  IMAD.WIDE R176, R180, 0x4, R172 ;  /* 0x00000004b4b07825 */ /* 0x000fe200078e02ac */
[----:B------:R1:W-:Y:S03]  /*ef070*/  @P4 STG.E [R178.64], R185 ;  /* 0x000000b9b2004986 */ /* 0x0003e6000c101904 */
[----:B------:R4:W-:Y:S01]  /*ef080*/  @P6 STG.E [R2.64], R247 ;  /* 0x000000f702006986 */ /* 0x0009e2000c101904 */
[----:B------:R-:W-:Y:S02]  /*ef090*/  ISETP.LT.AND P6, PT, R150, c[0x0][0x178], !P0 ;  /* 0x00005e0096007a0c */ /* 0x000fe400047c1270 */
[----:B------:R-:W-:Y:S01]  /*ef0a0*/  ISETP.LT.AND P4, PT, R151, c[0x0][0x178], !P0 ;  /* 0x00005e0097007a0c */ /* 0x000fe20004781270 */
[----:B------:R4:W-:Y:S04]  /*ef0b0*/  @P1 STG.E [R176.64], R184 ;  /* 0x000000b8b0001986 */ /* 0x0009e8000c101904 */
[----:B-1----:R-:W3:Y:S01]  /*ef0c0*/  LDL.LU R185, [R1+0xfdc] ;  /* 0x000fdc0001b97983 */ /* 0x002ee20000300800 */
[C---:B------:R-:W-:Y:S01]  /*ef0d0*/  IADD3 R178, R180.reuse, c[0x0][0x198], RZ ;  /* 0x00006600b4b27a10 */ /* 0x040fe20007ffe0ff */
[----:B----4-:R-:W-:-:S04]  /*ef0e0*/  IMAD.WIDE R2, R180, 0x4, R6 ;  /* 0x00000004b4027825 */ /* 0x010fc800078e0206 */
[----:B------:R-:W-:-:S04]  /*ef0f0*/  IMAD.WIDE R180, R180, 0x4, R4 ;  /* 0x00000004b4b47825 */ /* 0x000fc800078e0204 */
[C---:B------:R-:W-:Y:S01]  /*ef100*/  IMAD.WIDE R176, R178.reuse, 0x4, R174 ;  /* 0x00000004b2b07825 */ /* 0x040fe200078e02ae */
[----:B------:R-:W4:Y:S04]  /*ef110*/  LDL.LU R246, [R1+0x1eb8] ;  /* 0x001eb80001f67983 */ /* 0x000f280000300800 */
[----:B------:R1:W-:Y:S01]  /*ef120*/  @P3 STG.E [R2.64], R245 ;  /* 0x000000f502003986 */ /* 0x0003e2000c101904 */
[----:B------:R-:W4:Y:S02]  /*ef130*/  LDL.LU R244, [R1+0x1e68] ;  /* 0x001e680001f47983 */ /* 0x000f240000300800 */
[----:B------:R1:W-:Y:S02]  /*ef140*/  @P5 STG.E [R180.64], R250 ;  /* 0x000000fab4005986 */ /* 0x0003e4000c101904 */
[----:B------:R-:W4:Y:S01]  /*ef150*/  LDL.LU R251, [R1+0x1de8] ;  /* 0x001de80001fb7983 */ /* 0x000f220000300800 */
[----:B------:R-:W-:Y:S01]  /*ef160*/  @P6 STG.E [R176.64], R249 ;  /* 0x000000f9b0006986 */ /* 0x000fe2000c101904 */
[----:B-1----:R-:W-:-:S03]  /*ef170*/  IMAD.WIDE R2, R178, 0x4, R172 ;  /* 0x00000004b2027825 */ /* 0x002fc600078e02ac */
[----:B------:R-:W4:Y:S01]  /*ef180*/  LDL.LU R250, [R1+0xfe8] ;  /* 0x000fe80001fa7983 */ /* 0x000f220000300800 */
[----:B------:R-:W-:-:S03]  /*ef190*/  ISETP.LT.AND P5, PT, R111, c[0x0][0x178], !P0 ;  /* 0x00005e006f007a0c */ /* 0x000fc600047a1270 */
[----:B--2---:R1:W-:Y:S04]  /*ef1a0*/  @P4 STG.E [R2.64], R187 ;  /* 0x000000bb02004986 */ /* 0x0043e8000c101904 */
[----:B-1----:R-:W2:Y:S01]  /*ef1b0*/  LDL.LU R187, [R1+0x1ebc] ;  /* 0x001ebc0001bb7983 */ /* 0x002ea20000300800 */
[----:B------:R-:W-:-:S04]  /*ef1c0*/  IMAD.WIDE R2, R178, 0x4, R6 ;  /* 0x00000004b2027825 */ /* 0x000fc800078e0206 */
[----:B------:R-:W2:Y:S01]  /*ef1d0*/  LDL.LU R249, [R1+0x1e6c] ;  /* 0x001e6c0001f97983 */ /* 0x000ea20000300800 */
[----:B---3--:R1:W-:Y:S04]  /*ef1e0*/  @P5 STG.E [R2.64], R248 ;  /* 0x000000f802005986 */ /* 0x0083e8000c101904 */
[----:B-1----:R-:W3:Y:S01]  /*ef1f0*/  LDL.LU R248, [R1+0x1dec] ;  /* 0x001dec0001f87983 */ /* 0x002ee20000300800 */
[----:B------:R-:W-:Y:S02]  /*ef200*/  ISETP.LT.AND P0, PT, R186, c[0x0][0x178], !P0 ;  /* 0x00005e00ba007a0c */ /* 0x000fe40004701270 */
[C---:B------:R-:W-:Y:S02]  /*ef210*/  IADD3 R179, R252.reuse, 0x1bc, RZ ;  /* 0x000001bcfcb37810 */ /* 0x040fe40007ffe0ff */
[----:B------:R-:W-:Y:S01]  /*ef220*/  IADD3 R181, R252, 0x1bd, RZ ;  /* 0x000001bdfcb57810 */ /* 0x000fe20007ffe0ff */
[----:B------:R-:W-:Y:S01]  /*ef230*/  IMAD.WIDE R176, R178, 0x4, R4 ;  /* 0x00000004b2b07825 */ /* 0x000fe200078e0204 */
[----:B------:R-:W-:-:S02]  /*ef240*/  ISETP.GE.AND P2, PT, R179, c[0x0][0x17c], PT ;  /* 0x00005f00b3007a0c */ /* 0x000fc40003f46270 */
[----:B------:R-:W-:Y:S02]  /*ef250*/  ISETP.GE.AND P4, PT, R181, c[0x0][0x17c], PT ;  /* 0x00005f00b5007a0c */ /* 0x000fe40003f86270 */
[----:B------:R-:W-:Y:S02]  /*ef260*/  ISETP.LT.AND P1, PT, R150, c[0x0][0x178], !P2 ;  /* 0x00005e0096007a0c */ /* 0x000fe40005721270 */
[----:B------:R-:W-:Y:S02]  /*ef270*/  ISETP.LT.AND P3, PT, R151, c[0x0][0x178], !P2 ;  /* 0x00005e0097007a0c */ /* 0x000fe40005761270 */
[----:B------:R-:W-:Y:S02]  /*ef280*/  IADD3 R180, R178, c[0x0][0x198], RZ ;  /* 0x00006600b2b47a10 */ /* 0x000fe40007ffe0ff */
[----:B------:R-:W-:Y:S01]  /*ef290*/  ISETP.LT.AND P6, PT, R111, c[0x0][0x178], !P2 ;  /* 0x00005e006f007a0c */ /* 0x000fe200057c1270 */
[----:B------:R1:W-:Y:S01]  /*ef2a0*/  @P0 STG.E [R176.64], R185 ;  /* 0x000000b9b0000986 */ /* 0x0003e2000c101904 */
[----:B------:R-:W-:-:S02]  /*ef2b0*/  ISETP.LT.AND P2, PT, R186, c[0x0][0x178], !P2 ;  /* 0x00005e00ba007a0c */ /* 0x000fc40005741270 */
[----:B------:R-:W-:Y:S02]  /*ef2c0*/  ISETP.LT.AND P0, PT, R150, c[0x0][0x178], !P4 ;  /* 0x00005e0096007a0c */ /* 0x000fe40006701270 */
[----:B------:R-:W-:Y:S01]  /*ef2d0*/  IADD3 R179, R252, 0x1be, RZ ;  /* 0x000001befcb37810 */ /* 0x000fe20007ffe0ff */
[C---:B------:R-:W-:Y:S01]  /*ef2e0*/  IMAD.WIDE R2, R180.reuse, 0x4, R174 ;  /* 0x00000004b4027825 */ /* 0x040fe200078e02ae */
[C---:B------:R-:W-:Y:S01]  /*ef2f0*/  IADD3 R182, R180.reuse, c[0x0][0x198], RZ ;  /* 0x00006600b4b67a10 */ /* 0x040fe20007ffe0ff */
[----:B-1----:R-:W3:Y:S02]  /*ef300*/  LDL.LU R185, [R1+0xfec] ;  /* 0x000fec0001b97983 */ /* 0x002ee40000300800 */
[----:B------:R-:W3:Y:S01]  /*ef310*/  LDL.LU R184, [R1+0x1ec8] ;  /* 0x001ec80001b87983 */ /* 0x000ee20000300800 */
[----:B------:R-:W-:Y:S01]  /*ef320*/  ISETP.GE.AND P5, PT, R179, c[0x0][0x17c], PT ;  /* 0x00005f00b3007a0c */ /* 0x000fe20003fa6270 */
[----:B------:R-:W-:-:S04]  /*ef330*/  IMAD.WIDE R176, R180, 0x4, R172 ;  /* 0x00000004b4b07825 */ /* 0x000fc800078e02ac */
[C---:B------:R-:W-:Y:S01]  /*ef340*/  IMAD.WIDE R178, R180.reuse, 0x4, R6 ;  /* 0x00000004b4b27825 */ /* 0x040fe200078e0206 */
[----:B----4-:R1:W-:Y:S03]  /*ef350*/  @P1 STG.E [R2.64], R246 ;  /* 0x000000f602001986 */ /* 0x0103e6000c101904 */
[----:B------:R-:W-:Y:S01]  /*ef360*/  IMAD.WIDE R180, R180, 0x4, R4 ;  /* 0x00000004b4b47825 */ /* 0x000fe200078e0204 */
[----:B------:R-:W4:Y:S03]  /*ef370*/  LDL.LU R245, [R1+0x1ea8] ;  /* 0x001ea80001f57983 */ /* 0x000f260000300800 */
[----:B------:R1:W-:Y:S02]  /*ef380*/  @P3 STG.E [R176.64], R244 ;  /* 0x000000f4b0003986 */ /* 0x0003e4000c101904 */
[----:B------:R1:W-:Y:S01]  /*ef390*/  @P6 STG.E [R178.64], R251 ;  /* 0x000000fbb2006986 */ /* 0x0003e2000c101904 */
[----:B------:R-:W-:Y:S01]  /*ef3a0*/  @P2 STG.E [R180.64], R250 ;  /* 0x000000fab4002986 */ /* 0x000fe2000c101904 */
[----:B-1----:R-:W-:-:S03]  /*ef3b0*/  IMAD.WIDE R2, R182, 0x4, R174 ;  /* 0x00000004b6027825 */ /* 0x002fc600078e02ae */
[----:B------:R-:W4:Y:S01]  /*ef3c0*/  LDL.LU R244, [R1+0x1e48] ;  /* 0x001e480001f47983 */ /* 0x000f220000300800 */
[----:B------:R-:W4:Y:S01]  /*ef3d0*/  LDL.LU R251, [R1+0x1af8] ;  /* 0x001af80001fb7983 */ /* 0x000f220000300800 */
[----:B------:R-:W-:Y:S02]  /*ef3e0*/  ISETP.LT.AND P1, PT, R151, c[0x0][0x178], !P4 ;  /* 0x00005e0097007a0c */ /* 0x000fe40006721270 */
[----:B------:R-:W-:Y:S02]  /*ef3f0*/  ISETP.LT.AND P6, PT, R111, c[0x0][0x178], !P4 ;  /* 0x00005e006f007a0c */ /* 0x000fe400067c1270 */
[----:B------:R-:W-:-:S04]  /*ef400*/  IADD3 R176, R252, 0x1bf, RZ ;  /* 0x000001bffcb07810 */ /* 0x000fc80007ffe0ff */
[----:B------:R-:W-:Y:S01]  /*ef410*/  ISETP.GE.AND P3, PT, R176, c[0x0][0x17c], PT ;  /* 0x00005f00b0007a0c */ /* 0x000fe20003f66270 */
[C---:B------:R-:W-:Y:S01]  /*ef420*/  IMAD.WIDE R176, R182.reuse, 0x4, R6 ;  /* 0x00000004b6b07825 */ /* 0x040fe200078e0206 */
[----:B--2---:R1:W-:Y:S04]  /*ef430*/  @P0 STG.E [R2.64], R187 ;  /* 0x000000bb02000986 */ /* 0x0043e8000c101904 */
[----:B-1----:R-:W2:Y:S01]  /*ef440*/  LDL.LU R187, [R1+0x1ecc] ;  /* 0x001ecc0001bb7983 */ /* 0x002ea20000300800 */
[----:B------:R-:W-:-:S04]  /*ef450*/  IMAD.WIDE R2, R182, 0x4, R172 ;  /* 0x00000004b6027825 */ /* 0x000fc800078e02ac */
[----:B------:R-:W2:Y:S01]  /*ef460*/  LDL.LU R250, [R1+0x1eac] ;  /* 0x001eac0001fa7983 */ /* 0x000ea20000300800 */
[----:B------:R1:W-:Y:S04]  /*ef470*/  @P1 STG.E [R2.64], R249 ;  /* 0x000000f902001986 */ /* 0x0003e8000c101904 */
[----:B---3--:R3:W-:Y:S04]  /*ef480*/  @P6 STG.E [R176.64], R248 ;  /* 0x000000f8b0006986 */ /* 0x0087e8000c101904 */
[----:B-1----:R-:W2:Y:S04]  /*ef490*/  LDL.LU R249, [R1+0x1e4c] ;  /* 0x001e4c0001f97983 */ /* 0x002ea80000300800 */
[----:B---3--:R-:W3:Y:S01]  /*ef4a0*/  LDL.LU R248, [R1+0x1afc] ;  /* 0x001afc0001f87983 */ /* 0x008ee20000300800 */
[----:B------:R-:W-:-:S02]  /*ef4b0*/  ISETP.LT.AND P4, PT, R186, c[0x0][0x178], !P4 ;  /* 0x00005e00ba007a0c */ /* 0x000fc40006781270 */
[----:B------:R-:W-:Y:S02]  /*ef4c0*/  IADD3 R178, R252, 0x1c0, RZ ;  /* 0x000001c0fcb27810 */ /* 0x000fe40007ffe0ff */
[----:B------:R-:W-:Y:S02]  /*ef4d0*/  ISETP.LT.AND P0, PT, R150, c[0x0][0x178], !P5 ;  /* 0x00005e0096007a0c */ /* 0x000fe40006f01270 */
[----:B------:R-:W-:Y:S02]  /*ef4e0*/  IADD3 R180, R182, c[0x0][0x198], RZ ;  /* 0x00006600b6b47a10 */ /* 0x000fe40007ffe0ff */
[----:B------:R-:W-:Y:S01]  /*ef4f0*/  ISETP.GE.AND P2, PT, R178, c[0x0][0x17c], PT ;  /* 0x00005f00b2007a0c */ /* 0x000fe20003f46270 */
[----:B------:R-:W-:Y:S01]  /*ef500*/  IMAD.WIDE R178, R182, 0x4, R4 ;  /* 0x00000004b6b27825 */ /* 0x000fe200078e0204 */
[----:B------:R-:W-:-:S03]  /*ef510*/  ISETP.LT.AND P1, PT, R151, c[0x0][0x178], !P5 ;  /* 0x00005e0097007a0c */ /* 0x000fc60006f21270 */
[----:B------:R-:W-:Y:S01]  /*ef520*/  IMAD.WIDE R2, R180, 0x4, R174 ;  /* 0x00000004b4027825 */ /* 0x000fe200078e02ae */
[----:B------:R-:W-:-:S03]  /*ef530*/  ISETP.LT.AND P6, PT, R111, c[0x0][0x178], !P5 ;  /* 0x00005e006f007a0c */ /* 0x000fc60006fc1270 */
[----:B------:R-:W-:Y:S01]  /*ef540*/  ISETP.LT.AND P5, PT, R186, c[0x0][0x178], !P5 ;  /* 0x00005e00ba007a0c */ /* 0x000fe20006fa1270 */
[----:B------:R1:W-:Y:S01]  /*ef550*/  @P4 STG.E [R178.64], R185 ;  /* 0x000000b9b2004986 */ /* 0x0003e2000c101904 */
[----:B------:R-:W-:Y:S01]  /*ef560*/  ISETP.LT.AND P4, PT, R150, c[0x0][0x178], !P3 ;  /* 0x00005e0096007a0c */ /* 0x000fe20005f81270 */
[----:B------:R1:W-:Y:S02]  /*ef570*/  @P0 STG.E [R2.64], R184 ;  /* 0x000000b802000986 */ /* 0x0003e4000c101904 */
[----:B------:R-:W-:Y:S01]  /*ef580*/  IMAD.WIDE R176, R180, 0x4, R172 ;  /* 0x00000004b4b07825 */ /* 0x000fe200078e02ac */
[----:B-1----:R-:W-:Y:S01]  /*ef590*/  IADD3 R178, R252, 0x1c1, RZ ;  /* 0x000001c1fcb27810 */ /* 0x002fe20007ffe0ff */
[----:B------:R-:W3:Y:S03]  /*ef5a0*/  LDL.LU R185, [R1+0x4f0] ;  /* 0x0004f00001b97983 */ /* 0x000ee60000300800 */
[----:B------:R-:W-:Y:S01]  /*ef5b0*/  ISETP.GE.AND P0, PT, R178, c[0x0][0x17c], PT ;  /* 0x00005f00b2007a0c */ /* 0x000fe20003f06270 */
[----:B------:R-:W-:-:S02]  /*ef5c0*/  IADD3 R178, R180, c[0x0][0x198], RZ ;  /* 0x00006600b4b27a10 */ /* 0x000fc40007ffe0ff */
[----:B------:R-:W-:-:S04]  /*ef5d0*/  IMAD.WIDE R2, R180, 0x4, R6 ;  /* 0x00000004b4027825 */ /* 0x000fc800078e0206 */
[----:B------:R-:W-:Y:S01]  /*ef5e0*/  IMAD.WIDE R180, R180, 0x4, R4 ;  /* 0x00000004b4b47825 */ /* 0x000fe200078e0204 */
[----:B----4-:R1:W-:Y:S03]  /*ef5f0*/  @P1 STG.E [R176.64], R245 ;  /* 0x000000f5b0001986 */ /* 0x0103e6000c101904 */
[----:B------:R-:W-:Y:S01]  /*ef600*/  @P6 STG.E [R2.64], R244 ;  /* 0x000000f402006986 */ /* 0x000fe2000c101904 */
[----:B------:R4:W-:Y:S01]  /*ef610*/  @P5 STG.E [R180.64], R251 ;  /* 0x000000fbb4005986 */ /* 0x0009e2000c101904 */
[----:B-1----:R-:W-:Y:S01]  /*ef620*/  IMAD.WIDE R176, R178, 0x4, R174 ;  /* 0x00000004b2b07825 */ /* 0x002fe200078e02ae */
[----:B------:R-:W-:Y:S02]  /*ef630*/  ISETP.LT.AND P1, PT, R151, c[0x0][0x178], !P3 ;  /* 0x00005e0097007a0c */ /* 0x000fe40005f21270 */
[----:B------:R-:W-:Y:S01]  /*ef640*/  ISETP.LT.AND P5, PT, R111, c[0x0][0x178], !P3 ;  /* 0x00005e006f007a0c */ /* 0x000fe20005fa1270 */
[----:B------:R-:W-:Y:S01]  /*ef650*/  ISETP.LT.AND P3, PT, R186, c[0x0][0x178], !P3 ;  /* 0x00005e00ba007a0c */ /* 0x000fe20005f61270 */
[C---:B----4-:R-:W-:Y:S01]  /*ef660*/  IADD3 R180, R178.reuse, c[0x0][0x198], RZ ;  /* 0x00006600b2b47a10 */ /* 0x050fe20007ffe0ff */
[C---:B------:R-:W-:Y:S01]  /*ef670*/  IMAD.WIDE R2, R178.reuse, 0x4, R6 ;  /* 0x00000004b2027825 */ /* 0x040fe200078e0206 */
[----:B--2---:R1:W-:Y:S04]  /*ef680*/  @P4 STG.E [R176.64], R187 ;  /* 0x000000bbb0004986 */ /* 0x0043e8000c101904 */
[----:B-1----:R-:W2:Y:S01]  /*ef690*/  LDL.LU R187, [R1+0x4f4] ;  /* 0x0004f40001bb7983 */ /* 0x002ea20000300800 */
[----:B------:R-:W-:-:S04]  /*ef6a0*/  IMAD.WIDE R176, R178, 0x4, R172 ;  /* 0x00000004b2b07825 */ /* 0x000fc800078e02ac */
[----:B------:R-:W-:Y:S01]  /*ef6b0*/  IMAD.WIDE R178, R178, 0x4, R4 ;  /* 0x00000004b2b27825 */ /* 0x000fe200078e0204 */
[----:B------:R-:W-:Y:S04]  /*ef6c0*/  @P1 STG.E [R176.64], R250 ;  /* 0x000000fab0001986 */ /* 0x000fe8000c101904 */
[----:B------:R-:W-:Y:S04]  /*ef6d0*/  @P5 STG.E [R2.64], R249 ;  /* 0x000000f902005986 */ /* 0x000fe8000c101904 */
[----:B---3--:R1:W-:Y:S04]  /*ef6e0*/  @P3 STG.E [R178.64], R248 ;  /* 0x000000f8b2003986 */ /* 0x0083e8000c101904 */
[----:B-1----:R-:W3:Y:S01]  /*ef6f0*/  LDL.LU R248, [R1+0x4fc] ;  /* 0x0004fc0001f87983 */ /* 0x002ee20000300800 */
[----:B------:R-:W4:Y:S01]  /*ef700*/  LDL.LU R249, [R1+0x4f8] ;  /* 0x0004f80001f97983 */ /* 0x000f220000300800 */
[----:B------:R-:W-:-:S02]  /*ef710*/  ISETP.LT.AND P6, PT, R150, c[0x0][0x178], !P2 ;  /* 0x00005e0096007a0c */ /* 0x000fc400057c1270 */
[----:B------:R-:W-:Y:S01]  /*ef720*/  ISETP.LT.AND P4, PT, R151, c[0x0][0x178], !P2 ;  /* 0x00005e0097007a0c */ /* 0x000fe20005781270 */
[----:B------:R-:W-:Y:S01]  /*ef730*/  IMAD.WIDE R176, R180, 0x4, R174 ;  /* 0x00000004b4b07825 */ /* 0x000fe200078e02ae */
[----:B------:R-:W-:-:S03]  /*ef740*/  ISETP.LT.AND P3, PT, R111, c[0x0][0x178], !P2 ;  /* 0x00005e006f007a0c */ /* 0x000fc60005761270 */
[----:B------:R-:W-:Y:S01]  /*ef750*/  IMAD.WIDE R2, R180, 0x4, R172 ;  /* 0x00000004b4027825 */ /* 0x000fe200078e02ac */
[----:B------:R-:W-:Y:S02]  /*ef760*/  ISETP.LT.AND P2, PT, R186, c[0x0][0x178], !P2 ;  /* 0x00005e00ba007a0c */ /* 0x000fe40005741270 */
[----:B------:R-:W-:Y:S02]  /*ef770*/  ISETP.LT.AND P5, PT, R151, c[0x0][0x178], !P0 ;  /* 0x00005e0097007a0c */ /* 0x000fe400047a1270 */
[----:B------:R-:W-:Y:S02]  /*ef780*/  IADD3 R183, R180, c[0x0][0x198], RZ ;  /* 0x00006600b4b77a10 */ /* 0x000fe40007ffe0ff */
[----:B------:R-:W-:Y:S01]  /*ef790*/  IADD3 R181, R252, 0x1c2, RZ ;  /* 0x000001c2fcb57810 */ /* 0x000fe20007ffe0ff */
[----:B------:R1:W-:Y:S01]  /*ef7a0*/  @P6 STG.E [R176.64], R185 ;  /* 0x000000b9b0006986 */ /* 0x0003e2000c101904 */
[----:B------:R-:W-:Y:S01]  /*ef7b0*/  ISETP.LT.AND P6, PT, R150, c[0x0][0x178], !P0 ;  /* 0x00005e0096007a0c */ /* 0x000fe200047c1270 */
[----:B------:R1:W-:Y:S01]  /*ef7c0*/  @P4 STG.E [R2.64], R40 ;  /* 0x0000002802004986 */ /* 0x0003e2000c101904 */
[----:B------:R-:W-:-:S02]  /*ef7d0*/  ISETP.LT.AND P4, PT, R111, c[0x0][0x178], !P0 ;  /* 0x00005e006f007a0c */ /* 0x000fc40004781270 */
[----:B------:R-:W-:Y:S01]  /*ef7e0*/  ISETP.GE.AND P1, PT, R181, c[0x0][0x17c], PT ;  /* 0x00005f00b5007a0c */ /* 0x000fe20003f26270 */
[----:B------:R-:W-:Y:S01]  /*ef7f0*/  IMAD.WIDE R178, R183, 0x4, R174 ;  /* 0x00000004b7b27825 */ /* 0x000fe200078e02ae */
[----:B------:R-:W-:-:S03]  /*ef800*/  ISETP.LT.AND P0, PT, R186, c[0x0][0x178], !P0 ;  /* 0x00005e00ba007a0c */ /* 0x000fc60004701270 */
[----:B-1----:R-:W-:-:S04]  /*ef810*/  IMAD.WIDE R176, R180, 0x4, R4 ;  /* 0x00000004b4b07825 */ /* 0x002fc800078e0204 */
[----:B------:R-:W-:-:S04]  /*ef820*/  IMAD.WIDE R2, R180, 0x4, R6 ;  /* 0x00000004b4027825 */ /* 0x000fc800078e0206 */
[----:B------:R-:W-:-:S04]  /*ef830*/  IMAD.WIDE R180, R183, 0x4, R172 ;  /* 0x00000004b7b47825 */ /* 0x000fc800078e02ac */
[----:B------:R-:W-:Y:S01]  /*ef840*/  IMAD.WIDE R184, R183, 0x4, R6 ;  /* 0x00000004b7b87825 */ /* 0x000fe200078e0206 */
[----:B------:R1:W-:Y:S03]  /*ef850*/  @P3 STG.E [R2.64], R72 ;  /* 0x0000004802003986 */ /* 0x0003e6000c101904 */
[----:B------:R1:W-:Y:S01]  /*ef860*/  @P2 STG.E [R176.64], R104 ;  /* 0x00000068b0002986 */ /* 0x0003e2000c101904 */
[----:B------:R-:W-:Y:S02]  /*ef870*/  ISETP.LT.AND P2, PT, R111, c[0x0][0x178], !P1 ;  /* 0x00005e006f007a0c */ /* 0x000fe40004f41270 */
[----:B------:R-:W-:-:S04]  /*ef880*/  IADD3 R182, R252, 0x1c3, RZ ;  /* 0x000001c3fcb67810 */ /* 0x000fc80007ffe0ff */
[----:B------:R-:W-:Y:S01]  /*ef890*/  ISETP.GE.AND P3, PT, R182, c[0x0][0x17c], PT ;  /* 0x00005f00b6007a0c */ /* 0x000fe20003f66270 */
[C---:B------:R-:W-:Y:S02]  /*ef8a0*/  IADD3 R182, R252.reuse, 0x1c4, RZ ;  /* 0x000001c4fcb67810 */ /* 0x040fe40007ffe0ff */
[----:B-1----:R-:W-:Y:S01]  /*ef8b0*/  IMAD.WIDE R2, R183, 0x4, R4 ;  /* 0x00000004b7027825 */ /* 0x002fe200078e0204 */
[----:B------:R-:W-:Y:S01]  /*ef8c0*/  IADD3 R104, R252, 0x1c5, RZ ;  /* 0x000001c5fc687810 */ /* 0x000fe20007ffe0ff */
[----:B--2---:R1:W-:Y:S02]  /*ef8d0*/  @P6 STG.E [R178.64], R187 ;  /* 0x000000bbb2006986 */ /* 0x0043e4000c101904 */
[----:B------:R2:W-:Y:S01]  /*ef8e0*/  @P5 STG.E [R180.64], R41 ;  /* 0x00000029b4005986 */ /* 0x0005e2000c101904 */
[----:B------:R-:W-:Y:S02]  /*ef8f0*/  ISETP.LT.AND P6, PT, R150, c[0x0][0x178], !P1 ;  /* 0x00005e0096007a0c */ /* 0x000fe40004fc1270 */
[----:B------:R-:W-:Y:S01]  /*ef900*/  ISETP.LT.AND P5, PT, R151, c[0x0][0x178], !P1 ;  /* 0x00005e0097007a0c */ /* 0x000fe20004fa1270 */
[----:B------:R2:W-:Y:S01]  /*ef910*/  @P4 STG.E [R184.64], R73 ;  /* 0x00000049b8004986 */ /* 0x0005e2000c101904 */
[----:B------:R-:W-:-:S02]  /*ef920*/  ISETP.LT.AND P4, PT, R186, c[0x0][0x178], !P1 ;  /* 0x00005e00ba007a0c */ /* 0x000fc40004f81270 */
[----:B-1----:R-:W-:Y:S01]  /*ef930*/  IADD3 R187, R183, c[0x0][0x198], RZ ;  /* 0x00006600b7bb7a10 */ /* 0x002fe20007ffe0ff */
[----:B------:R1:W-:Y:S04]  /*ef940*/  @P0 STG.E [R2.64], R105 ;  /* 0x0000006902000986 */ /* 0x0003e8000c101904 */
[----:B--2---:R-:W-:-:S04]  /*ef950*/  IMAD.WIDE R40, R187, 0x4, R174 ;  /* 0x00000004bb287825 */ /* 0x004fc800078e02ae */
[----:B------:R-:W-:-:S04]  /*ef960*/  IMAD.WIDE R72, R187, 0x4, R172 ;  /* 0x00000004bb487825 */ /* 0x000fc800078e02ac */
[----:B------:R-:W-:-:S04]  /*ef970*/  IMAD.WIDE R176, R187, 0x4, R6 ;  /* 0x00000004bbb07825 */ /* 0x000fc800078e0206 */
[----:B------:R-:W-:Y:S01]  /*ef980*/  IMAD.WIDE R178, R187, 0x4, R4 ;  /* 0x00000004bbb27825 */ /* 0x000fe200078e0204 */
[----:B------:R-:W-:Y:S03]  /*ef990*/  @P6 STG.E [R40.64], R236 ;  /* 0x000000ec28006986 */ /* 0x000fe6000c101904 */
[----:B------:R2:W-:Y:S01]  /*ef9a0*/  @P5 STG.E [R72.64], R36 ;  /* 0x0000002448005986 */ /* 0x0005e2000c101904 */
[----:B------:R-:W-:Y:S02]  /*ef9b0*/  ISETP.GE.AND P1, PT, R182, c[0x0][0x17c], PT ;  /* 0x00005f00b6007a0c */ /* 0x000fe40003f26270 */
[----:B------:R-:W-:Y:S02]  /*ef9c0*/  ISETP.LT.AND P5, PT, R150, c[0x0][0x178], !P3 ;  /* 0x00005e0096007a0c */ /* 0x000fe40005fa1270 */
[----:B------:R-:W-:Y:S01]  /*ef9d0*/  ISETP.LT.AND P0, PT, R151, c[0x0][0x178], !P3 ;  /* 0x00005e0097007a0c */ /* 0x000fe20005f01270 */
[----:B------:R3:W-:Y:S01]  /*ef9e0*/  @P2 STG.E [R176.64], R68 ;  /* 0x00000044b0002986 */ /* 0x0007e2000c101904 */
[----:B------:R-:W-:-:S02]  /*ef9f0*/  ISETP.LT.AND P6, PT, R111, c[0x0][0x178], !P3 ;  /* 0x00005e006f007a0c */ /* 0x000fc40005fc1270 */
[----:B------:R-:W-:Y:S01]  /*efa00*/  IADD3 R187, R187, c[0x0][0x198], RZ ;  /* 0x00006600bbbb7a10 */ /* 0x000fe20007ffe0ff */
[----:B------:R-:W-:Y:S01]  /*efa10*/  ISETP.LT.AND P3, PT, R186, c[0x0][0x178], !P3 ;  /* 0x00005e00ba007a0c */ /* 0x000fe20005f61270 */
[----:B------:R-:W-:Y:S01]  /*efa20*/  @P4 STG.E [R178.64], R100 ;  /* 0x00000064b2004986 */ /* 0x000fe2000c101904 */
[----:B------:R-:W-:Y:S02]  /*efa30*/  ISETP.LT.AND P4, PT, R150, c[0x0][0x178], !P1 ;  /* 0x00005e0096007a0c */ /* 0x000fe40004f81270 */
[----:B------:R-:W-:Y:S02]  /*efa40*/  ISETP.GE.AND P2, PT, R104, c[0x0][0x17c], PT ;  /* 0x00005f0068007a0c */ /* 0x000fe40003f46270 */
[C---:B------:R-:W-:Y:S01]  /*efa50*/  IADD3 R181, R187.reuse, c[0x0][0x198], RZ ;  /* 0x00006600bbb57a10 */ /* 0x040fe20007ffe0ff */
[----:B-1----:R-:W-:-:S04]  /*efa60*/  IMAD.WIDE R104, R187, 0x4, R174 ;  /* 0x00000004bb687825 */ /* 0x002fc800078e02ae */
[----:B--2---:R-:W-:-:S04]  /*efa70*/  IMAD.WIDE R72, R187, 0x4, R172 ;  /* 0x00000004bb487825 */ /* 0x004fc800078e02ac */
[----:B------:R-:W-:-:S04]  /*efa80*/  IMAD.WIDE R40, R187, 0x4, R6 ;  /* 0x00000004bb287825 */ /* 0x000fc800078e0206 */
[----:B------:R-:W-:-:S04]  /*efa90*/  IMAD.WIDE R2, R187, 0x4, R4 ;  /* 0x00000004bb027825 */ /* 0x000fc800078e0204 */
[----:B---3--:R-:W-:Y:S01]  /*efaa0*/  IMAD.WIDE R176, R181, 0x4, R174 ;  /* 0x00000004b5b07825 */ /* 0x008fe200078e02ae */
[----:B------:R1:W-:Y:S03]  /*efab0*/  @P5 STG.E [R104.64], R237 ;  /* 0x000000ed68005986 */ /* 0x0003e6000c101904 */
[----:B------:R2:W-:Y:S02]  /*efac0*/  @P0 STG.E [R72.64], R37 ;  /* 0x0000002548000986 */ /* 0x0005e4000c101904 */
[----:B------:R-:W-:Y:S02]  /*efad0*/  @P6 STG.E [R40.64], R69 ;  /* 0x0000004528006986 */ /* 0x000fe4000c101904 */
[----:B------:R3:W-:Y:S01]  /*efae0*/  @P3 STG.E [R2.64], R101 ;  /* 0x0000006502003986 */ /* 0x0007e2000c101904 */
[----:B------:R-:W-:Y:S01]  /*efaf0*/  ISETP.LT.AND P3, PT, R151, c[0x0][0x178], !P1 ;  /* 0x00005e0097007a0c */ /* 0x000fe20004f61270 */
[----:B------:R4:W-:Y:S01]  /*efb00*/  @P4 STG.E [R176.64], R228 ;  /* 0x000000e4b0004986 */ /* 0x0009e2000c101904 */
[----:B------:R-:W-:-:S02]  /*efb10*/  ISETP.LT.AND P4, PT, R111, c[0x0][0x178], !P1 ;  /* 0x00005e006f007a0c */ /* 0x000fc40004f81270 */
[----:B------:R-:W-:Y:S02]  /*efb20*/  ISETP.LT.AND P0, PT, R186, c[0x0][0x178], !P1 ;  /* 0x00005e00ba007a0c */ /* 0x000fe40004f01270 */
[----:B------:R-:W-:Y:S02]  /*efb30*/  ISETP.LT.AND P6, PT, R150, c[0x0][0x178], !P2 ;  /* 0x00005e0096007a0c */ /* 0x000fe400057c1270 */
[----:B------:R-:W-:Y:S02]  /*efb40*/  ISETP.LT.AND P5, PT, R151, c[0x0][0x178], !P2 ;  /* 0x00005e0097007a0c */ /* 0x000fe400057a1270 */
[----:B------:R-:W-:Y:S02]  /*efb50*/  IADD3 R68, R252, 0x1c6, RZ ;  /* 0x000001c6fc447810 */ /* 0x000fe40007ffe0ff */
[C---:B-1----:R-:W-:Y:S01]  /*efb60*/  IADD3 R105, R181.reuse, c[0x0][0x198], RZ ;  /* 0x00006600b5697a10 */ /* 0x042fe20007ffe0ff */
[----:B--2---:R-:W-:-:S04]  /*efb70*/  IMAD.WIDE R36, R181, 0x4, R172 ;  /* 0x00000004b5247825 */ /* 0x004fc800078e02ac */
[----:B---3--:R-:W-:Y:S01]  /*efb80*/  IMAD.WIDE R2, R181, 0x4, R6 ;  /* 0x00000004b5027825 */ /* 0x008fe200078e0206 */
[----:B------:R-:W-:-:S03]  /*efb90*/  ISETP.GE.AND P1, PT, R68, c[0x0][0x17c], PT ;  /* 0x00005f0044007a0c */ /* 0x000fc60003f26270 */
[----:B------:R-:W-:-:S04]  /*efba0*/  IMAD.WIDE R40, R181, 0x4, R4 ;  /* 0x00000004b5287825 */ /* 0x000fc800078e0204 */
[----:B------:R-:W-:-:S04]  /*efbb0*/  IMAD.WIDE R68, R105, 0x4, R174 ;  /* 0x0000000469447825 */ /* 0x000fc800078e02ae */
[----:B------:R-:W-:Y:S01]  /*efbc0*/  IMAD.WIDE R72, R105, 0x4, R172 ;  /* 0x0000000469487825 */ /* 0x000fe200078e02ac */
[----:B------:R1:W-:Y:S03]  /*efbd0*/  @P3 STG.E [R36.64], R32 ;  /* 0x0000002024003986 */ /* 0x0003e6000c101904 */
[----:B------:R2:W-:Y:S02]  /*efbe0*/  @P4 STG.E [R2.64], R64 ;  /* 0x0000004002004986 */ /* 0x0005e4000c101904 */
[----:B------:R3:W-:Y:S02]  /*efbf0*/  @P0 STG.E [R40.64], R96 ;  /* 0x0000006028000986 */ /* 0x0007e4000c101904 */
[----:B------:R-:W-:Y:S01]  /*efc00*/  @P6 STG.E [R68.64], R229 ;  /* 0x000000e544006986 */ /* 0x000fe2000c101904 */
[----:B------:R-:W-:Y:S01]  /*efc10*/  ISETP.LT.AND P3, PT, R111, c[0x0][0x178], !P2 ;  /* 0x00005e006f007a0c */ /* 0x000fe20005761270 */
[----:B------:R3:W-:Y:S01]  /*efc20*/  @P5 STG.E [R72.64], R33 ;  /* 0x0000002148005986 */ /* 0x0007e2000c101904 */
[----:B------:R-:W-:-:S02]  /*efc30*/  ISETP.LT.AND P2, PT, R186, c[0x0][0x178], !P2 ;  /* 0x00005e00ba007a0c */ /* 0x000fc40005741270 */
[----:B------:R-:W-:Y:S02]  /*efc40*/  ISETP.LT.AND P5, PT, R150, c[0x0][0x178], !P1 ;  /* 0x00005e0096007a0c */ /* 0x000fe40004fa1270 */
[----:B----4-:R-:W-:Y:S02]  /*efc50*/  IADD3 R177, R105, c[0x0][0x198], RZ ;  /* 0x0000660069b17a10 */ /* 0x010fe40007ffe0ff */
[----:B------:R-:W-:Y:S02]  /*efc60*/  IADD3 R101, R252, 0x1c7, RZ ;  /* 0x000001c7fc657810 */ /* 0x000fe40007ffe0ff */
[----:B------:R-:W-:Y:S02]  /*efc70*/  ISETP.LT.AND P0, PT, R151, c[0x0][0x178], !P1 ;  /* 0x00005e0097007a0c */ /* 0x000fe40004f01270 */
[----:B------:R-:W-:Y:S01]  /*efc80*/  ISETP.LT.AND P4, PT, R111, c[0x0][0x178], !P1 ;  /* 0x00005e006f007a0c */ /* 0x000fe20004f81270 */
[----:B-1----:R-:W-:-:S04]  /*efc90*/  IMAD.WIDE R36, R105, 0x4, R4 ;  /* 0x0000000469247825 */ /* 0x002fc800078e0204 */
[----:B--2---:R-:W-:-:S04]  /*efca0*/  IMAD.WIDE R2, R105, 0x4, R6 ;  /* 0x0000000469027825 */ /* 0x004fc800078e0206 */
[----:B---3--:R-:W-:Y:S01]  /*efcb0*/  IMAD.WIDE R40, R177, 0x4, R174 ;  /* 0x00000004b1287825 */ /* 0x008fe200078e02ae */
[----:B------:R-:W-:Y:S02]  /*efcc0*/  ISETP.GE.AND P6, PT, R101, c[0x0][0x17c], PT ;  /* 0x00005f0065007a0c */ /* 0x000fe40003fc6270 */
[----:B------:R-:W-:Y:S01]  /*efcd0*/  ISETP.LT.AND P1, PT, R186, c[0x0][0x178], !P1 ;  /* 0x00005e00ba007a0c */ /* 0x000fe20004f21270 */
[----:B------:R1:W-:Y:S01]  /*efce0*/  @P3 STG.E [R2.64], R65 ;  /* 0x0000004102003986 */ /* 0x0003e2000c101904 */
[----:B------:R2:W-:Y:S02]  /*efcf0*/  @P2 STG.E [R36.64], R97 ;  /* 0x0000006124002986 */ /* 0x0005e4000c101904 */
[----:B------:R3:W-:Y:S01]  /*efd00*/  @P5 STG.E [R40.64], R220 ;  /* 0x000000dc28005986 */ /* 0x0007e2000c101904 */
[----:B------:R-:W-:Y:S01]  /*efd10*/  ISETP.LT.AND P2, PT, R150, c[0x0][0x178], !P6 ;  /* 0x00005e0096007a0c */ /* 0x000fe20007741270 */
[----:B------:R-:W-:Y:S01]  /*efd20*/  IMAD.WIDE R32, R177, 0x4, R172 ;  /* 0x00000004b1207825 */ /* 0x000fe200078e02ac */
[----:B------:R-:W-:-:S03]  /*efd30*/  ISETP.LT.AND P5, PT, R151, c[0x0][0x178], !P6 ;  /* 0x00005e0097007a0c */ /* 0x000fc600077a1270 */
[C---:B------:R-:W-:Y:S01]  /*efd40*/  IMAD.WIDE R68, R177.reuse, 0x4, R6 ;  /* 0x00000004b1447825 */ /* 0x040fe200078e0206 */
[----:B------:R-:W-:Y:S02]  /*efd50*/  IADD3 R73, R177, c[0x0][0x198], RZ ;  /* 0x00006600b1497a10 */ /* 0x000fe40007ffe0ff */
[----:B------:R-:W-:Y:S01]  /*efd60*/  IADD3 R100, R252, 0x1c8, RZ ;  /* 0x000001c8fc647810 */ /* 0x000fe20007ffe0ff */
[----:B------:R4:W-:Y:S01]  /*efd70*/  @P0 STG.E [R32.64], R28 ;  /* 0x0000001c20000986 */ /* 0x0009e2000c101904 */
[----:B------:R-:W-:Y:S01]  /*efd80*/  @P4 STG.E [R68.64], R60 ;  /* 0x0000003c44004986 */ /* 0x000fe2000c101904 */
[----:B------:R-:W-:Y:S01]  /*efd90*/  ISETP.LT.AND P4, PT, R111, c[0x0][0x178], !P6 ;  /* 0x00005e006f007a0c */ /* 0x000fe20007781270 */
[----:B-1----:R-:W-:-:S04]  /*efda0*/  IMAD.WIDE R2, R177, 0x4, R4 ;  /* 0x00000004b1027825 */ /* 0x002fc800078e0204 */
[----:B--2---:R-:W-:-:S04]  /*efdb0*/  IMAD.WIDE R36, R73, 0x4, R174 ;  /* 0x0000000449247825 */ /* 0x004fc800078e02ae */
[----:B---3--:R-:W-:Y:S01]  /*efdc0*/  IMAD.WIDE R40, R73, 0x4, R172 ;  /* 0x0000000449287825 */ /* 0x008fe200078e02ac */
[----:B------:R-:W-:Y:S02]  /*efdd0*/  ISETP.LT.AND P6, PT, R186, c[0x0][0x178], !P6 ;  /* 0x00005e00ba007a0c */ /* 0x000fe400077c1270 */
[----:B------:R-:W-:Y:S02]  /*efde0*/  ISETP.GE.AND P3, PT, R100, c[0x0][0x17c], PT ;  /* 0x00005f0064007a0c */ /* 0x000fe40003f66270 */
[----:B------:R-:W-:Y:S01]  /*efdf0*/  IADD3 R64, R252, 0x1c9, RZ ;  /* 0x000001c9fc407810 */ /* 0x000fe20007ffe0ff */
[----:B------:R1:W-:Y:S01]  /*efe00*/  @P1 STG.E [R2.64], R92 ;  /* 0x0000005c02001986 */ /* 0x0003e2000c101904 */
[----:B------:R-:W-:Y:S02]  /*efe10*/  @P2 STG.E [R36.64], R221 ;  /* 0x000000dd24002986 */ /* 0x000fe4000c101904 */
[----:B------:R2:W-:Y:S01]  /*efe20*/  @P5 STG.E [R40.64], R29 ;  /* 0x0000001d28005986 */ /* 0x0005e2000c101904 */
[----:B------:R-:W-:-:S02]  /*efe30*/  ISETP.LT.AND P5, PT, R150, c[0x0][0x178], !P3 ;  /* 0x00005e0096007a0c */ /* 0x000fc40005fa1270 */
[----:B------:R-:W-:Y:S01]  /*efe40*/  ISETP.GE.AND P0, PT, R64, c[0x0][0x17c], PT ;  /* 0x00005f0040007a0c */ /* 0x000fe20003f06270 */
[----:B----4-:R-:W-:Y:S01]  /*efe50*/  IMAD.WIDE R32, R73, 0x4, R6 ;  /* 0x0000000449207825 */ /* 0x010fe200078e0206 */
[----:B------:R-:W-:-:S03]  /*efe60*/  ISETP.LT.AND P1, PT, R151, c[0x0][0x178], !P3 ;  /* 0x00005e0097007a0c */ /* 0x000fc60005f21270 */
[----:B------:R-:W-:Y:S01]  /*efe70*/  IMAD.WIDE R64, R73, 0x4, R4 ;  /* 0x0000000449407825 */ /* 0x000fe200078e0204 */
[----:B------:R-:W-:Y:S02]  /*efe80*/  ISETP.LT.AND P2, PT, R111, c[0x0][0x178], !P3 ;  /* 0x00005e006f007a0c */ /* 0x000fe40005f41270 */
[----:B------:R-:W-:Y:S02]  /*efe90*/  IADD3 R73, R73, c[0x0][0x198], RZ ;  /* 0x0000660049497a10 */ /* 0x000fe40007ffe0ff */
[----:B------:R-:W-:Y:S01]  /*efea0*/  IADD3 R28, R252, 0x1ca, RZ ;  /* 0x000001cafc1c7810 */ /* 0x000fe20007ffe0ff */
[----:B------:R3:W-:Y:S01]  /*efeb0*/  @P4 STG.E [R32.64], R61 ;  /* 0x0000003d20004986 */ /* 0x0007e2000c101904 */
[----:B------:R-:W-:Y:S01]  /*efec0*/  @P6 STG.E [R64.64], R93 ;  /* 0x0000005d40006986 */ /* 0x000fe2000c101904 */
[----:B------:R-:W-:Y:S02]  /*efed0*/  ISETP.LT.AND P3, PT, R186, c[0x0][0x178], !P3 ;  /* 0x00005e00ba007a0c */ /* 0x000fe40005f61270 */
[----:B------:R-:W-:Y:S01]  /*efee0*/  ISETP.GE.AND P4, PT, R28, c[0x0][0x17c], PT ;  /* 0x00005f001c007a0c */ /* 0x000fe20003f86270 */
[----:B-1----:R-:W-:Y:S01]  /*efef0*/  IMAD.WIDE R2, R73, 0x4, R174 ;  /* 0x0000000449027825 */ /* 0x002fe200078e02ae */
[----:B------:R-:W-:-:S03]  /*eff00*/  ISETP.LT.AND P6, PT, R150, c[0x0][0x178], !P0 ;  /* 0x00005e0096007a0c */ /* 0x000fc600047c1270 */
[----:B--2---:R-:W-:-:S04]  /*eff10*/  IMAD.WIDE R28, R73, 0x4, R172 ;  /* 0x00000004491c7825 */ /* 0x004fc800078e02ac */
[C---:B------:R-:W-:Y:S01]  /*eff20*/  IMAD.WIDE R36, R73.reuse, 0x4, R6 ;  /* 0x0000000449247825 */ /* 0x040fe200078e0206 */
[----:B------:R-:W-:Y:S01]  /*eff30*/  IADD3 R69, R73, c[0x0][0x198], RZ ;  /* 0x0000660049457a10 */ /* 0x000fe20007ffe0ff */
[----:B------:R1:W-:Y:S02]  /*eff40*/  @P5 STG.E [R2.64], R240 ;  /* 0x000000f002005986 */ /* 0x0003e4000c101904 */
[----:B------:R2:W-:Y:S01]  /*eff50*/  @P1 STG.E [R28.64], R24 ;  /* 0x000000181c001986 */ /* 0x0005e2000c101904 */
[----:B------:R-:W-:Y:S01]  /*eff60*/  ISETP.LT.AND P5, PT, R151, c[0x0][0x178], !P0 ;  /* 0x00005e0097007a0c */ /* 0x000fe200047a1270 */
[----:B------:R-:W-:Y:S02]  /*eff70*/  @P2 STG.E [R36.64], R56 ;  /* 0x0000003824002986 */ /* 0x000fe4000c101904 */
[----:B---3--:R-:W-:-:S04]  /*eff80*/  IMAD.WIDE R32, R73, 0x4, R4 ;  /* 0x0000000449207825 */ /* 0x008fc800078e0204 */
[----:B------:R-:W-:Y:S01]  /*eff90*/  IMAD.WIDE R40, R69, 0x4, R174 ;  /* 0x0000000445287825 */ /* 0x000fe200078e02ae */
[----:B------:R-:W-:-:S03]  /*effa0*/  ISETP.LT.AND P2, PT, R111, c[0x0][0x178], !P0 ;  /* 0x00005e006f007a0c */ /* 0x000fc60004741270 */
[----:B------:R-:W-:Y:S01]  /*effb0*/  ISETP.LT.AND P0, PT, R186, c[0x0][0x178], !P0 ;  /* 0x00005e00ba007a0c */ /* 0x000fe20004701270 */
[----:B------:R3:W-:Y:S01]  /*effc0*/  @P3 STG.E [R32.64], R88 ;  /* 0x0000005820003986 */ /* 0x0007e2000c101904 */
[----:B------:R-:W-:Y:S01]  /*effd0*/  @P6 STG.E [R40.64], R241 ;  /* 0x000000f128006986 */ /* 0x000fe2000c101904 */
[----:B------:R-:W-:Y:S01]  /*effe0*/  ISETP.LT.AND P6, PT, R150, c[0x0][0x178], !P4 ;  /* 0x00005e0096007a0c */ /* 0x000fe200067c1270 */
[----:B------:R-:W-:Y:S01]  /*efff0*/  IMAD.WIDE R60, R69, 0x4, R172 ;  /* 0x00000004453c7825 */ /* 0x000fe200078e02ac */
[----:B------:R-:W-:-:S03]  /*f0000*/  ISETP.LT.AND P3, PT, R151, c[0x0][0x178], !P4 ;  /* 0x00005e0097007a0c */ /* 0x000fc60006761270 */
[C---:B-1----:R-:W-:Y:S01]  /*f0010*/  IMAD.WIDE R2, R69.reuse, 0x4, R6 ;  /* 0x0000000445027825 */ /* 0x042fe200078e0206 */
[----:B------:R-:W-:Y:S02]  /*f0020*/  IADD3 R65, R69, c[0x0][0x198], RZ ;  /* 0x0000660045417a10 */ /* 0x000fe40007ffe0ff */
[C---:B--2---:R-:W-:Y:S02]  /*f0030*/  IADD3 R24, R252.reuse, 0x1cc, RZ ;  /* 0x000001ccfc187810 */ /* 0x044fe40007ffe0ff */
[----:B------:R-:W-:Y:S01]  /*f0040*/  IADD3 R64, R252, 0x1cb, RZ ;  /* 0x000001cbfc407810 */ /* 0x000fe20007ffe0ff */
[----:B------:R1:W-:Y:S01]  /*f0050*/  @P5 STG.E [R60.64], R25 ;  /* 0x000000193c005986 */ /* 0x0003e2000c101904 */
[----:B------:R-:W-:Y:S01]  /*f0060*/  ISETP.LT.AND P5, PT, R111, c[0x0][0x178], !P4 ;  /* 0x00005e006f007a0c */ /* 0x000fe200067a1270 */
[----:B------:R-:W-:-:S04]  /*f0070*/  IMAD.WIDE R28, R69, 0x4, R4 ;  /* 0x00000004451c7825 */ /* 0x000fc800078e0204 */
[----:B------:R2:W-:Y:S01]  /*f0080*/  @P2 STG.E [R2.64], R57 ;  /* 0x0000003902002986 */ /* 0x0005e2000c101904 */
[----:B------:R-:W-:Y:S01]  /*f0090*/  ISETP.LT.AND P4, PT, R186, c[0x0][0x178], !P4 ;  /* 0x00005e00ba007a0c */ /* 0x000fe20006781270 */
[C---:B---3--:R-:W-:Y:S01]  /*f00a0*/  IMAD.WIDE R32, R65.reuse, 0x4, R174 ;  /* 0x0000000441207825 */ /* 0x048fe200078e02ae */
[----:B------:R-:W-:Y:S02]  /*f00b0*/  ISETP.GE.AND P2, PT, R24, c[0x0][0x17c], PT ;  /* 0x00005f0018007a0c */ /* 0x000fe40003f46270 */
[----:B------:R-:W-:Y:S01]  /*f00c0*/  ISETP.GE.AND P1, PT, R64, c[0x0][0x17c], PT ;  /* 0x00005f0040007a0c */ /* 0x000fe20003f26270 */
[----:B------:R3:W-:Y:S01]  /*f00d0*/  @P0 STG.E [R28.64], R89 ;  /* 0x000000591c000986 */ /* 0x0007e2000c101904 */
[----:B-1----:R-:W-:-:S03]  /*f00e0*/  IMAD.WIDE R24, R65, 0x4, R172 ;  /* 0x0000000441187825 */ /* 0x002fc600078e02ac */
[----:B------:R-:W-:Y:S01]  /*f00f0*/  @P6 STG.E [R32.64], R232 ;  /* 0x000000e820006986 */ /* 0x000fe2000c101904 */
[----:B------:R-:W-:Y:S01]  /*f0100*/  ISETP.LT.AND P0, PT, R150, c[0x0][0x178], !P1 ;  /* 0x00005e0096007a0c */ /* 0x000fe20004f01270 */
[----:B------:R-:W-:-:S04]  /*f0110*/  IMAD.WIDE R36, R65, 0x4, R6 ;  /* 0x0000000441247825 */ /* 0x000fc800078e0206 */
[----:B------:R-:W-:Y:S01]  /*f0120*/  IMAD.WIDE R40, R65, 0x4, R4 ;  /* 0x0000000441287825 */ /* 0x000fe200078e0204 */
[----:B------:R1:W-:Y:S01]  /*f0130*/  @P3 STG.E [R24.64], R20 ;  /* 0x0000001418003986 */ /* 0x0003e2000c101904 */
[----:B------:R-:W-:Y:S02]  /*f0140*/  ISETP.LT.AND P3, PT, R151, c[0x0][0x178], !P1 ;  /* 0x00005e0097007a0c */ /* 0x000fe40004f61270 */
[----:B------:R-:W-:Y:S01]  /*f0150*/  IADD3 R65, R65, c[0x0][0x198], RZ ;  /* 0x0000660041417a10 */ /* 0x000fe20007ffe0ff */
[----:B------:R4:W-:Y:S01]  /*f0160*/  @P5 STG.E [R36.64], R52 ;  /* 0x0000003424005986 */ /* 0x0009e2000c101904 */
[----:B------:R-:W-:Y:S01]  /*f0170*/  ISETP.LT.AND P6, PT, R111, c[0x0][0x178], !P1 ;  /* 0x00005e006f007a0c */ /* 0x000fe20004fc1270 */
[----:B------:R4:W-:Y:S01]  /*f0180*/  @P4 STG.E [R40.64], R84 ;  /* 0x0000005428004986 */ /* 0x0009e2000c101904 */
[----:B------:R-:W-:Y:S01]  /*f0190*/  ISETP.LT.AND P1, PT, R186, c[0x0][0x178], !P1 ;  /* 0x00005e00ba007a0c */ /* 0x000fe20004f21270 */
[----:B--2---:R-:W-:Y:S01]  /*f01a0*/  IMAD.WIDE R2, R65, 0x4, R174 ;  /* 0x0000000441027825 */ /* 0x004fe200078e02ae */
[----:B------:R-:W-:-:S02]  /*f01b0*/  ISETP.LT.AND P4, PT, R150, c[0x0][0x178], !P2 ;  /* 0x00005e0096007a0c */ /* 0x000fc40005781270 */
[----:B---3--:R-:W-:Y:S02]  /*f01c0*/  IADD3 R28, R252, 0x1cd, RZ ;  /* 0x000001cdfc1c7810 */ /* 0x008fe40007ffe0ff */
[----:B------:R-:W-:Y:S01]  /*f01d0*/  ISETP.LT.AND P5, PT, R151, c[0x0][0x178], !P2 ;  /* 0x00005e0097007a0c */ /* 0x000fe200057a1270 */
[C---:B-1----:R-:W-:Y:S01]  /*f01e0*/  IMAD.WIDE R24, R65.reuse, 0x4, R172 ;  /* 0x0000000441187825 */ /* 0x042fe200078e02ac */
[C---:B------:R-:W-:Y:S01]  /*f01f0*/  IADD3 R57, R65.reuse, c[0x0][0x198], RZ ;  /* 0x0000660041397a10 */ /* 0x040fe20007ffe0ff */
[----:B------:R1:W-:Y:S01]  /*f0200*/  @P0 STG.E [R2.64], R233 ;  /* 0x000000e902000986 */ /* 0x0003e2000c101904 */
[----:B------:R-:W-:Y:S01]  /*f0210*/  ISETP.GE.AND P0, PT, R28, c[0x0][0x17c], PT ;  /* 0x00005f001c007a0c */ /* 0x000fe20003f06270 */
[----:B------:R-:W-:-:S04]  /*f0220*/  IMAD.WIDE R28, R65, 0x4, R6 ;  /* 0x00000004411c7825 */ /* 0x000fc800078e0206 */
[----:B------:R-:W-:Y:S02]  /*f0230*/  @P3 STG.E [R24.64], R21 ;  /* 0x0000001518003986 */ /* 0x000fe4000c101904 */
[----:B------:R-:W-:Y:S01]  /*f0240*/  IMAD.WIDE R32, R65, 0x4, R4 ;  /* 0x0000000441207825 */ /* 0x000fe200078e0204 */
[----:B------:R-:W-:-:S03]  /*f0250*/  ISETP.LT.AND P3, PT, R111, c[0x0][0x178], !P2 ;  /* 0x00005e006f007a0c */ /* 0x000fc60005761270 */
[----:B----4-:R-:W-:-:S04]  /*f0260*/  IMAD.WIDE R36, R57, 0x4, R174 ;  /* 0x0000000439247825 */ /* 0x010fc800078e02ae */
[----:B------:R-:W-:Y:S01]  /*f0270*/  IMAD.WIDE R40, R57, 0x4, R172 ;  /* 0x0000000439287825 */ /* 0x000fe200078e02ac */
[----:B------:R2:W-:Y:S03]  /*f0280*/  @P6 STG.E [R28.64], R53 ;  /* 0x000000351c006986 */ /* 0x0005e6000c101904 */
[----:B------:R3:W-:Y:S01]  /*f0290*/  @P1 STG.E [R32.64], R85 ;  /* 0x0000005520001986 */ /* 0x0007e2000c101904 */
[----:B------:R-:W-:Y:S01]  /*f02a0*/  ISETP.LT.AND P2, PT, R186, c[0x0][0x178], !P2 ;  /* 0x00005e00ba007a0c */ /* 0x000fe20005741270 */
[----:B------:R4:W-:Y:S01]  /*f02b0*/  @P4 STG.E [R36.64], R224 ;  /* 0x000000e024004986 */ /* 0x0009e2000c101904 */
[----:B------:R-:W-:Y:S01]  /*f02c0*/  ISETP.LT.AND P6, PT, R150, c[0x0][0x178], !P0 ;  /* 0x00005e0096007a0c */ /* 0x000fe200047c1270 */
[----:B------:R-:W-:Y:S01]  /*f02d0*/  @P5 STG.E [R40.64], R16 ;  /* 0x0000001028005986 */ /* 0x000fe2000c101904 */
[----:B------:R-:W-:Y:S02]  /*f02e0*/  ISETP.LT.AND P4, PT, R151, c[0x0][0x178], !P0 ;  /* 0x00005e0097007a0c */ /* 0x000fe40004781270 */
[----:B------:R-:W-:Y:S01]  /*f02f0*/  IADD3 R20, R252, 0x1ce, RZ ;  /* 0x000001cefc147810 */ /* 0x000fe20007ffe0ff */
[----:B-1----:R-:W-:Y:S01]  /*f0300*/  IMAD.WIDE R2, R57, 0x4, R6 ;  /* 0x0000000439027825 */ /* 0x002fe200078e0206 */
[----:B------:R-:W-:-:S02]  /*f0310*/  ISETP.LT.AND P5, PT, R111, c[0x0][0x178], !P0 ;  /* 0x00005e006f007a0c */ /* 0x000fc400047a1270 */
[C---:B--2---:R-:W-:Y:S02]  /*f0320*/  IADD3 R53, R57.reuse, c[0x0][0x198], RZ ;  /* 0x0000660039357a10 */ /* 0x044fe40007ffe0ff */
[----:B------:R-:W-:Y:S02]  /*f0330*/  IADD3 R28, R252, 0x1cf, RZ ;  /* 0x000001cffc1c7810 */ /* 0x000fe40007ffe0ff */
[----:B------:R-:W-:Y:S01]  /*f0340*/  ISETP.GE.AND P1, PT, R20, c[0x0][0x17c], PT ;  /* 0x00005f0014007a0c */ /* 0x000fe20003f26270 */
[----:B------:R1:W-:Y:S01]  /*f0350*/  @P3 STG.E [R2.64], R48 ;  /* 0x0000003002003986 */ /* 0x0003e2000c101904 */
[----:B------:R-:W-:-:S04]  /*f0360*/  IMAD.WIDE R20, R57, 0x4, R4 ;  /* 0x0000000439147825 */ /* 0x000fc800078e0204 */
[----:B------:R-:W-:Y:S01]  /*f0370*/  IMAD.WIDE R24, R53, 0x4, R174 ;  /* 0x0000000435187825 */ /* 0x000fe200078e02ae */
[----:B------:R-:W-:-:S03]  /*f0380*/  ISETP.GE.AND P3, PT, R28, c[0x0][0x17c], PT ;  /* 0x00005f001c007a0c */ /* 0x000fc60003f66270 */
[----:B------:R-:W-:-:S04]  /*f0390*/  IMAD.WIDE R28, R53, 0x4, R172 ;  /* 0x00000004351c7825 */ /* 0x000fc800078e02ac */
[----:B---3--:R-:W-:Y:S01]  /*f03a0*/  IMAD.WIDE R32, R53, 0x4, R6 ;  /* 0x0000000435207825 */ /* 0x008fe200078e0206 */
[----:B------:R2:W-:Y:S03]  /*f03b0*/  @P2 STG.E [R20.64], R80 ;  /* 0x0000005014002986 */ /* 0x0005e6000c101904 */
[----:B------:R-:W-:Y:S01]  /*f03c0*/  @P6 STG.E [R24.64], R225 ;  /* 0x000000e118006986 */ /* 0x000fe2000c101904 */
[----:B------:R-:W-:Y:S01]  /*f03d0*/  ISETP.LT.AND P0, PT, R186, c[0x0][0x178], !P0 ;  /* 0x00005e00ba007a0c */ /* 0x000fe20004701270 */
[----:B------:R3:W-:Y:S01]  /*f03e0*/  @P4 STG.E [R28.64], R17 ;  /* 0x000000111c004986 */ /* 0x0007e2000c101904 */
[----:B------:R3:W-:Y:S01]  /*f03f0*/  @P5 STG.E [R32.64], R49 ;  /* 0x0000003120005986 */ /* 0x0007e2000c101904 */
[----:B------:R-:W-:Y:S02]  /*f0400*/  ISETP.LT.AND P4, PT, R150, c[0x0][0x178], !P1 ;  /* 0x00005e0096007a0c */ /* 0x000fe40004f81270 */
[----:B------:R-:W-:-:S02]  /*f0410*/  ISETP.LT.AND P5, PT, R151, c[0x0][0x178], !P1 ;  /* 0x00005e0097007a0c */ /* 0x000fc40004fa1270 */
[----:B----4-:R-:W-:Y:S02]  /*f0420*/  IADD3 R37, R53, c[0x0][0x198], RZ ;  /* 0x0000660035257a10 */ /* 0x010fe40007ffe0ff */
[----:B------:R-:W-:Y:S01]  /*f0430*/  ISETP.LT.AND P2, PT, R111, c[0x0][0x178], !P1 ;  /* 0x00005e006f007a0c */ /* 0x000fe20004f41270 */
[----:B-1----:R-:W-:Y:S01]  /*f0440*/  IMAD.WIDE R2, R53, 0x4, R4 ;  /* 0x0000000435027825 */ /* 0x002fe200078e0204 */
[----:B------:R-:W-:Y:S02]  /*f0450*/  ISETP.LT.AND P1, PT, R186, c[0x0][0x178], !P1 ;  /* 0x00005e00ba007a0c */ /* 0x000fe40004f21270 */
[----:B------:R-:W-:Y:S01]  /*f0460*/  ISETP.LT.AND P6, PT, R150, c[0x0][0x178], !P3 ;  /* 0x00005e0096007a0c */ /* 0x000fe20005fc1270 */
[----:B--2---:R-:W-:-:S04]  /*f0470*/  IMAD.WIDE R20, R37, 0x4, R174 ;  /* 0x0000000425147825 */ /* 0x004fc800078e02ae */
[C---:B---3--:R-:W-:Y:S01]  /*f0480*/  IMAD.WIDE R16, R37.reuse, 0x4, R172 ;  /* 0x0000000425107825 */ /* 0x048fe200078e02ac */
[C---:B------:R-:W-:Y:S01]  /*f0490*/  IADD3 R41, R37.reuse, c[0x0][0x198], RZ ;  /* 0x0000660025297a10 */ /* 0x040fe20007ffe0ff */
[----:B------:R1:W-:Y:S02]  /*f04a0*/  @P0 STG.E [R2.64], R81 ;  /* 0x0000005102000986 */ /* 0x0003e4000c101904 */
[----:B------:R-:W-:Y:S01]  /*f04b0*/  @P4 STG.E [R20.64], R8 ;  /* 0x0000000814004986 */ /* 0x000fe2000c101904 */
[----:B------:R-:W-:Y:S01]  /*f04c0*/  IADD3 R36, R252, 0x1d0, RZ ;  /* 0x000001d0fc247810 */ /* 0x000fe20007ffe0ff */
[C---:B------:R-:W-:Y:S01]  /*f04d0*/  IMAD.WIDE R24, R37.reuse, 0x4, R6 ;  /* 0x0000000425187825 */ /* 0x040fe200078e0206 */
[----:B------:R2:W-:Y:S03]  /*f04e0*/  @P5 STG.E [R16.64], R12 ;  /* 0x0000000c10005986 */ /* 0x0005e6000c101904 */
[----:B------:R-:W-:Y:S01]  /*f04f0*/  IMAD.WIDE R28, R37, 0x4, R4 ;  /* 0x00000004251c7825 */ /* 0x000fe200078e0204 */
[----:B------:R-:W-:-:S03]  /*f0500*/  ISETP.LT.AND P5, PT, R151, c[0x0][0x178], !P3 ;  /* 0x00005e0097007a0c */ /* 0x000fc60005fa1270 */
[----:B------:R-:W-:Y:S01]  /*f0510*/  IMAD.WIDE R32, R41, 0x4, R174 ;  /* 0x0000000429207825 */ /* 0x000fe200078e02ae */
[----:B------:R-:W-:Y:S01]  /*f0520*/  ISETP.GE.AND P0, PT, R36, c[0x0][0x17c], PT ;  /* 0x00005f0024007a0c */ /* 0x000fe20003f06270 */
[----:B------:R-:W-:Y:S01]  /*f0530*/  @P2 STG.E [R24.64], R44 ;  /* 0x0000002c18002986 */ /* 0x000fe2000c101904 */
[----:B------:R-:W-:Y:S01]  /*f0540*/  ISETP.LT.AND P4, PT, R111, c[0x0][0x178], !P3 ;  /* 0x00005e006f007a0c */ /* 0x000fe20005f81270 */
[----:B------:R-:W-:Y:S02]  /*f0550*/  @P1 STG.E [R28.64], R76 ;  /* 0x0000004c1c001986 */ /* 0x000fe4000c101904 */
[----:B------:R3:W-:Y:S01]  /*f0560*/  @P6 STG.E [R32.64], R9 ;  /* 0x0000000920006986 */ /* 0x0007e2000c101904 */
[----:B------:R-:W-:Y:S02]  /*f0570*/  ISETP.LT.AND P3, PT, R186, c[0x0][0x178], !P3 ;  /* 0x00005e00ba007a0c */ /* 0x000fe40005f61270 */
[----:B------:R-:W-:Y:S01]  /*f0580*/  ISETP.LT.AND P6, PT, R150, c[0x0][0x178], !P0 ;  /* 0x00005e0096007a0c */ /* 0x000fe200047c1270 */
[----:B-1----:R-:W-:Y:S01]  /*f0590*/  IMAD.WIDE R2, R41, 0x4, R172 ;  /* 0x0000000429027825 */ /* 0x002fe200078e02ac */
[----:B------:R-:W-:-:S02]  /*f05a0*/  ISETP.LT.AND P2, PT, R151, c[0x0][0x178], !P0 ;  /* 0x00005e0097007a0c */ /* 0x000fc40004741270 */
[C---:B------:R-:W-:Y:S02]  /*f05b0*/  IADD3 R37, R41.reuse, c[0x0][0x198], RZ ;  /* 0x0000660029257a10 */ /* 0x040fe40007ffe0ff */
[----:B------:R-:W-:Y:S01]  /*f05c0*/  IADD3 R36, R252, 0x1d1, RZ ;  /* 0x000001d1fc247810 */ /* 0x000fe20007ffe0ff */
[----:B--2---:R-:W-:Y:S01]  /*f05d0*/  IMAD.WIDE R16, R41, 0x4, R6 ;  /* 0x0000000429107825 */ /* 0x004fe200078e0206 */
[----:B------:R1:W-:Y:S01]  /*f05e0*/  @P5 STG.E [R2.64], R13 ;  /* 0x0000000d02005986 */ /* 0x0003e2000c101904 */
[----:B------:R-:W-:Y:S02]  /*f05f0*/  ISETP.LT.AND P5, PT, R111, c[0x0][0x178], !P0 ;  /* 0x00005e006f007a0c */ /* 0x000fe400047a1270 */
[----:B------:R-:W-:-:S04]  /*f0600*/  IMAD.WIDE R20, R37, 0x4, R174 ;  /* 0x0000000425147825 */ /* 0x000fc800078e02ae */
[----:B---3--:R-:W-:Y:S01]  /*f0610*/  IMAD.WIDE R8, R41, 0x4, R4 ;  /* 0x0000000429087825 */ /* 0x008fe200078e0204 */
[----:B------:R-:W-:-:S03]  /*f0620*/  ISETP.GE.AND P1, PT, R36, c[0x0][0x17c], PT ;  /* 0x00005f0024007a0c */ /* 0x000fc60003f26270 */
[C---:B------:R-:W-:Y:S01]  /*f0630*/  IMAD.WIDE R24, R37.reuse, 0x4, R172 ;  /* 0x0000000425187825 */ /* 0x040fe200078e02ac */
[----:B------:R-:W-:Y:S01]  /*f0640*/  @P4 STG.E [R16.64], R45 ;  /* 0x0000002d10004986 */ /* 0x000fe2000c101904 */
[----:B------:R-:W-:Y:S02]  /*f0650*/  IADD3 R12, R252, 0x1d2, RZ ;  /* 0x000001d2fc0c7810 */ /* 0x000fe40007ffe0ff */
[----:B------:R2:W-:Y:S02]  /*f0660*/  @P3 STG.E [R8.64], R77 ;  /* 0x0000004d08003986 */ /* 0x0005e4000c101904 */
[----:B------:R3:W-:Y:S01]  /*f0670*/  @P6 STG.E [R20.64], R249 ;  /* 0x000000f914006986 */ /* 0x0007e2000c101904 */
[----:B------:R-:W-:Y:S02]  /*f0680*/  ISETP.LT.AND P0, PT, R186, c[0x0][0x178], !P0 ;  /* 0x00005e00ba007a0c */ /* 0x000fe40004701270 */
[----:B------:R-:W-:Y:S01]  /*f0690*/  ISETP.LT.AND P6, PT, R150, c[0x0][0x178], !P1 ;  /* 0x00005e0096007a0c */ /* 0x000fe20004fc1270 */
[----:B------:R4:W-:Y:S01]  /*f06a0*/  @P2 STG.E [R24.64], R42 ;  /* 0x0000002a18002986 */ /* 0x0009e2000c101904 */
[----:B-1----:R-:W-:Y:S01]  /*f06b0*/  IMAD.WIDE R2, R37, 0x4, R6 ;  /* 0x0000000425027825 */ /* 0x002fe200078e0206 */
[----:B------:R-:W-:-:S02]  /*f06c0*/  ISETP.LT.AND P3, PT, R151, c[0x0][0x178], !P1 ;  /* 0x00005e0097007a0c */ /* 0x000fc40004f61270 */
[----:B------:R-:W-:Y:S02]  /*f06d0*/  ISETP.GE.AND P4, PT, R12, c[0x0][0x17c], PT ;  /* 0x00005f000c007a0c */ /* 0x000fe40003f86270 */
[----:B------:R-:W-:Y:S01]  /*f06e0*/  ISETP.LT.AND P2, PT, R111, c[0x0][0x178], !P1 ;  /* 0x00005e006f007a0c */ /* 0x000fe20004f41270 */
[----:B------:R-:W-:Y:S01]  /*f06f0*/  IADD3 R12, R252, 0x1d3, RZ ;  /* 0x000001d3fc0c7810 */ /* 0x000fe20007ffe0ff */
[C---:B------:R-:W-:Y:S02]  /*f0700*/  IADD3 R29, R37.reuse, c[0x0][0x198], RZ ;  /* 0x00006600251d7a10 */ /* 0x040fe40007ffe0ff */
[----:B------:R-:W-:Y:S01]  /*f0710*/  ISETP.LT.AND P1, PT, R186, c[0x0][0x178], !P1 ;  /* 0x00005e00ba007a0c */ /* 0x000fe20004f21270 */
[----:B------:R1:W-:Y:S01]  /*f0720*/  @P5 STG.E [R2.64], R74 ;  /* 0x0000004a02005986 */ /* 0x0003e2000c101904 */
[----:B--2---:R-:W-:Y:S01]  /*f0730*/  IMAD.WIDE R8, R37, 0x4, R4 ;  /* 0x0000000425087825 */ /* 0x004fe200078e0204 */
[----:B------:R-:W-:-:S03]  /*f0740*/  ISETP.GE.AND P5, PT, R12, c[0x0][0x17c], PT ;  /* 0x00005f000c007a0c */ /* 0x000fc60003fa6270 */
[----:B------:R-:W-:-:S04]  /*f0750*/  IMAD.WIDE R12, R29, 0x4, R174 ;  /* 0x000000041d0c7825 */ /* 0x000fc800078e02ae */
[----:B------:R-:W-:-:S04]  /*f0760*/  IMAD.WIDE R16, R29, 0x4, R172 ;  /* 0x000000041d107825 */ /* 0x000fc800078e02ac */
[C---:B---3--:R-:W-:Y:S01]  /*f0770*/  IMAD.WIDE R20, R29.reuse, 0x4, R6 ;  /* 0x000000041d147825 */ /* 0x048fe200078e0206 */
[----:B------:R2:W-:Y:S03]  /*f0780*/  @P0 STG.E [R8.64], R106 ;  /* 0x0000006a08000986 */ /* 0x0005e6000c101904 */
[----:B----4-:R-:W-:-:S04]  /*f0790*/  IMAD.WIDE R24, R29, 0x4, R4 ;  /* 0x000000041d187825 */ /* 0x010fc800078e0204 */
[----:B------:R3:W-:Y:S02]  /*f07a0*/  @P6 STG.E [R12.64], R248 ;  /* 0x000000f80c006986 */ /* 0x0007e4000c101904 */
[----:B------:R4:W-:Y:S01]  /*f07b0*/  @P3 STG.E [R16.64], R43 ;  /* 0x0000002b10003986 */ /* 0x0009e2000c101904 */
[----:B------:R3:W-:Y:S01]  /*f07c0*/  @P2 STG.E [R20.64], R75 ;  /* 0x0000004b14002986 */ /* 0x0007e2000c101904 */
[----:B------:R-:W-:Y:S01]  /*f07d0*/  ISETP.LT.AND P2, PT, R150, c[0x0][0x178], !P4 ;  /* 0x00005e0096007a0c */ /* 0x000fe20006741270 */
[----:B------:R-:W-:Y:S01]  /*f07e0*/  @P1 STG.E [R24.64], R107 ;  /* 0x0000006b18001986 */ /* 0x000fe2000c101904 */
[----:B------:R-:W-:Y:S02]  /*f07f0*/  ISETP.LT.AND P3, PT, R151, c[0x0][0x178], !P4 ;  /* 0x00005e0097007a0c */ /* 0x000fe40006761270 */
[----:B------:R-:W-:Y:S02]  /*f0800*/  ISETP.LT.AND P1, PT, R111, c[0x0][0x178], !P4 ;  /* 0x00005e006f007a0c */ /* 0x000fe40006721270 */
[----:B------:R-:W-:Y:S01]  /*f0810*/  IADD3 R29, R29, c[0x0][0x198], RZ ;  /* 0x000066001d1d7a10 */ /* 0x000fe20007ffe0ff */
[----:B------:R-:W-:Y:S01]  /*f0820*/  ISETP.LT.AND P4, PT, R186, c[0x0][0x178], !P4 ;  /* 0x00005e00ba007a0c */ /* 0x000fe20006781270 */
[----:B------:R-:W-:-:S03]  /*f0830*/  ISETP.LT.AND P6, PT, R150, c[0x0][0x178], !P5 ;  /* 0x00005e0096007a0c */ /* 0x000fc60006fc1270 */
[----:B-1----:R-:W-:-:S04]  /*f0840*/  IMAD.WIDE R2, R29, 0x4, R174 ;  /* 0x000000041d027825 */ /* 0x002fc800078e02ae */
[----:B--2---:R-:W-:-:S04]  /*f0850*/  IMAD.WIDE R8, R29, 0x4, R172 ;  /* 0x000000041d087825 */ /* 0x004fc800078e02ac */
[C---:B---3--:R-:W-:Y:S01]  /*f0860*/  IMAD.WIDE R12, R29.reuse, 0x4, R6 ;  /* 0x000000041d0c7825 */ /* 0x048fe200078e0206 */
[C---:B------:R-:W-:Y:S02]  /*f0870*/  IADD3 R33, R29.reuse, c[0x0][0x198], RZ ;  /* 0x000066001d217a10 */ /* 0x040fe40007ffe0ff */
[----:B------:R-:W-:Y:S01]  /*f0880*/  IADD3 R28, R252, 0x1d4, RZ ;  /* 0x000001d4fc1c7810 */ /* 0x000fe20007ffe0ff */
[----:B------:R1:W-:Y:S01]  /*f0890*/  @P2 STG.E [R2.64], R238 ;  /* 0x000000ee02002986 */ /* 0x0003e2000c101904 */
[----:B------:R2:W-:Y:S02]  /*f08a0*/  @P3 STG.E [R8.64], R38 ;  /* 0x0000002608003986 */ /* 0x0005e4000c101904 */
[----:B----4-:R-:W-:-:S04]  /*f08b0*/  IMAD.WIDE R16, R29, 0x4, R4 ;  /* 0x000000041d107825 */ /* 0x010fc800078e0204 */
[----:B------:R3:W-:Y:S02]  /*f08c0*/  @P1 STG.E [R12.64], R70 ;  /* 0x000000460c001986 */ /* 0x0007e4000c101904 */
[----:B------:R-:W-:Y:S01]  /*f08d0*/  IMAD.WIDE R20, R33, 0x4, R174 ;  /* 0x0000000421147825 */ /* 0x000fe200078e02ae */
[----:B------:R-:W-:Y:S02]  /*f08e0*/  ISETP.LT.AND P1, PT, R151, c[0x0][0x178], !P5 ;  /* 0x00005e0097007a0c */ /* 0x000fe40006f21270 */
[----:B------:R-:W-:Y:S02]  /*f08f0*/  ISETP.LT.AND P3, PT, R111, c[0x0][0x178], !P5 ;  /* 0x00005e006f007a0c */ /* 0x000fe40006f61270 */
[----:B------:R-:W-:Y:S01]  /*f0900*/  ISETP.GE.AND P0, PT, R28, c[0x0][0x17c], PT ;  /* 0x00005f001c007a0c */ /* 0x000fe20003f06270 */
[----:B------:R-:W-:Y:S01]  /*f0910*/  ISETP.LT.AND P5, PT, R186, c[0x0][0x178], !P5 ;  /* 0x00005e00ba007a0c */ /* 0x000fe20006fa1270 */
[----:B------:R4:W-:Y:S01]  /*f0920*/  @P4 STG.E [R16.64], R102 ;  /* 0x0000006610004986 */ /* 0x0009e2000c101904 */
[----:B------:R4:W-:Y:S01]  /*f0930*/  @P6 STG.E [R20.64], R239 ;  /* 0x000000ef14006986 */ /* 0x0009e2000c101904 */
[----:B------:R-:W-:Y:S01]  /*f0940*/  ISETP.LT.AND P6, PT, R150, c[0x0][0x178], !P0 ;  /* 0x00005e0096007a0c */ /* 0x000fe200047c1270 */
[C---:B-1----:R-:W-:Y:S01]  /*f0950*/  IMAD.WIDE R2, R33.reuse, 0x4, R172 ;  /* 0x0000000421027825 */ /* 0x042fe200078e02ac */
[----:B------:R-:W-:-:S03]  /*f0960*/  IADD3 R29, R33, c[0x0][0x198], RZ ;  /* 0x00006600211d7a10 */ /* 0x000fc60007ffe0ff */
[----:B--2---:R-:W-:Y:S01]  /*f0970*/  IMAD.WIDE R8, R33, 0x4, R6 ;  /* 0x0000000421087825 */ /* 0x004fe200078e0206 */
[----:B------:R-:W-:-:S03]  /*f0980*/  IADD3 R24, R252, 0x1d5, RZ ;  /* 0x000001d5fc187810 */ /* 0x000fc60007ffe0ff */
[----:B---3--:R-:W-:Y:S01]  /*f0990*/  IMAD.WIDE R12, R33, 0x4, R4 ;  /* 0x00000004210c7825 */ /* 0x008fe200078e0204 */
[----:B------:R-:W-:Y:S01]  /*f09a0*/  ISETP.LT.AND P4, PT, R151, c[0x0][0x178], !P0 ;  /* 0x00005e0097007a0c */ /* 0x000fe20004781270 */
[----:B------:R1:W-:Y:S01]  /*f09b0*/  @P1 STG.E [R2.64], R39 ;  /* 0x0000002702001986 */ /* 0x0003e2000c101904 */
[----:B------:R-:W-:Y:S01]  /*f09c0*/  ISETP.GE.AND P2, PT, R24, c[0x0][0x17c], PT ;  /* 0x00005f0018007a0c */ /* 0x000fe20003f46270 */
[----:B------:R2:W-:Y:S02]  /*f09d0*/  @P3 STG.E [R8.64], R71 ;  /* 0x0000004708003986 */ /* 0x0005e4000c101904 */
[----:B----4-:R-:W-:Y:S01]  /*f09e0*/  IMAD.WIDE R16, R29, 0x4, R174 ;  /* 0x000000041d107825 */ /* 0x010fe200078e02ae */
[----:B------:R3:W-:Y:S01]  /*f09f0*/  @P5 STG.E [R12.64], R103 ;  /* 0x000000670c005986 */ /* 0x0007e2000c101904 */
[----:B------:R-:W-:Y:S02]  /*f0a00*/  ISETP.LT.AND P5, PT, R111, c[0x0][0x178], !P0 ;  /* 0x00005e006f007a0c */ /* 0x000fe400047a1270 */
[----:B------:R-:W-:Y:S01]  /*f0a10*/  ISETP.LT.AND P0, PT, R186, c[0x0][0x178], !P0 ;  /* 0x00005e00ba007a0c */ /* 0x000fe20004701270 */
[----:B------:R-:W-:Y:S01]  /*f0a20*/  ISETP.LT.AND P1, PT, R150, c[0x0][0x178], !P2 ;  /* 0x00005e0096007a0c */ /* 0x000fe20005721270 */
[----:B------:R4:W-:Y:S01]  /*f0a30*/  @P6 STG.E [R16.64], R230 ;  /* 0x000000e610006986 */ /* 0x0009e2000c101904 */
[----:B------:R-:W-:Y:S01]  /*f0a40*/  ISETP.LT.AND P3, PT, R151, c[0x0][0x178], !P2 ;  /* 0x00005e0097007a0c */ /* 0x000fe20005761270 */
[----:B------:R-:W-:-:S04]  /*f0a50*/  IMAD.WIDE R20, R29, 0x4, R172 ;  /* 0x000000041d147825 */ /* 0x000fc800078e02ac */
[----:B-1----:R-:W-:Y:S01]  /*f0a60*/  IMAD.WIDE R2, R29, 0x4, R6 ;  /* 0x000000041d027825 */ /* 0x002fe200078e0206 */
[----:B------:R-:W-:-:S03]  /*f0a70*/  ISETP.LT.AND P6, PT, R111, c[0x0][0x178], !P2 ;  /* 0x00005e006f007a0c */ /* 0x000fc600057c1270 */
[C---:B--2---:R-:W-:Y:S01]  /*f0a80*/  IMAD.WIDE R8, R29.reuse, 0x4, R4 ;  /* 0x000000041d087825 */ /* 0x044fe200078e0204 */
[----:B------:R-:W-:Y:S02]  /*f0a90*/  IADD3 R29, R29, c[0x0][0x198], RZ ;  /* 0x000066001d1d7a10 */ /* 0x000fe40007ffe0ff */
[----:B------:R-:W-:Y:S01]  /*f0aa0*/  IADD3 R25, R252, 0x1d6, RZ ;  /* 0x000001d6fc197810 */ /* 0x000fe20007ffe0ff */
[----:B------:R1:W-:Y:S02]  /*f0ab0*/  @P4 STG.E [R20.64], R34 ;  /* 0x0000002214004986 */ /* 0x0003e4000c101904 */
[----:B---3--:R-:W-:-:S04]  /*f0ac0*/  IMAD.WIDE R12, R29, 0x4, R174 ;  /* 0x000000041d0c7825 */ /* 0x008fc800078e02ae */
[----:B----4-:R-:W-:Y:S01]  /*f0ad0*/  IMAD.WIDE R16, R29, 0x4, R172 ;  /* 0x000000041d107825 */ /* 0x010fe200078e02ac */
[----:B------:R-:W-:Y:S01]  /*f0ae0*/  ISETP.GE.AND P4, PT, R25, c[0x0][0x17c], PT ;  /* 0x00005f0019007a0c */ /* 0x000fe20003f86270 */
[----:B------:R2:W-:Y:S02]  /*f0af0*/  @P5 STG.E [R2.64], R66 ;  /* 0x0000004202005986 */ /* 0x0005e4000c101904 */
[----:B------:R3:W-:Y:S01]  /*f0b00*/  @P0 STG.E [R8.64], R98 ;  /* 0x0000006208000986 */ /* 0x0007e2000c101904 */
[----:B------:R-:W-:Y:S01]  /*f0b10*/  ISETP.LT.AND P2, PT, R186, c[0x0][0x178], !P2 ;  /* 0x00005e00ba007a0c */ /* 0x000fe20005741270 */
[----:B------:R4:W-:Y:S02]  /*f0b20*/  @P1 STG.E [R12.64], R231 ;  /* 0x000000e70c001986 */ /* 0x0009e4000c101904 */
[----:B-1----:R-:W-:Y:S01]  /*f0b30*/  IMAD.WIDE R20, R29, 0x4, R6 ;  /* 0x000000041d147825 */ /* 0x002fe200078e0206 */
[----:B------:R-:W-:Y:S01]  /*f0b40*/  ISETP.LT.AND P0, PT, R150, c[0x0][0x178], !P4 ;  /* 0x00005e0096007a0c */ /* 0x000fe20006701270 */
[----:B------:R1:W-:Y:S03]  /*f0b50*/  @P3 STG.E [R16.64], R35 ;  /* 0x0000002310003986 */ /* 0x0003e6000c101904 */
[----:B------:R1:W-:Y:S01]  /*f0b60*/  @P6 STG.E [R20.64], R67 ;  /* 0x0000004314006986 */ /* 0x0003e2000c101904 */
[----:B------:R-:W-:-:S02]  /*f0b70*/  ISETP.LT.AND P1, PT, R151, c[0x0][0x178], !P4 ;  /* 0x00005e0097007a0c */ /* 0x000fc40006721270 */
[----:B------:R-:W-:Y:S02]  /*f0b80*/  ISETP.LT.AND P6, PT, R111, c[0x0][0x178], !P4 ;  /* 0x00005e006f007a0c */ /* 0x000fe400067c1270 */
[C---:B------:R-:W-:Y:S02]  /*f0b90*/  IADD3 R25, R29.reuse, c[0x0][0x198], RZ ;  /* 0x000066001d197a10 */ /* 0x040fe40007ffe0ff */
[----:B------:R-:W-:Y:S01]  /*f0ba0*/  IADD3 R24, R252, 0x1d7, RZ ;  /* 0x000001d7fc187810 */ /* 0x000fe20007ffe0ff */
[----:B--2---:R-:W-:-:S04]  /*f0bb0*/  IMAD.WIDE R2, R29, 0x4, R4 ;  /* 0x000000041d027825 */ /* 0x004fc800078e0204 */
[----:B---3--:R-:W-:-:S04]  /*f0bc0*/  IMAD.WIDE R8, R25, 0x4, R174 ;  /* 0x0000000419087825 */ /* 0x008fc800078e02ae */
[----:B----4-:R-:W-:Y:S01]  /*f0bd0*/  IMAD.WIDE R12, R25, 0x4, R172 ;  /* 0x00000004190c7825 */ /* 0x010fe200078e02ac */
[----:B------:R-:W-:-:S03]  /*f0be0*/  ISETP.GE.AND P5, PT, R24, c[0x0][0x17c], PT ;  /* 0x00005f0018007a0c */ /* 0x000fc60003fa6270 */
[----:B-1----:R-:W-:Y:S01]  /*f0bf0*/  IMAD.WIDE R16, R25, 0x4, R6 ;  /* 0x0000000419107825 */ /* 0x002fe200078e0206 */
[----:B------:R1:W-:Y:S01]  /*f0c00*/  @P2 STG.E [R2.64], R99 ;  /* 0x0000006302002986 */ /* 0x0003e2000c101904 */
[----:B------:R-:W-:Y:S02]  /*f0c10*/  ISETP.LT.AND P4, PT, R186, c[0x0][0x178], !P4 ;  /* 0x00005e00ba007a0c */ /* 0x000fe40006781270 */
[----:B------:R2:W-:Y:S01]  /*f0c20*/  @P0 STG.E [R8.64], R222 ;  /* 0x000000de08000986 */ /* 0x0005e2000c101904 */
[----:B------:R-:W-:Y:S01]  /*f0c30*/  ISETP.LT.AND P0, PT, R150, c[0x0][0x178], !P5 ;  /* 0x00005e0096007a0c */ /* 0x000fe20006f01270 */
[----:B------:R3:W-:Y:S01]  /*f0c40*/  @P1 STG.E [R12.64], R30 ;  /* 0x0000001e0c001986 */ /* 0x0007e2000c101904 */
[----:B------:R4:W-:Y:S01]  /*f0c50*/  @P6 STG.E [R16.64], R62 ;  /* 0x0000003e10006986 */ /* 0x0009e2000c101904 */
[----:B------:R-:W-:Y:S02]  /*f0c60*/  ISETP.LT.AND P1, PT, R151, c[0x0][0x178], !P5 ;  /* 0x00005e0097007a0c */ /* 0x000fe40006f21270 */
[----:B------:R-:W-:-:S02]  /*f0c70*/  ISETP.LT.AND P6, PT, R111, c[0x0][0x178], !P5 ;  /* 0x00005e006f007a0c */ /* 0x000fc40006fc1270 */
[C---:B------:R-:W-:Y:S01]  /*f0c80*/  IADD3 R29, R25.reuse, c[0x0][0x198], RZ ;  /* 0x00006600191d7a10 */ /* 0x040fe20007ffe0ff */
[----:B------:R-:W-:Y:S01]  /*f0c90*/  ISETP.LT.AND P5, PT, R186, c[0x0][0x178], !P5 ;  /* 0x00005e00ba007a0c */ /* 0x000fe20006fa1270 */
[----:B------:R-:W-:Y:S01]  /*f0ca0*/  IADD3 R24, R252, 0x1d8, RZ ;  /* 0x000001d8fc187810 */ /* 0x000fe20007ffe0ff */
[----:B------:R-:W-:-:S04]  /*f0cb0*/  IMAD.WIDE R20, R25, 0x4, R4 ;  /* 0x0000000419147825 */ /* 0x000fc800078e0204 */
[----:B-1----:R-:W-:-:S04]  /*f0cc0*/  IMAD.WIDE R2, R29, 0x4, R174 ;  /* 0x000000041d027825 */ /* 0x002fc800078e02ae */
[----:B--2---:R-:W-:-:S04]  /*f0cd0*/  IMAD.WIDE R8, R29, 0x4, R172 ;  /* 0x000000041d087825 */ /* 0x004fc800078e02ac */
[----:B---3--:R-:W-:Y:S01]  /*f0ce0*/  IMAD.WIDE R12, R29, 0x4, R6 ;  /* 0x000000041d0c7825 */ /* 0x008fe200078e0206 */
[----:B------:R-:W-:-:S03]  /*f0cf0*/  ISETP.GE.AND P3, PT, R24, c[0x0][0x17c], PT ;  /* 0x00005f0018007a0c */ /* 0x000fc60003f66270 */
[----:B----4-:R-:W-:Y:S01]  /*f0d00*/  IMAD.WIDE R16, R29, 0x4, R4 ;  /* 0x000000041d107825 */ /* 0x010fe200078e0204 */
[----:B------:R-:W-:Y:S01]  /*f0d10*/  IADD3 R24, R252, 0x1d9, RZ ;  /* 0x000001d9fc187810 */ /* 0x000fe20007ffe0ff */
[----:B------:R1:W-:Y:S02]  /*f0d20*/  @P4 STG.E [R20.64], R94 ;  /* 0x0000005e14004986 */ /* 0x0003e4000c101904 */
[----:B------:R2:W-:Y:S02]  /*f0d30*/  @P0 STG.E [R2.64], R223 ;  /* 0x000000df02000986 */ /* 0x0005e4000c101904 */
[----:B------:R3:W-:Y:S01]  /*f0d40*/  @P1 STG.E [R8.64], R31 ;  /* 0x0000001f08001986 */ /* 0x0007e2000c101904 */
[----:B------:R-:W-:Y:S01]  /*f0d50*/  ISETP.LT.AND P4, PT, R150, c[0x0][0x178], !P3 ;  /* 0x00005e0096007a0c */ /* 0x000fe20005f81270 */
[----:B------:R4:W-:Y:S01]  /*f0d60*/  @P6 STG.E [R12.64], R63 ;  /* 0x0000003f0c006986 */ /* 0x0009e2000c101904 */
[----:B------:R-:W-:Y:S02]  /*f0d70*/  ISETP.GE.AND P2, PT, R24, c[0x0][0x17c], PT ;  /* 0x00005f0018007a0c */ /* 0x000fe40003f46270 */
[----:B------:R-:W-:Y:S01]  /*f0d80*/  ISETP.LT.AND P1, PT, R151, c[0x0][0x178], !P3 ;  /* 0x00005e0097007a0c */ /* 0x000fe20005f21270 */
[----:B------:R4:W-:Y:S01]  /*f0d90*/  @P5 STG.E [R16.64], R95 ;  /* 0x0000005f10005986 */ /* 0x0009e2000c101904 */
[----:B------:R-:W-:-:S02]  /*f0da0*/  ISETP.LT.AND P5, PT, R111, c[0x0][0x178], !P3 ;  /* 0x00005e006f007a0c */ /* 0x000fc40005fa1270 */
[----:B------:R-:W-:Y:S01]  /*f0db0*/  IADD3 R25, R29, c[0x0][0x198], RZ ;  /* 0x000066001d197a10 */ /* 0x000fe20007ffe0ff */
[----:B------:R-:W-:Y:S01]  /*f0dc0*/  ISETP.LT.AND P3, PT, R186, c[0x0][0x178], !P3 ;  /* 0x00005e00ba007a0c */ /* 0x000fe20005f61270 */
[----:B------:R-:W-:Y:S02]  /*f0dd0*/  ISETP.LT.AND P6, PT, R150, c[0x0][0x178], !P2 ;  /* 0x00005e0096007a0c */ /* 0x000fe400057c1270 */
[C---:B------:R-:W-:Y:S01]  /*f0de0*/  IADD3 R29, R25.reuse, c[0x0][0x198], RZ ;  /* 0x00006600191d7a10 */ /* 0x040fe20007ffe0ff */
[----:B-1----:R-:W-:-:S04]  /*f0df0*/  IMAD.WIDE R20, R25, 0x4, R174 ;  /* 0x0000000419147825 */ /* 0x002fc800078e02ae */
[----:B--2---:R-:W-:-:S04]  /*f0e00*/  IMAD.WIDE R2, R25, 0x4, R172 ;  /* 0x0000000419027825 */ /* 0x004fc800078e02ac */
[----:B---3--:R-:W-:Y:S01]  /*f0e10*/  IMAD.WIDE R8, R25, 0x4, R6 ;  /* 0x0000000419087825 */ /* 0x008fe200078e0206 */
[----:B------:R-:W-:-:S03]  /*f0e20*/  IADD3 R24, R252, 0x1da, RZ ;  /* 0x000001dafc187810 */ /* 0x000fc60007ffe0ff */
[----:B----4-:R-:W-:Y:S01]  /*f0e30*/  IMAD.WIDE R12, R25, 0x4, R4 ;  /* 0x00000004190c7825 */ /* 0x010fe200078e0204 */
[----:B------:R1:W-:Y:S03]  /*f0e40*/  @P4 STG.E [R20.64], R242 ;  /* 0x000000f214004986 */ /* 0x0003e6000c101904 */
[----:B------:R-:W-:-:S04]  /*f0e50*/  IMAD.WIDE R16, R29, 0x4, R174 ;  /* 0x000000041d107825 */ /* 0x000fc800078e02ae */
[----:B------:R2:W-:Y:S01]  /*f0e60*/  @P1 STG.E [R2.64], R26 ;  /* 0x0000001a02001986 */ /* 0x0005e2000c101904 */
[----:B------:R-:W-:Y:S01]  /*f0e70*/  ISETP.GE.AND P0, PT, R24, c[0x0][0x17c], PT ;  /* 0x00005f0018007a0c */ /* 0x000fe20003f06270 */
[----:B------:R3:W-:Y:S01]  /*f0e80*/  @P5 STG.E [R8.64], R58 ;  /* 0x0000003a08005986 */ /* 0x0007e2000c101904 */
[----:B------:R-:W-:Y:S01]  /*f0e90*/  ISETP.LT.AND P4, PT, R151, c[0x0][0x178], !P2 ;  /* 0x00005e0097007a0c */ /* 0x000fe20005781270 */
[----:B------:R4:W-:Y:S01]  /*f0ea0*/  @P3 STG.E [R12.64], R90 ;  /* 0x0000005a0c003986 */ /* 0x0009e2000c101904 */
[----:B------:R-:W-:Y:S01]  /*f0eb0*/  ISETP.LT.AND P3, PT, R111, c[0x0][0x178], !P2 ;  /* 0x00005e006f007a0c */ /* 0x000fe20005761270 */
[----:B------:R4:W-:Y:S01]  /*f0ec0*/  @P6 STG.E [R16.64], R243 ;  /* 0x000000f310006986 */ /* 0x0009e2000c101904 */
[----:B------:R-:W-:Y:S02]  /*f0ed0*/  ISETP.LT.AND P2, PT, R186, c[0x0][0x178], !P2 ;  /* 0x00005e00ba007a0c */ /* 0x000fe40005741270 */
[----:B------:R-:W-:Y:S02]  /*f0ee0*/  ISETP.LT.AND P6, PT, R150, c[0x0][0x178], !P0 ;  /* 0x00005e0096007a0c */ /* 0x000fe400047c1270 */
[----:B------:R-:W-:-:S02]  /*f0ef0*/  ISETP.LT.AND P5, PT, R151, c[0x0][0x178], !P0 ;  /* 0x00005e0097007a0c */ /* 0x000fc400047a1270 */
[C---:B------:R-:W-:Y:S01]  /*f0f00*/  IADD3 R25, R29.reuse, c[0x0][0x198], RZ ;  /* 0x000066001d197a10 */ /* 0x040fe20007ffe0ff */
[----:B-1----:R-:W-:Y:S01]  /*f0f10*/  IMAD.WIDE R20, R29, 0x4, R172 ;  /* 0x000000041d147825 */ /* 0x002fe200078e02ac */
[----:B------:R-:W-:-:S03]  /*f0f20*/  IADD3 R24, R252, 0x1db, RZ ;  /* 0x000001dbfc187810 */ /* 0x000fc60007ffe0ff */
[----:B--2---:R-:W-:-:S04]  /*f0f30*/  IMAD.WIDE R2, R29, 0x4, R6 ;  /* 0x000000041d027825 */ /* 0x004fc800078e0206 */
[----:B---3--:R-:W-:-:S04]  /*f0f40*/  IMAD.WIDE R8, R29, 0x4, R4 ;  /* 0x000000041d087825 */ /* 0x008fc800078e0204 */
[----:B----4-:R-:W-:-:S04]  /*f0f50*/  IMAD.WIDE R12, R25, 0x4, R174 ;  /* 0x00000004190c7825 */ /* 0x010fc800078e02ae */
[----:B------:R-:W-:Y:S01]  /*f0f60*/  IMAD.WIDE R16, R25, 0x4, R172 ;  /* 0x0000000419107825 */ /* 0x000fe200078e02ac */
[----:B------:R-:W-:Y:S01]  /*f0f70*/  ISETP.GE.AND P1, PT, R24, c[0x0][0x17c], PT ;  /* 0x00005f0018007a0c */ /* 0x000fe20003f26270 */
[----:B------:R1:W-:Y:S02]  /*f0f80*/  @P4 STG.E [R20.64], R27 ;  /* 0x0000001b14004986 */ /* 0x0003e4000c101904 */
[----:B------:R2:W-:Y:S01]  /*f0f90*/  @P3 STG.E [R2.64], R59 ;  /* 0x0000003b02003986 */ /* 0x0005e2000c101904 */
[----:B------:R-:W-:Y:S01]  /*f0fa0*/  ISETP.LT.AND P4, PT, R111, c[0x0][0x178], !P0 ;  /* 0x00005e006f007a0c */ /* 0x000fe20004781270 */
[----:B------:R3:W-:Y:S01]  /*f0fb0*/  @P2 STG.E [R8.64], R91 ;  /* 0x0000005b08002986 */ /* 0x0007e2000c101904 */
[----:B------:R4:W-:Y:S01]  /*f0fc0*/  @P6 STG.E [R12.64], R234 ;  /* 0x000000ea0c006986 */ /* 0x0009e2000c101904 */
[----:B------:R-:W-:Y:S01]  /*f0fd0*/  ISETP.LT.AND P0, PT, R186, c[0x0][0x178], !P0 ;  /* 0x00005e00ba007a0c */ /* 0x000fe20004701270 */
[----:B------:R4:W-:Y:S01]  /*f0fe0*/  @P5 STG.E [R16.64], R22 ;  /* 0x0000001610005986 */ /* 0x0009e2000c101904 */
[----:B------:R-:W-:-:S02]  /*f0ff0*/  ISETP.LT.AND P6, PT, R150, c[0x0][0x178], !P1 ;  /* 0x00005e0096007a0c */ /* 0x000fc40004fc1270 */
[----:B------:R-:W-:Y:S02]  /*f1000*/  ISETP.LT.AND P5, PT, R151, c[0x0][0x178], !P1 ;  /* 0x00005e0097007a0c */ /* 0x000fe40004fa1270 */
[----:B------:R-:W-:Y:S02]  /*f1010*/  ISETP.LT.AND P2, PT, R111, c[0x0][0x178], !P1 ;  /* 0x00005e006f007a0c */ /* 0x000fe40004f41270 */
[C---:B-1----:R-:W-:Y:S01]  /*f1020*/  IADD3 R27, R25.reuse, c[0x0][0x198], RZ ;  /* 0x00006600191b7a10 */ /* 0x042fe20007ffe0ff */
[----:B------:R-:W-:-:S04]  /*f1030*/  IMAD.WIDE R20, R25, 0x4, R6 ;  /* 0x0000000419147825 */ /* 0x000fc800078e0206 */
[----:B--2---:R-:W-:Y:S01]  /*f1040*/  IMAD.WIDE R2, R25, 0x4, R4 ;  /* 0x0000000419027825 */ /* 0x004fe200078e0204 */
[----:B------:R-:W-:-:S03]  /*f1050*/  IADD3 R24, R252, 0x1dc, RZ ;  /* 0x000001dcfc187810 */ /* 0x000fc60007ffe0ff */
[----:B---3--:R-:W-:-:S04]  /*f1060*/  IMAD.WIDE R8, R27, 0x4, R174 ;  /* 0x000000041b087825 */ /* 0x008fc800078e02ae */
[----:B----4-:R-:W-:-:S04]  /*f1070*/  IMAD.WIDE R12, R27, 0x4, R172 ;  /* 0x000000041b0c7825 */ /* 0x010fc800078e02ac */
[----:B------:R-:W-:Y:S01]  /*f1080*/  IMAD.WIDE R16, R27, 0x4, R6 ;  /* 0x000000041b107825 */ /* 0x000fe200078e0206 */
[----:B------:R1:W-:Y:S01]  /*f1090*/  @P4 STG.E [R20.64], R54 ;  /* 0x0000003614004986 */ /* 0x0003e2000c101904 */
[----:B------:R-:W-:Y:S02]  /*f10a0*/  ISETP.GE.AND P3, PT, R24, c[0x0][0x17c], PT ;  /* 0x00005f0018007a0c */ /* 0x000fe40003f66270 */
[----:B------:R2:W-:Y:S01]  /*f10b0*/  @P0 STG.E [R2.64], R86 ;  /* 0x0000005602000986 */ /* 0x0005e2000c101904 */
[----:B------:R-:W-:Y:S01]  /*f10c0*/  ISETP.LT.AND P4, PT, R186, c[0x0][0x178], !P1 ;  /* 0x00005e00ba007a0c */ /* 0x000fe20004f81270 */
[----:B------:R3:W-:Y:S01]  /*f10d0*/  @P6 STG.E [R8.64], R235 ;  /* 0x000000eb08006986 */ /* 0x0007e2000c101904 */
[----:B------:R4:W-:Y:S02]  /*f10e0*/  @P5 STG.E [R12.64], R23 ;  /* 0x000000170c005986 */ /* 0x0009e4000c101904 */
[----:B------:R2:W-:Y:S01]  /*f10f0*/  @P2 STG.E [R16.64], R55 ;  /* 0x0000003710002986 */ /* 0x0005e2000c101904 */
[----:B------:R-:W-:-:S02]  /*f1100*/  ISETP.LT.AND P2, PT, R150, c[0x0][0x178], !P3 ;  /* 0x00005e0096007a0c */ /* 0x000fc40005f41270 */
[----:B------:R-:W-:Y:S02]  /*f1110*/  IADD3 R24, R252, 0x1dd, RZ ;  /* 0x000001ddfc187810 */ /* 0x000fe40007ffe0ff */
[----:B------:R-:W-:Y:S01]  /*f1120*/  ISETP.LT.AND P0, PT, R151, c[0x0][0x178], !P3 ;  /* 0x00005e0097007a0c */ /* 0x000fe20005f01270 */
[C---:B-1----:R-:W-:Y:S01]  /*f1130*/  IMAD.WIDE R20, R27.reuse, 0x4, R4 ;  /* 0x000000041b147825 */ /* 0x042fe200078e0204 */
[----:B------:R-:W-:Y:S02]  /*f1140*/  IADD3 R27, R27, c[0x0][0x198], RZ ;  /* 0x000066001b1b7a10 */ /* 0x000fe40007ffe0ff */
[----:B------:R-:W-:Y:S01]  /*f1150*/  ISETP.LT.AND P5, PT, R111, c[0x0][0x178], !P3 ;  /* 0x00005e006f007a0c */ /* 0x000fe20005fa1270 */
[----:B------:R-:W-:Y:S01]  /*f1160*/  ISETP.LT.AND P3, PT, R186, c[0x0][0x178], !P3 ;  /* 0x00005e00ba007a0c */ /* 0x000fe20005f61270 */
[----:B------:R-:W-:Y:S01]  /*f1170*/  ISETP.GE.AND P1, PT, R24, c[0x0][0x17c], PT ;  /* 0x00005f0018007a0c */ /* 0x000fe20003f26270 */
[C---:B--2---:R-:W-:Y:S01]  /*f1180*/  IMAD.WIDE R2, R27.reuse, 0x4, R174 ;  /* 0x000000041b027825 */ /* 0x044fe200078e02ae */
[----:B------:R-:W-:Y:S02]  /*f1190*/  @P4 STG.E [R20.64], R87 ;  /* 0x0000005714004986 */ /* 0x000fe4000c101904 */
[----:B------:R-:W-:Y:S01]  /*f11a0*/  ISETP.LT.AND P4, PT, R150, c[0x0][0x178], !P1 ;  /* 0x00005e0096007a0c */ /* 0x000fe20004f81270 */
[----:B---3--:R-:W-:-:S04]  /*f11b0*/  IMAD.WIDE R8, R27, 0x4, R172 ;  /* 0x000000041b087825 */ /* 0x008fc800078e02ac */
[C---:B----4-:R-:W-:Y:S01]  /*f11c0*/  IMAD.WIDE R12, R27.reuse, 0x4, R6 ;  /* 0x000000041b0c7825 */ /* 0x050fe200078e0206 */
[----:B------:R1:W-:Y:S01]  /*f11d0*/  @P2 STG.E [R2.64], R226 ;  /* 0x000000e202002986 */ /* 0x0003e2000c101904 */
[----:B------:R-:W-:Y:S02]  /*f11e0*/  IADD3 R22, R252, 0x1de, RZ ;  /* 0x000001defc167810 */ /* 0x000fe40007ffe0ff */
[C---:B------:R-:W-:Y:S01]  /*f11f0*/  IADD3 R25, R27.reuse, c[0x0][0x198], RZ ;  /* 0x000066001b197a10 */ /* 0x040fe20007ffe0ff */
[----:B------:R-:W-:Y:S01]  /*f1200*/  IMAD.WIDE R16, R27, 0x4, R4 ;  /* 0x000000041b107825 */ /* 0x000fe200078e0204 */
[----:B------:R-:W-:Y:S01]  /*f1210*/  ISETP.LT.AND P2, PT, R151, c[0x0][0x178], !P1 ;  /* 0x00005e0097007a0c */ /* 0x000fe20004f41270 */
[----:B------:R2:W-:Y:S01]  /*f1220*/  @P0 STG.E [R8.64], R18 ;  /* 0x0000001208000986 */ /* 0x0005e2000c101904 */
[----:B------:R-:W-:Y:S01]  /*f1230*/  ISETP.GE.AND P6, PT, R22, c[0x0][0x17c], PT ;  /* 0x00005f0016007a0c */ /* 0x000fe20003fc6270 */
[----:B------:R3:W-:Y:S02]  /*f1240*/  @P5 STG.E [R12.64], R50 ;  /* 0x000000320c005986 */ /* 0x0007e4000c101904 */
[----:B------:R-:W-:Y:S01]  /*f1250*/  IMAD.WIDE R22, R25, 0x4, R174 ;  /* 0x0000000419167825 */ /* 0x000fe200078e02ae */
[----:B------:R-:W-:Y:S01]  /*f1260*/  @P3 STG.E [R16.64], R82 ;  /* 0x0000005210003986 */ /* 0x000fe2000c101904 */
[----:B------:R-:W-:-:S02]  /*f1270*/  ISETP.LT.AND P3, PT, R111, c[0x0][0x178], !P1 ;  /* 0x00005e006f007a0c */ /* 0x000fc40004f61270 */
[----:B------:R-:W-:Y:S02]  /*f1280*/  ISETP.LT.AND P1, PT, R186, c[0x0][0x178], !P1 ;  /* 0x00005e00ba007a0c */ /* 0x000fe40004f21270 */
[----:B-1----:R-:W-:Y:S01]  /*f1290*/  IMAD.WIDE R2, R25, 0x4, R172 ;  /* 0x0000000419027825 */ /* 0x002fe200078e02ac */
[----:B------:R1:W-:Y:S01]  /*f12a0*/  @P4 STG.E [R22.64], R227 ;  /* 0x000000e316004986 */ /* 0x0003e2000c101904 */
[----:B------:R-:W-:Y:S02]  /*f12b0*/  ISETP.LT.AND P5, PT, R150, c[0x0][0x178], !P6 ;  /* 0x00005e0096007a0c */ /* 0x000fe400077a1270 */
[----:B------:R-:W-:Y:S02]  /*f12c0*/  ISETP.LT.AND P4, PT, R151, c[0x0][0x178], !P6 ;  /* 0x00005e0097007a0c */ /* 0x000fe40007781270 */
[----:B------:R-:W-:Y:S02]  /*f12d0*/  IADD3 R20, R252, 0x1df, RZ ;  /* 0x000001dffc147810 */ /* 0x000fe40007ffe0ff */
[C---:B------:R-:W-:Y:S01]  /*f12e0*/  IADD3 R27, R25.reuse, c[0x0][0x198], RZ ;  /* 0x00006600191b7a10 */ /* 0x040fe20007ffe0ff */
[----:B------:R4:W-:Y:S01]  /*f12f0*/  @P2 STG.E [R2.64], R19 ;  /* 0x0000001302002986 */ /* 0x0009e2000c101904 */
[----:B--2---:R-:W-:-:S04]  /*f1300*/  IMAD.WIDE R8, R25, 0x4, R6 ;  /* 0x0000000419087825 */ /* 0x004fc800078e0206 */
[----:B------:R-:W2:Y:S04]  /*f1310*/  LDS.128 R16, [R0] ;  /* 0x0000000000107984 */ /* 0x000ea80000000c00 */
[----:B---3--:R-:W-:Y:S01]  /*f1320*/  IMAD.WIDE R12, R25, 0x4, R4 ;  /* 0x00000004190c7825 */ /* 0x008fe200078e0204 */
[----:B------:R-:W-:-:S03]  /*f1330*/  ISETP.GE.AND P0, PT, R20, c[0x0][0x17c], PT ;  /* 0x00005f0014007a0c */ /* 0x000fc60003f06270 */
[----:B------:R-:W-:-:S04]  /*f1340*/  IMAD.WIDE R20, R27, 0x4, R174 ;  /* 0x000000041b147825 */ /* 0x000fc800078e02ae */
[----:B-1----:R-:W-:Y:S01]  /*f1350*/  IMAD.WIDE R22, R27, 0x4, R172 ;  /* 0x000000041b167825 */ /* 0x002fe200078e02ac */
[----:B------:R1:W-:Y:S03]  /*f1360*/  @P3 STG.E [R8.64], R51 ;  /* 0x0000003308003986 */ /* 0x0003e6000c101904 */
[----:B------:R3:W-:Y:S01]  /*f1370*/  @P1 STG.E [R12.64], R83 ;  /* 0x000000530c001986 */ /* 0x0007e2000c101904 */
[----:B------:R-:W-:Y:S01]  /*f1380*/  ISETP.LT.AND P1, PT, R111, c[0x0][0x178], !P6 ;  /* 0x00005e006f007a0c */ /* 0x000fe20007721270 */
[----:B------:R-:W-:Y:S01]  /*f1390*/  ISETP.LT.AND P6, PT, R186, c[0x0][0x178], !P6 ;  /* 0x00005e00ba007a0c */ /* 0x000fe200077c1270 */
[----:B------:R3:W-:Y:S01]  /*f13a0*/  @P5 STG.E [R20.64], R10 ;  /* 0x0000000a14005986 */ /* 0x0007e2000c101904 */
[----:B------:R-:W-:Y:S01]  /*f13b0*/  ISETP.LT.AND P3, PT, R150, c[0x0][0x178], !P0 ;  /* 0x00005e0096007a0c */ /* 0x000fe20004761270 */
[----:B------:R3:W-:Y:S01]  /*f13c0*/  @P4 STG.E [R22.64], R14 ;  /* 0x0000000e16004986 */ /* 0x0007e2000c101904 */
[----:B------:R-:W-:-:S02]  /*f13d0*/  ISETP.LT.AND P4, PT, R151, c[0x0][0x178], !P0 ;  /* 0x00005e0097007a0c */ /* 0x000fc40004781270 */
[----:B------:R-:W-:Y:S02]  /*f13e0*/  IADD3 R29, R27, c[0x0][0x198], RZ ;  /* 0x000066001b1d7a10 */ /* 0x000fe40007ffe0ff */
[----:B------:R-:W-:Y:S02]  /*f13f0*/  ISETP.LT.AND P2, PT, R111, c[0x0][0x178], !P0 ;  /* 0x00005e006f007a0c */ /* 0x000fe40004741270 */
[----:B------:R-:W-:Y:S01]  /*f1400*/  IADD3 R25, R252, 0x1e0, RZ ;  /* 0x000001e0fc197810 */ /* 0x000fe20007ffe0ff */
[----:B----4-:R-:W-:Y:S01]  /*f1410*/  IMAD.WIDE R2, R27, 0x4, R6 ;  /* 0x000000041b027825 */ /* 0x010fe200078e0206 */
[----:B------:R-:W-:-:S03]  /*f1420*/  ISETP.LT.AND P0, PT, R186, c[0x0][0x178], !P0 ;  /* 0x00005e00ba007a0c */ /* 0x000fc60004701270 */
[----:B-1----:R-:W-:-:S04]  /*f1430*/  IMAD.WIDE R8, R27, 0x4, R4 ;  /* 0x000000041b087825 */ /* 0x002fc800078e0204 */
[----:B---3--:R-:W-:Y:S01]  /*f1440*/  IMAD.WIDE R12, R29, 0x4, R174 ;  /* 0x000000041d0c7825 */ /* 0x008fe200078e02ae */
[----:B------:R-:W-:-:S03]  /*f1450*/  ISETP.GE.AND P5, PT, R25, c[0x0][0x17c], PT ;  /* 0x00005f0019007a0c */ /* 0x000fc60003fa6270 */
[C---:B------:R-:W-:Y:S01]  /*f1460*/  IMAD.WIDE R20, R29.reuse, 0x4, R172 ;  /* 0x000000041d147825 */ /* 0x040fe200078e02ac */
[----:B------:R1:W-:Y:S03]  /*f1470*/  @P1 STG.E [R2.64], R46 ;  /* 0x0000002e02001986 */ /* 0x0003e6000c101904 */
[----:B------:R-:W-:Y:S02]  /*f1480*/  @P6 STG.E [R8.64], R78 ;  /* 0x0000004e08006986 */ /* 0x000fe4000c101904 */
[----:B------:R-:W-:-:S04]  /*f1490*/  IMAD.WIDE R22, R29, 0x4, R6 ;  /* 0x000000041d167825 */ /* 0x000fc800078e0206 */
[----:B------:R3:W-:Y:S01]  /*f14a0*/  @P3 STG.E [R12.64], R11 ;  /* 0x0000000b0c003986 */ /* 0x0007e2000c101904 */
[----:B------:R-:W-:Y:S01]  /*f14b0*/  ISETP.LT.AND P3, PT, R150, c[0x0][0x178], !P5 ;  /* 0x00005e0096007a0c */ /* 0x000fe20006f61270 */
[----:B------:R4:W-:Y:S01]  /*f14c0*/  @P4 STG.E [R20.64], R15 ;  /* 0x0000000f14004986 */ /* 0x0009e2000c101904 */
[----:B------:R-:W-:Y:S02]  /*f14d0*/  IADD3 R10, R252, 0x1e3, RZ ;  /* 0x000001e3fc0a7810 */ /* 0x000fe40007ffe0ff */
[----:B------:R-:W-:Y:S02]  /*f14e0*/  ISETP.LT.AND P4, PT, R151, c[0x0][0x178], !P5 ;  /* 0x00005e0097007a0c */ /* 0x000fe40006f81270 */
[----:B------:R-:W-:Y:S02]  /*f14f0*/  LOP3.LUT R250, R0, 0x20, RZ, 0x3c, !PT ;  /* 0x0000002000fa7812 */ /* 0x000fe400078e3cff */
[----:B------:R-:W-:Y:S01]  /*f1500*/  IADD3 R24, R252, 0x1e1, RZ ;  /* 0x000001e1fc187810 */ /* 0x000fe20007ffe0ff */
[C---:B-1----:R-:W-:Y:S01]  /*f1510*/  IMAD.WIDE R2, R29.reuse, 0x4, R4 ;  /* 0x000000041d027825 */ /* 0x042fe200078e0204 */
[----:B------:R-:W-:-:S02]  /*f1520*/  IADD3 R27, R29, c[0x0][0x198], RZ ;  /* 0x000066001d1b7a10 */ /* 0x000fc40007ffe0ff */
[----:B------:R-:W-:Y:S01]  /*f1530*/  ISETP.LT.AND P6, PT, R111, c[0x0][0x178], !P5 ;  /* 0x00005e006f007a0c */ /* 0x000fe20006fc1270 */
[----:B------:R-:W-:Y:S01]  /*f1540*/  @P2 STG.E [R22.64], R47 ;  /* 0x0000002f16002986 */ /* 0x000fe2000c101904 */
[----:B------:R-:W-:Y:S01]  /*f1550*/  ISETP.LT.AND P5, PT, R186, c[0x0][0x178], !P5 ;  /* 0x00005e00ba007a0c */ /* 0x000fe20006fa1270 */
[----:B------:R1:W-:Y:S01]  /*f1560*/  @P0 STG.E [R2.64], R79 ;  /* 0x0000004f02000986 */ /* 0x0003e2000c101904 */
[----:B------:R-:W-:Y:S02]  /*f1570*/  IADD3 R14, R252, 0x1e2, RZ ;  /* 0x000001e2fc0e7810 */ /* 0x000fe40007ffe0ff */
[----:B------:R-:W-:Y:S02]  /*f1580*/  ISETP.GE.AND P0, PT, R10, c[0x0][0x17c], PT ;  /* 0x00005f000a007a0c */ /* 0x000fe40003f06270 */
[----:B------:R-:W-:Y:S01]  /*f1590*/  ISETP.GE.AND P1, PT, R24, c[0x0][0x17c], PT ;  /* 0x00005f0018007a0c */ /* 0x000fe20003f26270 */
[----:B------:R-:W1:Y:S01]  /*f15a0*/  LDS.128 R8, [R250] ;  /* 0x00000000fa087984 */ /* 0x000e620000000c00 */
[----:B------:R-:W-:Y:S01]  /*f15b0*/  IMAD.WIDE R24, R27, 0x4, R174 ;  /* 0x000000041b187825 */ /* 0x000fe200078e02ae */
[----:B------:R-:W-:-:S03]  /*f15c0*/  ISETP.GE.AND P2, PT, R14, c[0x0][0x17c], PT ;  /* 0x00005f000e007a0c */ /* 0x000fc60003f46270 */
[----:B---3--:R-:W-:-:S04]  /*f15d0*/  IMAD.WIDE R12, R27, 0x4, R172 ;  /* 0x000000041b0c7825 */ /* 0x008fc800078e02ac */
[----:B----4-:R-:W-:-:S04]  /*f15e0*/  IMAD.WIDE R14, R27, 0x4, R6 ;  /* 0x000000041b0e7825 */ /* 0x010fc800078e0206 */
[C---:B------:R-:W-:Y:S01]  /*f15f0*/  IMAD.WIDE R20, R27.reuse, 0x4, R4 ;  /* 0x000000041b147825 */ /* 0x040fe200078e0204 */
[----:B------:R3:W-:Y:S01]  /*f1600*/  @P3 STG.E [R24.64], R136 ;  /* 0x0000008818003986 */ /* 0x0007e2000c101904 */
[----:B------:R-:W-:Y:S02]  /*f1610*/  ISETP.LT.AND P3, PT, R150, c[0x0][0x178], !P1 ;  /* 0x00005e0096007a0c */ /* 0x000fe40004f61270 */
[----:B------:R-:W-:Y:S02]  /*f1620*/  @P4 STG.E [R12.64], R168 ;  /* 0x000000a80c004986 */ /* 0x000fe4000c101904 */
[----:B------:R-:W-:Y:S01]  /*f1630*/  @P6 STG.E [R14.64], R188 ;  /* 0x000000bc0e006986 */ /* 0x000fe2000c101904 */
[----:B------:R-:W-:Y:S02]  /*f1640*/  IADD3 R29, R27, c[0x0][0x198], RZ ;  /* 0x000066001b1d7a10 */ /* 0x000fe40007ffe0ff */
[----:B------:R-:W-:Y:S01]  /*f1650*/  ISETP.LT.AND P4, PT, R151, c[0x0][0x178], !P1 ;  /* 0x00005e0097007a0c */ /* 0x000fe20004f81270 */
[----:B--2---:R2:W-:Y:S01]  /*f1660*/  @P5 STG.E [R20.64], R16 ;  /* 0x0000001014005986 */ /* 0x0045e2000c101904 */
[----:B------:R-:W-:Y:S01]  /*f1670*/  ISETP.LT.AND P5, PT, R111, c[0x0][0x178], !P1 ;  /* 0x00005e006f007a0c */ /* 0x000fe20004fa1270 */
[----:B------:R-:W-:-:S02]  /*f1680*/  ISETP.LT.AND P1, PT, R186, c[0x0][0x178], !P1 ;  /* 0x00005e00ba007a0c */ /* 0x000fc40004f21270 */
[C---:B-1----:R-:W-:Y:S01]  /*f1690*/  IMAD.WIDE R2, R29.reuse, 0x4, R174 ;  /* 0x000000041d027825 */ /* 0x042fe200078e02ae */
[----:B------:R-:W-:Y:S02]  /*f16a0*/  ISETP.LT.AND P6, PT, R150, c[0x0][0x178], !P2 ;  /* 0x00005e0096007a0c */ /* 0x000fe400057c1270 */
[C---:B------:R-:W-:Y:S01]  /*f16b0*/  IADD3 R31, R29.reuse, c[0x0][0x198], RZ ;  /* 0x000066001d1f7a10 */ /* 0x040fe20007ffe0ff */
[----:B------:R-:W-:-:S04]  /*f16c0*/  IMAD.WIDE R22, R29, 0x4, R172 ;  /* 0x000000041d167825 */ /* 0x000fc800078e02ac */
[C---:B---3--:R-:W-:Y:S01]  /*f16d0*/  IMAD.WIDE R24, R29.reuse, 0x4, R6 ;  /* 0x000000041d187825 */ /* 0x048fe200078e0206 */
[----:B------:R1:W-:Y:S03]  /*f16e0*/  @P3 STG.E [R2.64], R137 ;  /* 0x0000008902003986 */ /* 0x0003e6000c101904 */
[----:B------:R-:W-:Y:S01]  /*f16f0*/  IMAD.WIDE R26, R29, 0x4, R4 ;  /* 0x000000041d1a7825 */ /* 0x000fe200078e0204 */
[----:B------:R-:W-:Y:S02]  /*f1700*/  ISETP.LT.AND P3, PT, R151, c[0x0][0x178], !P2 ;  /* 0x00005e0097007a0c */ /* 0x000fe40005761270 */
[----:B------:R-:W-:Y:S01]  /*f1710*/  LOP3.LUT R249, R0, 0x40, RZ, 0x3c, !PT ;  /* 0x0000004000f97812 */ /* 0x000fe200078e3cff */
[----:B--2---:R-:W-:Y:S01]  /*f1720*/  IMAD.WIDE R20, R31, 0x4, R174 ;  /* 0x000000041f147825 */ /* 0x004fe200078e02ae */
[----:B------:R-:W-:Y:S03]  /*f1730*/  @P4 STG.E [R22.64], R169 ;  /* 0x000000a916004986 */ /* 0x000fe6000c101904 */
[----:B------:R-:W-:Y:S02]  /*f1740*/  @P5 STG.E [R24.64], R189 ;  /* 0x000000bd18005986 */ /* 0x000fe4000c101904 */
[----:B------:R2:W-:Y:S01]  /*f1750*/  @P1 STG.E [R26.64], R17 ;  /* 0x000000111a001986 */ /* 0x0005e2000c101904 */
[----:B------:R-:W-:Y:S01]  /*f1760*/  ISETP.LT.AND P1, PT, R111, c[0x0][0x178], !P2 ;  /* 0x00005e006f007a0c */ /* 0x000fe20005721270 */
[----:B------:R-:W-:Y:S01]  /*f1770*/  ISETP.LT.AND P2, PT, R186, c[0x0][0x178], !P2 ;  /* 0x00005e00ba007a0c */ /* 0x000fe20005741270 */
[----:B------:R-:W3:Y:S04]  /*f1780*/  LDS.128 R12, [R249] ;  /* 0x00000000f90c7984 */ /* 0x000ee80000000c00 */
[----:B------:R4:W-:Y:S01]  /*f1790*/  @P6 STG.E [R20.64], R132 ;  /* 0x0000008414006986 */ /* 0x0009e2000c101904 */
[----:B------:R-:W-:Y:S01]  /*f17a0*/  ISETP.LT.AND P5, PT, R150, c[0x0][0x178], !P0 ;  /* 0x00005e0096007a0c */ /* 0x000fe200047a1270 */
[----:B-1----:R-:W-:Y:S01]  /*f17b0*/  IMAD.WIDE R2, R31, 0x4, R172 ;  /* 0x000000041f027825 */ /* 0x002fe200078e02ac */
[----:B------:R-:W-:-:S02]  /*f17c0*/  ISETP.LT.AND P6, PT, R151, c[0x0][0x178], !P0 ;  /* 0x00005e0097007a0c */ /* 0x000fc400047c1270 */
[C---:B------:R-:W-:Y:S02]  /*f17d0*/  IADD3 R29, R31.reuse, c[0x0][0x198], RZ ;  /* 0x000066001f1d7a10 */ /* 0x040fe40007ffe0ff */
[----:B------:R-:W-:Y:S01]  /*f17e0*/  IADD3 R28, R252, 0x1e4, RZ ;  /* 0x000001e4fc1c7810 */ /* 0x000fe20007ffe0ff */
[----:B------:R1:W-:Y:S01]  /*f17f0*/  @P3 STG.E [R2.64], R164 ;  /* 0x000000a402003986 */ /* 0x0003e2000c101904 */
[----:B--2---:R-:W-:Y:S01]  /*f1800*/  IMAD.WIDE R16, R31, 0x4, R6 ;  /* 0x000000041f107825 */ /* 0x004fe200078e0206 */
[----:B------:R-:W-:-:S03]  /*f1810*/  ISETP.LT.AND P3, PT, R111, c[0x0][0x178], !P0 ;  /* 0x00005e006f007a0c */ /* 0x000fc60004761270 */
[----:B------:R-:W-:-:S04]  /*f1820*/  IMAD.WIDE R22, R29, 0x4, R174 ;  /* 0x000000041d167825 */ /* 0x000fc800078e02ae */
[----:B----4-:R-:W-:Y:S01]  /*f1830*/  IMAD.WIDE R20, R31, 0x4, R4 ;  /* 0x000000041f147825 */ /* 0x010fe200078e0204 */
[----:B------:R-:W-:-:S03]  /*f1840*/  ISETP.GE.AND P4, PT, R28, c[0x0][0x17c], PT ;  /* 0x00005f001c007a0c */ /* 0x000fc60003f86270 */
[----:B------:R-:W-:Y:S01]  /*f1850*/  IMAD.WIDE R24, R29, 0x4, R172 ;  /* 0x000000041d187825 */ /* 0x000fe200078e02ac */
[----:B------:R2:W-:Y:S03]  /*f1860*/  @P1 STG.E [R16.64], R196 ;  /* 0x000000c410001986 */ /* 0x0005e6000c101904 */
[----:B------:R-:W-:Y:S01]  /*f1870*/  @P2 STG.E [R20.64], R8 ;  /* 0x0000000814002986 */ /* 0x000fe2000c101904 */
[----:B------:R-:W-:Y:S02]  /*f1880*/  ISETP.LT.AND P0, PT, R186, c[0x0][0x178], !P0 ;  /* 0x00005e00ba007a0c */ /* 0x000fe40004701270 */
[----:B------:R-:W-:Y:S01]  /*f1890*/  LOP3.LUT R248, R0, 0x60, RZ, 0x3c, !PT ;  /* 0x0000006000f87812 */ /* 0x000fe200078e3cff */
[----:B------:R-:W-:Y:S01]  /*f18a0*/  @P5 STG.E [R22.64], R133 ;  /* 0x0000008516005986 */ /* 0x000fe2000c101904 */
[----:B------:R-:W-:Y:S01]  /*f18b0*/  ISETP.LT.AND P2, PT, R150, c[0x0][0x178], !P4 ;  /* 0x00005e0096007a0c */ /* 0x000fe20006741270 */
[----:B------:R4:W-:Y:S01]  /*f18c0*/  @P6 STG.E [R24.64], R165 ;  /* 0x000000a518006986 */ /* 0x0009e2000c101904 */
[----:B------:R-:W-:Y:S01]  /*f18d0*/  ISETP.LT.AND P5, PT, R151, c[0x0][0x178], !P4 ;  /* 0x00005e0097007a0c */ /* 0x000fe200067a1270 */
[----:B-1----:R-:W-:Y:S01]  /*f18e0*/  IMAD.WIDE R2, R29, 0x4, R6 ;  /* 0x000000041d027825 */ /* 0x002fe200078e0206 */
[----:B------:R-:W-:-:S02]  /*f18f0*/  ISETP.LT.AND P6, PT, R111, c[0x0][0x178], !P4 ;  /* 0x00005e006f007a0c */ /* 0x000fc400067c1270 */
[----:B------:R-:W-:Y:S02]  /*f1900*/  IADD3 R31, R29, c[0x0][0x198], RZ ;  /* 0x000066001d1f7a10 */ /* 0x000fe40007ffe0ff */
[C---:B------:R-:W-:Y:S01]  /*f1910*/  IADD3 R26, R252.reuse, 0x1e6, RZ ;  /* 0x000001e6fc1a7810 */ /* 0x040fe20007ffe0ff */
[----:B------:R-:W1:Y:S01]  /*f1920*/  LDS.128 R20, [R248] ;  /* 0x00000000f8147984 */ /* 0x000e620000000c00 */
[----:B------:R-:W-:-:S03]  /*f1930*/  IADD3 R28, R252, 0x1e5, RZ ;  /* 0x000001e5fc1c7810 */ /* 0x000fc60007ffe0ff */
[----:B------:R3:W-:Y:S01]  /*f1940*/  @P3 STG.E [R2.64], R197 ;  /* 0x000000c502003986 */ /* 0x0007e2000c101904 */
[----:B--2---:R-:W-:Y:S01]  /*f1950*/  IMAD.WIDE R16, R29, 0x4, R4 ;  /* 0x000000041d107825 */ /* 0x004fe200078e0204 */
[----:B------:R-:W-:-:S03]  /*f1960*/  ISETP.GE.AND P3, PT, R26, c[0x0][0x17c], PT ;  /* 0x00005f001a007a0c */ /* 0x000fc60003f66270 */
[----:B----4-:R-:W-:Y:S01]  /*f1970*/  IMAD.WIDE R24, R31, 0x4, R174 ;  /* 0x000000041f187825 */ /* 0x010fe200078e02ae */
[----:B------:R-:W-:-:S03]  /*f1980*/  ISETP.GE.AND P1, PT, R28, c[0x0][0x17c], PT ;  /* 0x00005f001c007a0c */ /* 0x000fc60003f26270 */
[----:B------:R-:W-:-:S04]  /*f1990*/  IMAD.WIDE R26, R31, 0x4, R172 ;  /* 0x000000041f1a7825 */ /* 0x000fc800078e02ac */
[----:B------:R-:W-:Y:S01]  /*f19a0*/  IMAD.WIDE R28, R31, 0x4, R6 ;  /* 0x000000041f1c7825 */ /* 0x000fe200078e0206 */
[----:B------:R2:W-:Y:S01]  /*f19b0*/  @P0 STG.E [R16.64], R9 ;  /* 0x0000000910000986 */ /* 0x0005e2000c101904 */
[----:B------:R-:W-:Y:S02]  /*f19c0*/  ISETP.LT.AND P4, PT, R186, c[0x0][0x178], !P4 ;  /* 0x00005e00ba007a0c */ /* 0x000fe40006781270 */
[----:B------:R-:W-:Y:S02]  /*f19d0*/  @P2 STG.E [R24.64], R124 ;  /* 0x0000007c18002986 */ /* 0x000fe4000c101904 */
[----:B------:R-:W-:Y:S01]  /*f19e0*/  @P5 STG.E [R26.64], R140 ;  /* 0x0000008c1a005986 */ /* 0x000fe2000c101904 */
[----:B------:R-:W-:Y:S01]  /*f19f0*/  ISETP.LT.AND P0, PT, R150, c[0x0][0x178], !P1 ;  /* 0x00005e0096007a0c */ /* 0x000fe20004f01270 */
[----:B------:R4:W-:Y:S01]  /*f1a00*/  @P6 STG.E [R28.64], R204 ;  /* 0x000000cc1c006986 */ /* 0x0009e2000c101904 */
[----:B------:R-:W-:Y:S01]  /*f1a10*/  ISETP.LT.AND P5, PT, R151, c[0x0][0x178], !P1 ;  /* 0x00005e0097007a0c */ /* 0x000fe20004fa1270 */
[----:B---3--:R-:W-:Y:S01]  /*f1a20*/  IMAD.WIDE R2, R31, 0x4, R4 ;  /* 0x000000041f027825 */ /* 0x008fe200078e0204 */
[----:B------:R-:W-:-:S02]  /*f1a30*/  ISETP.LT.AND P6, PT, R111, c[0x0][0x178], !P1 ;  /* 0x00005e006f007a0c */ /* 0x000fc40004fc1270 */
[----:B------:R-:W-:Y:S02]  /*f1a40*/  IADD3 R8, R252, 0x1e7, RZ ;  /* 0x000001e7fc087810 */ /* 0x000fe40007ffe0ff */
[----:B------:R-:W-:Y:S02]  /*f1a50*/  IADD3 R31, R31, c[0x0][0x198], RZ ;  /* 0x000066001f1f7a10 */ /* 0x000fe40007ffe0ff */
[----:B------:R-:W-:-:S03]  /*f1a60*/  ISETP.GE.AND P2, PT, R8, c[0x0][0x17c], PT ;  /* 0x00005f0008007a0c */ /* 0x000fc60003f46270 */
[----:B--2---:R-:W-:-:S04]  /*f1a70*/  IMAD.WIDE R8, R31, 0x4, R174 ;  /* 0x000000041f087825 */ /* 0x004fc800078e02ae */
[----:B------:R-:W-:-:S04]  /*f1a80*/  IMAD.WIDE R16, R31, 0x4, R172 ;  /* 0x000000041f107825 */ /* 0x000fc800078e02ac */
[----:B----4-:R-:W-:Y:S01]  /*f1a90*/  IMAD.WIDE R28, R31, 0x4, R6 ;  /* 0x000000041f1c7825 */ /* 0x010fe200078e0206 */
        /* <DEDUP_REMOVED lines=9> */
[----:B------:R-:W-:Y:S02]  /*f1b30*/  ISETP.LT.AND P3, PT, R186, c[0x0][0x178], !P3 ;  /* 0x00005e00ba007a0c */ /* 0x000fe40005f61270 */
[----:B--2---:R-:W-:-:S04]  /*f1b40*/  IMAD.WIDE R2, R31, 0x4, R4 ;  /* 0x000000041f027825 */ /* 0x004fc800078e0204 */
[----:B------:R-:W-:-:S04]  /*f1b50*/  IMAD.WIDE R30, R33, 0x4, R174 ;  /* 0x00000004211e7825 */ /* 0x000fc800078e02ae */
[----:B---3--:R-:W-:Y:S01]  /*f1b60*/  IMAD.WIDE R8, R33, 0x4, R172 ;  /* 0x0000000421087825 */ /* 0x008fe200078e02ac */
[----:B------:R-:W-:-:S03]  /*f1b70*/  IADD3 R24, R252, 0x1e8, RZ ;  /* 0x000001e8fc187810 */ /* 0x000fc60007ffe0ff */
[----:B----4-:R-:W-:-:S04]  /*f1b80*/  IMAD.WIDE R16, R33, 0x4, R6 ;  /* 0x0000000421107825 */ /* 0x010fc800078e0206 */
[----:B-1----:R-:W-:Y:S01]  /*f1b90*/  IMAD.WIDE R28, R33, 0x4, R4 ;  /* 0x00000004211c7825 */ /* 0x002fe200078e0204 */
[----:B------:R1:W-:Y:S03]  /*f1ba0*/  @P1 STG.E [R2.64], R13 ;  /* 0x0000000d02001986 */ /* 0x0003e6000c101904 */
[----:B------:R-:W-:Y:S02]  /*f1bb0*/  @P4 STG.E [R30.64], R128 ;  /* 0x000000801e004986 */ /* 0x000fe4000c101904 */
[----:B------:R2:W-:Y:S01]  /*f1bc0*/  @P5 STG.E [R8.64], R156 ;  /* 0x0000009c08005986 */ /* 0x0005e2000c101904 */
[----:B------:R-:W-:Y:S01]  /*f1bd0*/  ISETP.GE.AND P0, PT, R24, c[0x0][0x17c], PT ;  /* 0x00005f0018007a0c */ /* 0x000fe20003f06270 */
[----:B------:R3:W-:Y:S01]  /*f1be0*/  @P6 STG.E [R16.64], R212 ;  /* 0x000000d410006986 */ /* 0x0007e2000c101904 */
[----:B------:R-:W-:-:S03]  /*f1bf0*/  ISETP.LT.AND P4, PT, R150, c[0x0][0x178], !P2 ;  /* 0x00005e0096007a0c */ /* 0x000fc60005781270 */
[----:B------:R-:W4:Y:S01]  /*f1c00*/  LDS.128 R24, [R0+0x800] ;  /* 0x0008000000187984 */ /* 0x000f220000000c00 */
[----:B------:R-:W-:Y:S01]  /*f1c10*/  @P3 STG.E [R28.64], R20 ;  /* 0x000000141c003986 */ /* 0x000fe2000c101904 */
[----:B------:R-:W-:Y:S02]  /*f1c20*/  ISETP.LT.AND P3, PT, R151, c[0x0][0x178], !P2 ;  /* 0x00005e0097007a0c */ /* 0x000fe40005761270 */
[----:B------:R-:W-:Y:S02]  /*f1c30*/  ISETP.LT.AND P5, PT, R111, c[0x0][0x178], !P2 ;  /* 0x00005e006f007a0c */ /* 0x000fe400057a1270 */
[----:B------:R-:W-:Y:S02]  /*f1c40*/  IADD3 R33, R33, c[0x0][0x198], RZ ;  /* 0x0000660021217a10 */ /* 0x000fe40007ffe0ff */
[----:B------:R-:W-:Y:S02]  /*f1c50*/  IADD3 R12, R252, 0x1e9, RZ ;  /* 0x000001e9fc0c7810 */ /* 0x000fe40007ffe0ff */
[----:B------:R-:W-:Y:S01]  /*f1c60*/  ISETP.LT.AND P6, PT, R150, c[0x0][0x178], !P0 ;  /* 0x00005e0096007a0c */ /* 0x000fe200047c1270 */
[----:B------:R-:W4:Y:S01]  /*f1c70*/  LDS.128 R28, [R250+0x800] ;  /* 0x00080000fa1c7984 */ /* 0x000f220000000c00 */
[----:B-1----:R-:W-:Y:S01]  /*f1c80*/  IMAD.WIDE R2, R33, 0x4, R174 ;  /* 0x0000000421027825 */ /* 0x002fe200078e02ae */
[----:B------:R-:W-:-:S03]  /*f1c90*/  ISETP.GE.AND P1, PT, R12, c[0x0][0x17c], PT ;  /* 0x00005f000c007a0c */ /* 0x000fc60003f26270 */
[----:B--2---:R-:W-:-:S04]  /*f1ca0*/  IMAD.WIDE R8, R33, 0x4, R172 ;  /* 0x0000000421087825 */ /* 0x004fc800078e02ac */
[----:B------:R-:W-:Y:S01]  /*f1cb0*/  IMAD.WIDE R12, R33, 0x4, R6 ;  /* 0x00000004210c7825 */ /* 0x000fe200078e0206 */
[----:B------:R-:W-:Y:S01]  /*f1cc0*/  ISETP.LT.AND P2, PT, R186, c[0x0][0x178], !P2 ;  /* 0x00005e00ba007a0c */ /* 0x000fe20005741270 */
[----:B------:R1:W-:Y:S02]  /*f1cd0*/  @P4 STG.E [R2.64], R129 ;  /* 0x0000008102004986 */ /* 0x0003e4000c101904 */
[----:B------:R2:W-:Y:S01]  /*f1ce0*/  @P3 STG.E [R8.64], R157 ;  /* 0x0000009d08003986 */ /* 0x0005e2000c101904 */
[----:B------:R-:W-:Y:S01]  /*f1cf0*/  ISETP.LT.AND P3, PT, R151, c[0x0][0x178], !P0 ;  /* 0x00005e0097007a0c */ /* 0x000fe20004761270 */
[----:B------:R2:W-:Y:S01]  /*f1d00*/  @P5 STG.E [R12.64], R213 ;  /* 0x000000d50c005986 */ /* 0x0005e2000c101904 */
[----:B------:R-:W-:Y:S02]  /*f1d10*/  ISETP.LT.AND P5, PT, R111, c[0x0][0x178], !P0 ;  /* 0x00005e006f007a0c */ /* 0x000fe400047a1270 */
[C---:B------:R-:W-:Y:S01]  /*f1d20*/  IADD3 R35, R33.reuse, c[0x0][0x198], RZ ;  /* 0x0000660021237a10 */ /* 0x040fe20007ffe0ff */
[----:B---3--:R-:W-:-:S04]  /*f1d30*/  IMAD.WIDE R16, R33, 0x4, R4 ;  /* 0x0000000421107825 */ /* 0x008fc800078e0204 */
[----:B------:R-:W-:-:S04]  /*f1d40*/  IMAD.WIDE R32, R35, 0x4, R174 ;  /* 0x0000000423207825 */ /* 0x000fc800078e02ae */
[----:B-1----:R-:W-:-:S04]  /*f1d50*/  IMAD.WIDE R2, R35, 0x4, R172 ;  /* 0x0000000423027825 */ /* 0x002fc800078e02ac */
[----:B--2---:R-:W-:Y:S01]  /*f1d60*/  IMAD.WIDE R8, R35, 0x4, R6 ;  /* 0x0000000423087825 */ /* 0x004fe200078e0206 */
[----:B------:R1:W-:Y:S03]  /*f1d70*/  @P2 STG.E [R16.64], R21 ;  /* 0x0000001510002986 */ /* 0x0003e6000c101904 */
[----:B------:R-:W-:Y:S01]  /*f1d80*/  @P6 STG.E [R32.64], R120 ;  /* 0x0000007820006986 */ /* 0x000fe2000c101904 */
[----:B------:R-:W-:Y:S02]  /*f1d90*/  ISETP.LT.AND P0, PT, R186, c[0x0][0x178], !P0 ;  /* 0x00005e00ba007a0c */ /* 0x000fe40004701270 */
[----:B------:R-:W-:Y:S01]  /*f1da0*/  ISETP.LT.AND P6, PT, R150, c[0x0][0x178], !P1 ;  /* 0x00005e0096007a0c */ /* 0x000fe20004fc1270 */
[----:B------:R2:W-:Y:S01]  /*f1db0*/  @P3 STG.E [R2.64], R152 ;  /* 0x0000009802003986 */ /* 0x0005e2000c101904 */
[----:B------:R-:W-:Y:S01]  /*f1dc0*/  ISETP.LT.AND P3, PT, R151, c[0x0][0x178], !P1 ;  /* 0x00005e0097007a0c */ /* 0x000fe20004f61270 */
[----:B------:R3:W-:Y:S01]  /*f1dd0*/  @P5 STG.E [R8.64], R192 ;  /* 0x000000c008005986 */ /* 0x0007e2000c101904 */
[----:B------:R-:W-:-:S02]  /*f1de0*/  ISETP.LT.AND P5, PT, R111, c[0x0][0x178], !P1 ;  /* 0x00005e006f007a0c */ /* 0x000fc40004fa1270 */
[C---:B------:R-:W-:Y:S01]  /*f1df0*/  IADD3 R37, R35.reuse, c[0x0][0x198], RZ ;  /* 0x0000660023257a10 */ /* 0x040fe20007ffe0ff */
[----:B------:R-:W-:Y:S01]  /*f1e00*/  ISETP.LT.AND P1, PT, R186, c[0x0][0x178], !P1 ;  /* 0x00005e00ba007a0c */ /* 0x000fe20004f21270 */
[----:B------:R-:W-:Y:S01]  /*f1e10*/  IADD3 R0, R252, 0x1ea, RZ ;  /* 0x000001eafc007810 */ /* 0x000fe20007ffe0ff */
[----:B------:R-:W-:-:S04]  /*f1e20*/  IMAD.WIDE R12, R35, 0x4, R4 ;  /* 0x00000004230c7825 */ /* 0x000fc800078e0204 */
[----:B-1----:R-:W-:-:S04]  /*f1e30*/  IMAD.WIDE R16, R37, 0x4, R174 ;  /* 0x0000000425107825 */ /* 0x002fc800078e02ae */
[----:B------:R-:W-:-:S04]  /*f1e40*/  IMAD.WIDE R20, R37, 0x4, R6 ;  /* 0x0000000425147825 */ /* 0x000fc800078e0206 */
[----:B--2---:R-:W-:Y:S01]  /*f1e50*/  IMAD.WIDE R2, R37, 0x4, R172 ;  /* 0x0000000425027825 */ /* 0x004fe200078e02ac */
[----:B------:R-:W-:-:S03]  /*f1e60*/  ISETP.GE.AND P4, PT, R0, c[0x0][0x17c], PT ;  /* 0x00005f0000007a0c */ /* 0x000fc60003f86270 */
[----:B------:R-:W-:Y:S01]  /*f1e70*/  IADD3 R0, R252, 0x1eb, RZ ;  /* 0x000001ebfc007810 */ /* 0x000fe20007ffe0ff */
[----:B----4-:R1:W-:Y:S01]  /*f1e80*/  @P0 STG.E [R12.64], R24 ;  /* 0x000000180c000986 */ /* 0x0103e2000c101904 */
[----:B---3--:R-:W-:-:S04]  /*f1e90*/  IMAD.WIDE R8, R37, 0x4, R4 ;  /* 0x0000000425087825 */ /* 0x008fc800078e0204 */
[----:B------:R2:W-:Y:S02]  /*f1ea0*/  @P6 STG.E [R16.64], R121 ;  /* 0x0000007910006986 */ /* 0x0005e4000c101904 */
[----:B------:R3:W-:Y:S01]  /*f1eb0*/  @P3 STG.E [R2.64], R153 ;  /* 0x0000009902003986 */ /* 0x0007e2000c101904 */
[----:B------:R-:W-:Y:S02]  /*f1ec0*/  ISETP.GE.AND P2, PT, R0, c[0x0][0x17c], PT ;  /* 0x00005f0000007a0c */ /* 0x000fe40003f46270 */
[----:B------:R-:W-:Y:S01]  /*f1ed0*/  ISETP.LT.AND P0, PT, R150, c[0x0][0x178], !P4 ;  /* 0x00005e0096007a0c */ /* 0x000fe20006701270 */
[----:B------:R-:W-:Y:S01]  /*f1ee0*/  @P5 STG.E [R20.64], R193 ;  /* 0x000000c114005986 */ /* 0x000fe2000c101904 */
[----:B------:R-:W-:Y:S01]  /*f1ef0*/  ISETP.LT.AND P6, PT, R151, c[0x0][0x178], !P4 ;  /* 0x00005e0097007a0c */ /* 0x000fe200067c1270 */
[----:B------:R4:W-:Y:S01]  /*f1f00*/  @P1 STG.E [R8.64], R25 ;  /* 0x0000001908001986 */ /* 0x0009e2000c101904 */
[----:B------:R-:W-:Y:S02]  /*f1f10*/  ISETP.LT.AND P1, PT, R111, c[0x0][0x178], !P4 ;  /* 0x00005e006f007a0c */ /* 0x000fe40006721270 */
[----:B------:R-:W-:Y:S01]  /*f1f20*/  IADD3 R39, R37, c[0x0][0x198], RZ ;  /* 0x0000660025277a10 */ /* 0x000fe20007ffe0ff */
[----:B------:R-:W-:Y:S01]  /*f1f30*/  ISETP.LT.AND P4, PT, R186, c[0x0][0x178], !P4 ;  /* 0x00005e00ba007a0c */ /* 0x000fe20006781270 */
[----:B------:R-:W-:Y:S01]  /*f1f40*/  ISETP.LT.AND P5, PT, R150, c[0x0][0x178], !P2 ;  /* 0x00005e0096007a0c */ /* 0x000fe200057a1270 */
[----:B------:R-:W4:Y:S01]  /*f1f50*/  LDS.128 R32, [R249+0x800] ;  /* 0x00080000f9207984 */ /* 0x000f220000000c00 */
[C---:B------:R-:W-:Y:S01]  /*f1f60*/  IADD3 R37, R39.reuse, c[0x0][0x198], RZ ;  /* 0x0000660027257a10 */ /* 0x040fe20007ffe0ff */
[----:B-1----:R-:W-:-:S04]  /*f1f70*/  IMAD.WIDE R12, R39, 0x4, R174 ;  /* 0x00000004270c7825 */ /* 0x002fc800078e02ae */
        /* <DEDUP_REMOVED lines=16> */
[C---:B------:R-:W-:Y:S01]  /*f2080*/  IADD3 R25, R37.reuse, c[0x0][0x198], RZ ;  /* 0x0000660025197a10 */ /* 0x040fe20007ffe0ff */
[----:B-1----:R-:W-:-:S04]  /*f2090*/  IMAD.WIDE R12, R37, 0x4, R172 ;  /* 0x00000004250c7825 */ /* 0x002fc800078e02ac */
[----:B--2---:R-:W-:-:S04]  /*f20a0*/  IMAD.WIDE R16, R37, 0x4, R6 ;  /* 0x0000000425107825 */ /* 0x004fc800078e0206 */
[----:B---3--:R-:W-:Y:S01]  /*f20b0*/  IMAD.WIDE R2, R37, 0x4, R4 ;  /* 0x0000000425027825 */ /* 0x008fe200078e0204 */
[----:B------:R-:W-:Y:S01]  /*f20c0*/  IADD3 R0, R252, 0x1ed, RZ ;  /* 0x000001edfc007810 */ /* 0x000fe20007ffe0ff */
[----:B------:R-:W1:Y:S02]  /*f20d0*/  LDS.128 R36, [R248+0x800] ;  /* 0x00080000f8247984 */ /* 0x000e640000000c00 */
[----:B----4-:R-:W-:-:S04]  /*f20e0*/  IMAD.WIDE R8, R25, 0x4, R174 ;  /* 0x0000000419087825 */ /* 0x010fc800078e02ae */
[----:B------:R-:W-:Y:S01]  /*f20f0*/  IMAD.WIDE R20, R25, 0x4, R172 ;  /* 0x0000000419147825 */ /* 0x000fe200078e02ac */
[----:B------:R-:W-:Y:S01]  /*f2100*/  ISETP.GE.AND P0, PT, R0, c[0x0][0x17c], PT ;  /* 0x00005f0000007a0c */ /* 0x000fe20003f06270 */
[----:B------:R2:W-:Y:S02]  /*f2110*/  @P6 STG.E [R12.64], R161 ;  /* 0x000000a10c006986 */ /* 0x0005e4000c101904 */
[----:B------:R-:W-:Y:S01]  /*f2120*/  @P1 STG.E [R16.64], R201 ;  /* 0x000000c910001986 */ /* 0x000fe2000c101904 */
        /* <DEDUP_REMOVED lines=8> */
[C---:B------:R-:W-:Y:S02]  /*f21b0*/  IADD3 R41, R25.reuse, c[0x0][0x198], RZ ;  /* 0x0000660019297a10 */ /* 0x040fe40007ffe0ff */
[----:B------:R-:W-:Y:S01]  /*f21c0*/  IADD3 R0, R252, 0x1ee, RZ ;  /* 0x000001eefc007810 */ /* 0x000fe20007ffe0ff */
[----:B--2---:R-:W-:-:S04]  /*f21d0*/  IMAD.WIDE R12, R25, 0x4, R6 ;  /* 0x00000004190c7825 */ /* 0x004fc800078e0206 */
[----:B---3--:R-:W-:-:S04]  /*f21e0*/  IMAD.WIDE R2, R25, 0x4, R4 ;  /* 0x0000000419027825 */ /* 0x008fc800078e0204 */
[----:B----4-:R-:W-:-:S04]  /*f21f0*/  IMAD.WIDE R8, R41, 0x4, R174 ;  /* 0x0000000429087825 */ /* 0x010fc800078e02ae */
[----:B------:R-:W-:-:S04]  /*f2200*/  IMAD.WIDE R16, R41, 0x4, R172 ;  /* 0x0000000429107825 */ /* 0x000fc800078e02ac */
[----:B------:R-:W-:Y:S01]  /*f2210*/  IMAD.WIDE R20, R41, 0x4, R6 ;  /* 0x0000000429147825 */ /* 0x000fe200078e0206 */
[----:B------:R-:W-:Y:S01]  /*f2220*/  ISETP.GE.AND P6, PT, R0, c[0x0][0x17c], PT ;  /* 0x00005f0000007a0c */ /* 0x000fe20003fc6270 */
[----:B------:R-:W-:Y:S01]  /*f2230*/  @P1 STG.E [R12.64], R208 ;  /* 0x000000d00c001986 */ /* 0x000fe2000c101904 */
[----:B------:R-:W-:Y:S01]  /*f2240*/  IADD3 R0, R252, 0x1ef, RZ ;  /* 0x000001effc007810 */ /* 0x000fe20007ffe0ff */
[----:B------:R2:W-:Y:S02]  /*f2250*/  @P3 STG.E [R2.64], R32 ;  /* 0x0000002002003986 */ /* 0x0005e4000c101904 */
[----:B------:R3:W-:Y:S01]  /*f2260*/  @P5 STG.E [R8.64], R113 ;  /* 0x0000007108005986 */ /* 0x0007e2000c101904 */
[----:B------:R4:W-:Y:S01]  /*f2270*/  @P4 STG.E [R16.64], R145 ;  /* 0x0000009110004986 */ /* 0x0009e2000c101904 */
[----:B------:R-:W-:Y:S01]  /*f2280*/  ISETP.LT.AND P0, PT, R186, c[0x0][0x178], !P0 ;  /* 0x00005e00ba007a0c */ /* 0x000fe20004701270 */
[----:B------:R1:W-:Y:S01]  /*f2290*/  @P2 STG.E [R20.64], R209 ;  /* 0x000000d114002986 */ /* 0x0003e2000c101904 */
[----:B------:R-:W-:-:S02]  /*f22a0*/  ISETP.GE.AND P1, PT, R0, c[0x0][0x17c], PT ;  /* 0x00005f0000007a0c */ /* 0x000fc40003f26270 */
[----:B------:R-:W-:Y:S02]  /*f22b0*/  ISETP.LT.AND P2, PT, R150, c[0x0][0x178], !P6 ;  /* 0x00005e0096007a0c */ /* 0x000fe40007741270 */
[----:B------:R-:W-:Y:S01]  /*f22c0*/  ISETP.LT.AND P4, PT, R151, c[0x0][0x178], !P6 ;  /* 0x00005e0097007a0c */ /* 0x000fe20007781270 */
[----:B------:R-:W-:Y:S01]  /*f22d0*/  IMAD.WIDE R24, R41, 0x4, R4 ;  /* 0x0000000429187825 */ /* 0x000fe200078e0204 */
[----:B------:R-:W-:Y:S02]  /*f22e0*/  ISETP.LT.AND P3, PT, R111, c[0x0][0x178], !P6 ;  /* 0x00005e006f007a0c */ /* 0x000fe40007761270 */
[----:B------:R-:W-:Y:S01]  /*f22f0*/  IADD3 R41, R41, c[0x0][0x198], RZ ;  /* 0x0000660029297a10 */ /* 0x000fe20007ffe0ff */
[----:B------:R-:W-:Y:S01]  /*f2300*/  ISETP.LT.AND P6, PT, R186, c[0x0][0x178], !P6 ;  /* 0x00005e00ba007a0c */ /* 0x000fe200077c1270 */
[----:B------:R-:W-:Y:S02]  /*f2310*/  ISETP.LT.AND P5, PT, R150, c[0x0][0x178], !P1 ;  /* 0x00005e0096007a0c */ /* 0x000fe40004fa1270 */
[C---:B------:R-:W-:Y:S01]  /*f2320*/  IADD3 R29, R41.reuse, c[0x0][0x198], RZ ;  /* 0x00006600291d7a10 */ /* 0x040fe20007ffe0ff */
[----:B--2---:R-:W-:-:S04]  /*f2330*/  IMAD.WIDE R2, R41, 0x4, R174 ;  /* 0x0000000429027825 */ /* 0x004fc800078e02ae */
[----:B---3--:R-:W-:-:S04]  /*f2340*/  IMAD.WIDE R8, R41, 0x4, R172 ;  /* 0x0000000429087825 */ /* 0x008fc800078e02ac */
[----:B------:R-:W-:Y:S01]  /*f2350*/  IMAD.WIDE R12, R41, 0x4, R6 ;  /* 0x00000004290c7825 */ /* 0x000fe200078e0206 */
[----:B------:R-:W-:-:S03]  /*f2360*/  IADD3 R0, R252, 0x1f0, RZ ;  /* 0x000001f0fc007810 */ /* 0x000fc60007ffe0ff */
[----:B----4-:R-:W-:Y:S01]  /*f2370*/  IMAD.WIDE R16, R41, 0x4, R4 ;  /* 0x0000000429107825 */ /* 0x010fe200078e0204 */
[----:B------:R2:W-:Y:S03]  /*f2380*/  @P0 STG.E [R24.64], R33 ;  /* 0x0000002118000986 */ /* 0x0005e6000c101904 */
[----:B-1----:R-:W-:-:S04]  /*f2390*/  IMAD.WIDE R20, R29, 0x4, R174 ;  /* 0x000000041d147825 */ /* 0x002fc800078e02ae */
[----:B------:R1:W-:Y:S02]  /*f23a0*/  @P2 STG.E [R2.64], R108 ;  /* 0x0000006c02002986 */ /* 0x0003e4000c101904 */
        /* <DEDUP_REMOVED lines=8> */
[----:B------:R-:W-:Y:S01]  /*f2430*/  ISETP.LT.AND P6, PT, R150, c[0x0][0x178], !P0 ;  /* 0x00005e0096007a0c */ /* 0x000fe200047c1270 */
[----:B------:R-:W-:Y:S01]  /*f2440*/  ISETP.LT.AND P1, PT, R151, c[0x0][0x178], !P0 ;  /* 0x00005e0097007a0c */ /* 0x000fe20004721270 */
[C---:B--2---:R-:W-:Y:S01]  /*f2450*/  IADD3 R25, R29.reuse, c[0x0][0x198], RZ ;  /* 0x000066001d197a10 */ /* 0x044fe20007ffe0ff */
[----:B-1----:R-:W-:-:S04]  /*f2460*/  IMAD.WIDE R2, R29, 0x4, R172 ;  /* 0x000000041d027825 */ /* 0x002fc800078e02ac */
[----:B---3--:R-:W-:Y:S01]  /*f2470*/  IMAD.WIDE R8, R29, 0x4, R6 ;  /* 0x000000041d087825 */ /* 0x008fe200078e0206 */
[----:B------:R-:W-:-:S03]  /*f2480*/  IADD3 R0, R252, 0x1f1, RZ ;  /* 0x000001f1fc007810 */ /* 0x000fc60007ffe0ff */
[----:B----4-:R-:W-:-:S04]  /*f2490*/  IMAD.WIDE R12, R29, 0x4, R4 ;  /* 0x000000041d0c7825 */ /* 0x010fc800078e0204 */
[----:B------:R-:W-:-:S04]  /*f24a0*/  IMAD.WIDE R16, R25, 0x4, R174 ;  /* 0x0000000419107825 */ /* 0x000fc800078e02ae */
[----:B------:R-:W-:Y:S01]  /*f24b0*/  IMAD.WIDE R20, R25, 0x4, R172 ;  /* 0x0000000419147825 */ /* 0x000fe200078e02ac */
[----:B------:R1:W-:Y:S01]  /*f24c0*/  @P3 STG.E [R2.64], R149 ;  /* 0x0000009502003986 */ /* 0x0003e2000c101904 */
[----:B------:R-:W-:Y:S02]  /*f24d0*/  ISETP.GE.AND P2, PT, R0, c[0x0][0x17c], PT ;  /* 0x00005f0000007a0c */ /* 0x000fe40003f46270 */
[----:B------:R2:W-:Y:S02]  /*f24e0*/  @P4 STG.E [R8.64], R217 ;  /* 0x000000d908004986 */ /* 0x0005e4000c101904 */
[----:B------:R3:W-:Y:S01]  /*f24f0*/  @P5 STG.E [R12.64], R37 ;  /* 0x000000250c005986 */ /* 0x0007e2000c101904 */
[----:B------:R-:W-:Y:S01]  /*f2500*/  ISETP.LT.AND P5, PT, R111, c[0x0][0x178], !P0 ;  /* 0x00005e006f007a0c */ /* 0x000fe200047a1270 */
[----:B------:R4:W-:Y:S01]  /*f2510*/  @P6 STG.E [R16.64], R138 ;  /* 0x0000008a10006986 */ /* 0x0009e2000c101904 */
[----:B------:R-:W-:Y:S01]  /*f2520*/  ISETP.LT.AND P0, PT, R186, c[0x0][0x178], !P0 ;  /* 0x00005e00ba007a0c */ /* 0x000fe20004701270 */
[----:B------:R3:W-:Y:S01]  /*f2530*/  @P1 STG.E [R20.64], R170 ;  /* 0x000000aa14001986 */ /* 0x0007e2000c101904 */
[----:B------:R-:W-:-:S02]  /*f2540*/  ISETP.LT.AND P1, PT, R150, c[0x0][0x178], !P2 ;  /* 0x00005e0096007a0c */ /* 0x000fc40005721270 */
[----:B------:R-:W-:Y:S02]  /*f2550*/  ISETP.LT.AND P3, PT, R151, c[0x0][0x178], !P2 ;  /* 0x00005e0097007a0c */ /* 0x000fe40005761270 */
[----:B------:R-:W-:Y:S01]  /*f2560*/  ISETP.LT.AND P6, PT, R111, c[0x0][0x178], !P2 ;  /* 0x00005e006f007a0c */ /* 0x000fe200057c1270 */
[----:B-1----:R-:W-:-:S04]  /*f2570*/  IMAD.WIDE R2, R25, 0x4, R6 ;  /* 0x0000000419027825 */ /* 0x002fc800078e0206 */
[C---:B--2---:R-:W-:Y:S01]  /*f2580*/  IMAD.WIDE R8, R25.reuse, 0x4, R4 ;  /* 0x0000000419087825 */ /* 0x044fe200078e0204 */
[----:B------:R-:W-:Y:S02]  /*f2590*/  IADD3 R25, R25, c[0x0][0x198], RZ ;  /* 0x0000660019197a10 */ /* 0x000fe40007ffe0ff */
[----:B------:R-:W-:-:S03]  /*f25a0*/  IADD3 R24, R252, 0x1f2, RZ ;  /* 0x000001f2fc187810 */ /* 0x000fc60007ffe0ff */
[----:B---3--:R-:W-:-:S04]  /*f25b0*/  IMAD.WIDE R12, R25, 0x4, R174 ;  /* 0x00000004190c7825 */ /* 0x008fc800078e02ae */
[----:B----4-:R-:W-:Y:S01]  /*f25c0*/  IMAD.WIDE R16, R25, 0x4, R172 ;  /* 0x0000000419107825 */ /* 0x010fe200078e02ac */
[----:B------:R-:W-:-:S03]  /*f25d0*/  ISETP.GE.AND P4, PT, R24, c[0x0][0x17c], PT ;  /* 0x00005f0018007a0c */ /* 0x000fc60003f86270 */
[----:B------:R-:W-:Y:S01]  /*f25e0*/  IMAD.WIDE R20, R25, 0x4, R6 ;  /* 0x0000000419147825 */ /* 0x000fe200078e0206 */
[----:B------:R1:W-:Y:S03]  /*f25f0*/  @P5 STG.E [R2.64], R190 ;  /* 0x000000be02005986 */ /* 0x0003e6000c101904 */
[----:B------:R2:W-:Y:S01]  /*f2600*/  @P0 STG.E [R8.64], R18 ;  /* 0x0000001208000986 */ /* 0x0005e2000c101904 */
[----:B------:R-:W-:Y:S01]  /*f2610*/  ISETP.LT.AND P2, PT, R186, c[0x0][0x178], !P2 ;  /* 0x00005e00ba007a0c */ /* 0x000fe20005741270 */
[----:B------:R3:W-:Y:S01]  /*f2620*/  @P1 STG.E [R12.64], R139 ;  /* 0x0000008b0c001986 */ /* 0x0007e2000c101904 */
[----:B------:R-:W-:Y:S01]  /*f2630*/  ISETP.LT.AND P0, PT, R150, c[0x0][0x178], !P4 ;  /* 0x00005e0096007a0c */ /* 0x000fe20006701270 */
[----:B------:R4:W-:Y:S01]  /*f2640*/  @P3 STG.E [R16.64], R171 ;  /* 0x000000ab10003986 */ /* 0x0009e2000c101904 */
[----:B------:R4:W-:Y:S01]  /*f2650*/  @P6 STG.E [R20.64], R191 ;  /* 0x000000bf14006986 */ /* 0x0009e2000c101904 */
[----:B------:R-:W-:-:S02]  /*f2660*/  ISETP.LT.AND P1, PT, R151, c[0x0][0x178], !P4 ;  /* 0x00005e0097007a0c */ /* 0x000fc40006721270 */
[----:B------:R-:W-:Y:S02]  /*f2670*/  ISETP.LT.AND P6, PT, R111, c[0x0][0x178], !P4 ;  /* 0x00005e006f007a0c */ /* 0x000fe400067c1270 */
[C---:B------:R-:W-:Y:S02]  /*f2680*/  IADD3 R29, R25.reuse, c[0x0][0x198], RZ ;  /* 0x00006600191d7a10 */ /* 0x040fe40007ffe0ff */
[----:B------:R-:W-:Y:S01]  /*f2690*/  IADD3 R0, R252, 0x1f3, RZ ;  /* 0x000001f3fc007810 */ /* 0x000fe20007ffe0ff */
[----:B-1----:R-:W-:-:S04]  /*f26a0*/  IMAD.WIDE R2, R25, 0x4, R4 ;  /* 0x0000000419027825 */ /* 0x002fc800078e0204 */
[----:B--2---:R-:W-:-:S04]  /*f26b0*/  IMAD.WIDE R8, R29, 0x4, R174 ;  /* 0x000000041d087825 */ /* 0x004fc800078e02ae */
[----:B---3--:R-:W-:Y:S01]  /*f26c0*/  IMAD.WIDE R12, R29, 0x4, R172 ;  /* 0x000000041d0c7825 */ /* 0x008fe200078e02ac */
[----:B------:R-:W-:-:S03]  /*f26d0*/  ISETP.GE.AND P5, PT, R0, c[0x0][0x17c], PT ;  /* 0x00005f0000007a0c */ /* 0x000fc60003fa6270 */
        /* <DEDUP_REMOVED lines=31> */
[C---:B-1----:R-:W-:Y:S01]  /*f28d0*/  IADD3 R21, R29.reuse, c[0x0][0x198], RZ ;  /* 0x000066001d157a10 */ /* 0x042fe20007ffe0ff */
[----:B------:R-:W-:-:S04]  /*f28e0*/  IMAD.WIDE R18, R29, 0x4, R174 ;  /* 0x000000041d127825 */ /* 0x000fc800078e02ae */
[----:B--2---:R-:W-:-:S04]  /*f28f0*/  IMAD.WIDE R2, R29, 0x4, R172 ;  /* 0x000000041d027825 */ /* 0x004fc800078e02ac */
[----:B---3--:R-:W-:Y:S01]  /*f2900*/  IMAD.WIDE R8, R29, 0x4, R6 ;  /* 0x000000041d087825 */ /* 0x008fe200078e0206 */
[----:B------:R-:W-:-:S03]  /*f2910*/  IADD3 R0, R252, 0x1f6, RZ ;  /* 0x000001f6fc007810 */ /* 0x000fc60007ffe0ff */
[----:B----4-:R-:W-:Y:S01]  /*f2920*/  IMAD.WIDE R12, R29, 0x4, R4 ;  /* 0x000000041d0c7825 */ /* 0x010fe200078e0204 */
[----:B------:R1:W-:Y:S03]  /*f2930*/  @P4 STG.E [R18.64], R126 ;  /* 0x0000007e12004986 */ /* 0x0003e6000c101904 */
[----:B------:R-:W-:-:S04]  /*f2940*/  IMAD.WIDE R10, R21, 0x4, R174 ;  /* 0x00000004150a7825 */ /* 0x000fc800078e02ae */
[----:B------:R2:W-:Y:S01]  /*f2950*/  @P1 STG.E [R2.64], R142 ;  /* 0x0000008e02001986 */ /* 0x0005e2000c101904 */
[----:B------:R-:W-:Y:S02]  /*f2960*/  ISETP.GE.AND P0, PT, R0, c[0x0][0x17c], PT ;  /* 0x00005f0000007a0c */ /* 0x000fe40003f06270 */
[----:B------:R-:W-:Y:S01]  /*f2970*/  ISETP.LT.AND P4, PT, R151, c[0x0][0x178], !P2 ;  /* 0x00005e0097007a0c */ /* 0x000fe20005781270 */
[----:B------:R3:W-:Y:S01]  /*f2980*/  @P5 STG.E [R8.64], R206 ;  /* 0x000000ce08005986 */ /* 0x0007e2000c101904 */
[----:B------:R4:W-:Y:S01]  /*f2990*/  @P3 STG.E [R12.64], R14 ;  /* 0x0000000e0c003986 */ /* 0x0009e2000c101904 */
[----:B------:R-:W-:Y:S01]  /*f29a0*/  ISETP.LT.AND P3, PT, R111, c[0x0][0x178], !P2 ;  /* 0x00005e006f007a0c */ /* 0x000fe20005761270 */
[----:B------:R4:W-:Y:S01]  /*f29b0*/  @P6 STG.E [R10.64], R127 ;  /* 0x0000007f0a006986 */ /* 0x0009e2000c101904 */
[----:B------:R-:W-:Y:S02]  /*f29c0*/  ISETP.LT.AND P2, PT, R186, c[0x0][0x178], !P2 ;  /* 0x00005e00ba007a0c */ /* 0x000fe40005741270 */
[----:B------:R-:W-:-:S02]  /*f29d0*/  ISETP.LT.AND P6, PT, R150, c[0x0][0x178], !P0 ;  /* 0x00005e0096007a0c */ /* 0x000fc400047c1270 */
[----:B------:R-:W-:Y:S02]  /*f29e0*/  ISETP.LT.AND P5, PT, R151, c[0x0][0x178], !P0 ;  /* 0x00005e0097007a0c */ /* 0x000fe400047a1270 */
[C---:B-1----:R-:W-:Y:S01]  /*f29f0*/  IADD3 R19, R21.reuse, c[0x0][0x198], RZ ;  /* 0x0000660015137a10 */ /* 0x042fe20007ffe0ff */
[----:B------:R-:W-:Y:S01]  /*f2a00*/  IMAD.WIDE R16, R21, 0x4, R172 ;  /* 0x0000000415107825 */ /* 0x000fe200078e02ac */
[----:B------:R-:W-:-:S03]  /*f2a10*/  IADD3 R0, R252, 0x1f7, RZ ;  /* 0x000001f7fc007810 */ /* 0x000fc60007ffe0ff */
[----:B--2---:R-:W-:-:S04]  /*f2a20*/  IMAD.WIDE R2, R21, 0x4, R6 ;  /* 0x0000000415027825 */ /* 0x004fc800078e0206 */
[----:B---3--:R-:W-:-:S04]  /*f2a30*/  IMAD.WIDE R8, R21, 0x4, R4 ;  /* 0x0000000415087825 */ /* 0x008fc800078e0204 */
[C---:B----4-:R-:W-:Y:S01]  /*f2a40*/  IMAD.WIDE R12, R19.reuse, 0x4, R174 ;  /* 0x00000004130c7825 */ /* 0x050fe200078e02ae */
[----:B------:R1:W-:Y:S03]  /*f2a50*/  @P4 STG.E [R16.64], R143 ;  /* 0x0000008f10004986 */ /* 0x0003e6000c101904 */
[----:B------:R-:W-:Y:S01]  /*f2a60*/  IMAD.WIDE R10, R19, 0x4, R172 ;  /* 0x00000004130a7825 */ /* 0x000fe200078e02ac */
[----:B------:R-:W-:Y:S02]  /*f2a70*/  ISETP.GE.AND P1, PT, R0, c[0x0][0x17c], PT ;  /* 0x00005f0000007a0c */ /* 0x000fe40003f26270 */
[----:B------:R-:W-:Y:S01]  /*f2a80*/  ISETP.LT.AND P4, PT, R111, c[0x0][0x178], !P0 ;  /* 0x00005e006f007a0c */ /* 0x000fe20004781270 */
[----:B------:R2:W-:Y:S01]  /*f2a90*/  @P3 STG.E [R2.64], R207 ;  /* 0x000000cf02003986 */ /* 0x0005e2000c101904 */
[----:B------:R3:W-:Y:S02]  /*f2aa0*/  @P2 STG.E [R8.64], R15 ;  /* 0x0000000f08002986 */ /* 0x0007e4000c101904 */
        /* <DEDUP_REMOVED lines=8> */
[----:B--2---:R-:W-:Y:S01]  /*f2b30*/  IMAD.WIDE R2, R19, 0x4, R4 ;  /* 0x0000000413027825 */ /* 0x004fe200078e0204 */
[----:B------:R-:W-:-:S03]  /*f2b40*/  IADD3 R0, R252, 0x1f8, RZ ;  /* 0x000001f8fc007810 */ /* 0x000fc60007ffe0ff */
[----:B---3--:R-:W-:-:S04]  /*f2b50*/  IMAD.WIDE R8, R21, 0x4, R174 ;  /* 0x0000000415087825 */ /* 0x008fc800078e02ae */
[C---:B----4-:R-:W-:Y:S01]  /*f2b60*/  IMAD.WIDE R12, R21.reuse, 0x4, R6 ;  /* 0x00000004150c7825 */ /* 0x050fe200078e0206 */
[----:B------:R-:W-:Y:S03]  /*f2b70*/  @P4 STG.E [R16.64], R214 ;  /* 0x000000d610004986 */ /* 0x000fe6000c101904 */
[----:B------:R-:W-:Y:S01]  /*f2b80*/  IMAD.WIDE R10, R21, 0x4, R172 ;  /* 0x00000004150a7825 */ /* 0x000fe200078e02ac */
[----:B------:R-:W-:Y:S02]  /*f2b90*/  ISETP.LT.AND P4, PT, R186, c[0x0][0x178], !P1 ;  /* 0x00005e00ba007a0c */ /* 0x000fe40004f81270 */
[----:B------:R-:W-:Y:S01]  /*f2ba0*/  ISETP.GE.AND P3, PT, R0, c[0x0][0x17c], PT ;  /* 0x00005f0000007a0c */ /* 0x000fe20003f66270 */
[----:B------:R1:W-:Y:S01]  /*f2bb0*/  @P0 STG.E [R2.64], R22 ;  /* 0x0000001602000986 */ /* 0x0003e2000c101904 */
[----:B------:R2:W-:Y:S02]  /*f2bc0*/  @P6 STG.E [R8.64], R131 ;  /* 0x0000008308006986 */ /* 0x0005e4000c101904 */
[----:B------:R3:W-:Y:S02]  /*f2bd0*/  @P5 STG.E [R10.64], R159 ;  /* 0x0000009f0a005986 */ /* 0x0007e4000c101904 */
[----:B------:R4:W-:Y:S01]  /*f2be0*/  @P2 STG.E [R12.64], R215 ;  /* 0x000000d70c002986 */ /* 0x0009e2000c101904 */
[----:B------:R-:W-:-:S02]  /*f2bf0*/  IADD3 R0, R252, 0x1f9, RZ ;  /* 0x000001f9fc007810 */ /* 0x000fc40007ffe0ff */
[----:B------:R-:W-:Y:S02]  /*f2c00*/  ISETP.LT.AND P2, PT, R150, c[0x0][0x178], !P3 ;  /* 0x00005e0096007a0c */ /* 0x000fe40005f41270 */
[----:B------:R-:W-:Y:S01]  /*f2c10*/  ISETP.LT.AND P0, PT, R151, c[0x0][0x178], !P3 ;  /* 0x00005e0097007a0c */ /* 0x000fe20005f01270 */
[C---:B------:R-:W-:Y:S01]  /*f2c20*/  IMAD.WIDE R14, R21.reuse, 0x4, R4 ;  /* 0x00000004150e7825 */ /* 0x040fe200078e0204 */
[----:B------:R-:W-:Y:S02]  /*f2c30*/  IADD3 R21, R21, c[0x0][0x198], RZ ;  /* 0x0000660015157a10 */ /* 0x000fe40007ffe0ff */
[----:B------:R-:W-:Y:S02]  /*f2c40*/  ISETP.GE.AND P1, PT, R0, c[0x0][0x17c], PT ;  /* 0x00005f0000007a0c */ /* 0x000fe40003f26270 */
[----:B------:R-:W-:Y:S01]  /*f2c50*/  ISETP.LT.AND P6, PT, R111, c[0x0][0x178], !P3 ;  /* 0x00005e006f007a0c */ /* 0x000fe20005fc1270 */
[----:B------:R-:W-:Y:S01]  /*f2c60*/  ISETP.LT.AND P3, PT, R186, c[0x0][0x178], !P3 ;  /* 0x00005e00ba007a0c */ /* 0x000fe20005f61270 */
[----:B------:R-:W-:Y:S01]  /*f2c70*/  @P4 STG.E [R14.64], R23 ;  /* 0x000000170e004986 */ /* 0x000fe2000c101904 */
[----:B------:R-:W-:Y:S01]  /*f2c80*/  ISETP.LT.AND P4, PT, R150, c[0x0][0x178], !P1 ;  /* 0x00005e0096007a0c */ /* 0x000fe20004f81270 */
[----:B-1----:R-:W-:-:S04]  /*f2c90*/  IMAD.WIDE R2, R21, 0x4, R174 ;  /* 0x0000000415027825 */ /* 0x002fc800078e02ae */
[C---:B--2---:R-:W-:Y:S01]  /*f2ca0*/  IMAD.WIDE R8, R21.reuse, 0x4, R172 ;  /* 0x0000000415087825 */ /* 0x044fe200078e02ac */
[----:B------:R-:W-:Y:S02]  /*f2cb0*/  IADD3 R0, R252, 0x1fa, RZ ;  /* 0x000001fafc007810 */ /* 0x000fe40007ffe0ff */
[C---:B------:R-:W-:Y:S01]  /*f2cc0*/  IADD3 R19, R21.reuse, c[0x0][0x198], RZ ;  /* 0x0000660015137a10 */ /* 0x040fe20007ffe0ff */
[C---:B---3--:R-:W-:Y:S01]  /*f2cd0*/  IMAD.WIDE R10, R21.reuse, 0x4, R6 ;  /* 0x00000004150a7825 */ /* 0x048fe200078e0206 */
[----:B------:R1:W-:Y:S03]  /*f2ce0*/  @P2 STG.E [R2.64], R122 ;  /* 0x0000007a02002986 */ /* 0x0003e6000c101904 */
[----:B------:R2:W-:Y:S01]  /*f2cf0*/  @P0 STG.E [R8.64], R154 ;  /* 0x0000009a08000986 */ /* 0x0005e2000c101904 */
[----:B------:R-:W-:Y:S01]  /*f2d00*/  ISETP.GE.AND P5, PT, R0, c[0x0][0x17c], PT ;  /* 0x00005f0000007a0c */ /* 0x000fe20003fa6270 */
[----:B----4-:R-:W-:Y:S01]  /*f2d10*/  IMAD.WIDE R12, R21, 0x4, R4 ;  /* 0x00000004150c7825 */ /* 0x010fe200078e0204 */
[----:B------:R-:W-:-:S03]  /*f2d20*/  ISETP.LT.AND P0, PT, R151, c[0x0][0x178], !P1 ;  /* 0x00005e0097007a0c */ /* 0x000fc60004f01270 */
[----:B------:R-:W-:Y:S01]  /*f2d30*/  IMAD.WIDE R16, R19, 0x4, R174 ;  /* 0x0000000413107825 */ /* 0x000fe200078e02ae */
[----:B------:R-:W-:-:S03]  /*f2d40*/  ISETP.LT.AND P2, PT, R111, c[0x0][0x178], !P1 ;  /* 0x00005e006f007a0c */ /* 0x000fc60004f41270 */
[----:B------:R-:W-:Y:S01]  /*f2d50*/  ISETP.LT.AND P1, PT, R186, c[0x0][0x178], !P1 ;  /* 0x00005e00ba007a0c */ /* 0x000fe20004f21270 */
[----:B------:R3:W-:Y:S01]  /*f2d60*/  @P6 STG.E [R10.64], R194 ;  /* 0x000000c20a006986 */ /* 0x0007e2000c101904 */
[----:B------:R-:W-:Y:S01]  /*f2d70*/  ISETP.LT.AND P6, PT, R150, c[0x0][0x178], !P5 ;  /* 0x00005e0096007a0c */ /* 0x000fe20006fc1270 */
[----:B------:R4:W-:Y:S02]  /*f2d80*/  @P3 STG.E [R12.64], R26 ;  /* 0x0000001a0c003986 */ /* 0x0009e4000c101904 */
[----:B------:R4:W-:Y:S01]  /*f2d90*/  @P4 STG.E [R16.64], R123 ;  /* 0x0000007b10004986 */ /* 0x0009e2000c101904 */
[----:B------:R-:W-:Y:S02]  /*f2da0*/  ISETP.LT.AND P4, PT, R151, c[0x0][0x178], !P5 ;  /* 0x00005e0097007a0c */ /* 0x000fe40006f81270 */
[C---:B------:R-:W-:Y:S01]  /*f2db0*/  IADD3 R21, R19.reuse, c[0x0][0x198], RZ ;  /* 0x0000660013157a10 */ /* 0x040fe20007ffe0ff */
[----:B-1----:R-:W-:-:S04]  /*f2dc0*/  IMAD.WIDE R2, R19, 0x4, R172 ;  /* 0x0000000413027825 */ /* 0x002fc800078e02ac */
[----:B--2---:R-:W-:Y:S01]  /*f2dd0*/  IMAD.WIDE R8, R19, 0x4, R6 ;  /* 0x0000000413087825 */ /* 0x004fe200078e0206 */
[----:B------:R-:W-:-:S03]  /*f2de0*/  IADD3 R0, R252, 0x1fb, RZ ;  /* 0x000001fbfc007810 */ /* 0x000fc60007ffe0ff */
[----:B---3--:R-:W-:-:S04]  /*f2df0*/  IMAD.WIDE R10, R19, 0x4, R4 ;  /* 0x00000004130a7825 */ /* 0x008fc800078e0204 */
[C---:B----4-:R-:W-:Y:S01]  /*f2e00*/  IMAD.WIDE R12, R21.reuse, 0x4, R174 ;  /* 0x00000004150c7825 */ /* 0x050fe200078e02ae */
[----:B------:R1:W-:Y:S01]  /*f2e10*/  @P0 STG.E [R2.64], R155 ;  /* 0x0000009b02000986 */ /* 0x0003e2000c101904 */
[----:B------:R-:W-:Y:S02]  /*f2e20*/  ISETP.GE.AND P3, PT, R0, c[0x0][0x17c], PT ;  /* 0x00005f0000007a0c */ /* 0x000fe40003f66270 */
[----:B------:R2:W-:Y:S02]  /*f2e30*/  @P2 STG.E [R8.64], R195 ;  /* 0x000000c308002986 */ /* 0x0005e4000c101904 */
[----:B------:R-:W-:Y:S01]  /*f2e40*/  IMAD.WIDE R14, R21, 0x4, R172 ;  /* 0x00000004150e7825 */ /* 0x000fe200078e02ac */
[----:B------:R3:W-:Y:S01]  /*f2e50*/  @P1 STG.E [R10.64], R27 ;  /* 0x0000001b0a001986 */ /* 0x0007e2000c101904 */
[----:B------:R-:W-:Y:S02]  /*f2e60*/  ISETP.LT.AND P1, PT, R111, c[0x0][0x178], !P5 ;  /* 0x00005e006f007a0c */ /* 0x000fe40006f21270 */
[----:B------:R4:W-:Y:S01]  /*f2e70*/  @P6 STG.E [R12.64], R118 ;  /* 0x000000760c006986 */ /* 0x0009e2000c101904 */
[----:B------:R-:W-:-:S02]  /*f2e80*/  ISETP.LT.AND P5, PT, R186, c[0x0][0x178], !P5 ;  /* 0x00005e00ba007a0c */ /* 0x000fc40006fa1270 */
[----:B------:R-:W-:Y:S01]  /*f2e90*/  ISETP.LT.AND P6, PT, R150, c[0x0][0x178], !P3 ;  /* 0x00005e0096007a0c */ /* 0x000fe20005fc1270 */
[----:B------:R4:W-:Y:S01]  /*f2ea0*/  @P4 STG.E [R14.64], R162 ;  /* 0x000000a20e004986 */ /* 0x0009e2000c101904 */
[----:B------:R-:W-:Y:S02]  /*f2eb0*/  ISETP.LT.AND P0, PT, R151, c[0x0][0x178], !P3 ;  /* 0x00005e0097007a0c */ /* 0x000fe40005f01270 */
[----:B------:R-:W-:Y:S02]  /*f2ec0*/  IADD3 R17, R21, c[0x0][0x198], RZ ;  /* 0x0000660015117a10 */ /* 0x000fe40007ffe0ff */
[----:B------:R-:W-:Y:S02]  /*f2ed0*/  ISETP.LT.AND P4, PT, R111, c[0x0][0x178], !P3 ;  /* 0x00005e006f007a0c */ /* 0x000fe40005f81270 */
[----:B------:R-:W-:Y:S01]  /*f2ee0*/  IADD3 R16, R252, 0x1fc, RZ ;  /* 0x000001fcfc107810 */ /* 0x000fe20007ffe0ff */
[----:B-1----:R-:W-:-:S04]  /*f2ef0*/  IMAD.WIDE R2, R21, 0x4, R6 ;  /* 0x0000000415027825 */ /* 0x002fc800078e0206 */
[----:B--2---:R-:W-:-:S04]  /*f2f00*/  IMAD.WIDE R8, R21, 0x4, R4 ;  /* 0x0000000415087825 */ /* 0x004fc800078e0204 */
[----:B---3--:R-:W-:Y:S01]  /*f2f10*/  IMAD.WIDE R10, R17, 0x4, R174 ;  /* 0x00000004110a7825 */ /* 0x008fe200078e02ae */
[----:B------:R-:W-:-:S03]  /*f2f20*/  ISETP.GE.AND P2, PT, R16, c[0x0][0x17c], PT ;  /* 0x00005f0010007a0c */ /* 0x000fc60003f46270 */
[C---:B----4-:R-:W-:Y:S01]  /*f2f30*/  IMAD.WIDE R12, R17.reuse, 0x4, R172 ;  /* 0x00000004110c7825 */ /* 0x050fe200078e02ac */
[----:B------:R1:W-:Y:S03]  /*f2f40*/  @P1 STG.E [R2.64], R202 ;  /* 0x000000ca02001986 */ /* 0x0003e6000c101904 */
[----:B------:R-:W-:-:S04]  /*f2f50*/  IMAD.WIDE R14, R17, 0x4, R6 ;  /* 0x00000004110e7825 */ /* 0x000fc800078e0206 */
[----:B------:R2:W-:Y:S02]  /*f2f60*/  @P5 STG.E [R8.64], R30 ;  /* 0x0000001e08005986 */ /* 0x0005e4000c101904 */
[----:B------:R3:W-:Y:S01]  /*f2f70*/  @P6 STG.E [R10.64], R119 ;  /* 0x000000770a006986 */ /* 0x0007e2000c101904 */
[----:B------:R-:W-:Y:S02]  /*f2f80*/  ISETP.LT.AND P3, PT, R186, c[0x0][0x178], !P3 ;  /* 0x00005e00ba007a0c */ /* 0x000fe40005f61270 */
[----:B------:R-:W-:Y:S02]  /*f2f90*/  ISETP.LT.AND P6, PT, R150, c[0x0][0x178], !P2 ;  /* 0x00005e0096007a0c */ /* 0x000fe400057c1270 */
[----:B------:R-:W-:Y:S01]  /*f2fa0*/  ISETP.LT.AND P5, PT, R151, c[0x0][0x178], !P2 ;  /* 0x00005e0097007a0c */ /* 0x000fe200057a1270 */
[----:B------:R4:W-:Y:S01]  /*f2fb0*/  @P0 STG.E [R12.64], R163 ;  /* 0x000000a30c000986 */ /* 0x0009e2000c101904 */
[----:B------:R4:W-:Y:S01]  /*f2fc0*/  @P4 STG.E [R14.64], R203 ;  /* 0x000000cb0e004986 */ /* 0x0009e2000c101904 */
[----:B------:R-:W-:-:S02]  /*f2fd0*/  IADD3 R19, R17, c[0x0][0x198], RZ ;  /* 0x0000660011137a10 */ /* 0x000fc40007ffe0ff */
[----:B------:R-:W-:Y:S01]  /*f2fe0*/  ISETP.LT.AND P4, PT, R111, c[0x0][0x178], !P2 ;  /* 0x00005e006f007a0c */ /* 0x000fe20005781270 */
[----:B------:R-:W-:Y:S01]  /*f2ff0*/  ISETP.LT.AND P2, PT, R186, c[0x0][0x178], !P2 ;  /* 0x00005e00ba007a0c */ /* 0x000fe20005741270 */
[----:B------:R-:W-:Y:S01]  /*f3000*/  IADD3 R0, R252, 0x1fd, RZ ;  /* 0x000001fdfc007810 */ /* 0x000fe20007ffe0ff */
[----:B-1----:R-:W-:-:S04]  /*f3010*/  IMAD.WIDE R2, R17, 0x4, R4 ;  /* 0x0000000411027825 */ /* 0x002fc800078e0204 */
[----:B--2---:R-:W-:-:S04]  /*f3020*/  IMAD.WIDE R8, R19, 0x4, R174 ;  /* 0x0000000413087825 */ /* 0x004fc800078e02ae */
[----:B---3--:R-:W-:Y:S01]  /*f3030*/  IMAD.WIDE R10, R19, 0x4, R172 ;  /* 0x00000004130a7825 */ /* 0x008fe200078e02ac */
[----:B------:R-:W-:-:S03]  /*f3040*/  ISETP.GE.AND P1, PT, R0, c[0x0][0x17c], PT ;  /* 0x00005f0000007a0c */ /* 0x000fc60003f26270 */
[----:B------:R-:W-:Y:S01]  /*f3050*/  IADD3 R0, R252, 0x1fe, RZ ;  /* 0x000001fefc007810 */ /* 0x000fe20007ffe0ff */
[----:B------:R1:W-:Y:S01]  /*f3060*/  @P3 STG.E [R2.64], R31 ;  /* 0x0000001f02003986 */ /* 0x0003e2000c101904 */
[----:B----4-:R-:W-:-:S04]  /*f3070*/  IMAD.WIDE R12, R19, 0x4, R6 ;  /* 0x00000004130c7825 */ /* 0x010fc800078e0206 */
[----:B------:R2:W-:Y:S02]  /*f3080*/  @P6 STG.E [R8.64], R114 ;  /* 0x0000007208006986 */ /* 0x0005e4000c101904 */
[----:B------:R-:W-:Y:S01]  /*f3090*/  IMAD.WIDE R14, R19, 0x4, R4 ;  /* 0x00000004130e7825 */ /* 0x000fe200078e0204 */
[----:B------:R3:W-:Y:S01]  /*f30a0*/  @P5 STG.E [R10.64], R146 ;  /* 0x000000920a005986 */ /* 0x0007e2000c101904 */
[----:B------:R-:W-:Y:S02]  /*f30b0*/  ISETP.GE.AND P0, PT, R0, c[0x0][0x17c], PT ;  /* 0x00005f0000007a0c */ /* 0x000fe40003f06270 */
[----:B------:R-:W-:Y:S02]  /*f30c0*/  ISETP.LT.AND P5, PT, R150, c[0x0][0x178], !P1 ;  /* 0x00005e0096007a0c */ /* 0x000fe40004fa1270 */
[----:B------:R-:W-:Y:S01]  /*f30d0*/  ISETP.LT.AND P6, PT, R151, c[0x0][0x178], !P1 ;  /* 0x00005e0097007a0c */ /* 0x000fe20004fc1270 */
[----:B------:R4:W-:Y:S01]  /*f30e0*/  @P4 STG.E [R12.64], R210 ;  /* 0x000000d20c004986 */ /* 0x0009e2000c101904 */
[----:B------:R-:W-:-:S02]  /*f30f0*/  ISETP.LT.AND P4, PT, R111, c[0x0][0x178], !P1 ;  /* 0x00005e006f007a0c */ /* 0x000fc40004f81270 */
[----:B------:R-:W-:Y:S01]  /*f3100*/  IADD3 R17, R19, c[0x0][0x198], RZ ;  /* 0x0000660013117a10 */ /* 0x000fe20007ffe0ff */
[----:B------:R4:W-:Y:S01]  /*f3110*/  @P2 STG.E [R14.64], R34 ;  /* 0x000000220e002986 */ /* 0x0009e2000c101904 */
[----:B------:R-:W-:Y:S02]  /*f3120*/  ISETP.LT.AND P1, PT, R186, c[0x0][0x178], !P1 ;  /* 0x00005e00ba007a0c */ /* 0x000fe40004f21270 */
[----:B------:R-:W-:Y:S02]  /*f3130*/  ISETP.LT.AND P2, PT, R150, c[0x0][0x178], !P0 ;  /* 0x00005e0096007a0c */ /* 0x000fe40004741270 */
[----:B------:R-:W-:Y:S02]  /*f3140*/  IADD3 R252, R252, 0x1ff, RZ ;  /* 0x000001fffcfc7810 */ /* 0x000fe40007ffe0ff */
[C---:B------:R-:W-:Y:S01]  /*f3150*/  IADD3 R19, R17.reuse, c[0x0][0x198], RZ ;  /* 0x0000660011137a10 */ /* 0x040fe20007ffe0ff */
[----:B-1----:R-:W-:-:S04]  /*f3160*/  IMAD.WIDE R2, R17, 0x4, R174 ;  /* 0x0000000411027825 */ /* 0x002fc800078e02ae */
[----:B--2---:R-:W-:-:S04]  /*f3170*/  IMAD.WIDE R8, R17, 0x4, R172 ;  /* 0x0000000411087825 */ /* 0x004fc800078e02ac */
[----:B---3--:R-:W-:Y:S01]  /*f3180*/  IMAD.WIDE R10, R17, 0x4, R6 ;  /* 0x00000004110a7825 */ /* 0x008fe200078e0206 */
[----:B------:R-:W-:-:S03]  /*f3190*/  ISETP.GE.AND P3, PT, R252, c[0x0][0x17c], PT ;  /* 0x00005f00fc007a0c */ /* 0x000fc60003f66270 */
[----:B----4-:R-:W-:-:S04]  /*f31a0*/  IMAD.WIDE R12, R17, 0x4, R4 ;  /* 0x00000004110c7825 */ /* 0x010fc800078e0204 */
[----:B------:R-:W-:Y:S01]  /*f31b0*/  IMAD.WIDE R16, R19, 0x4, R174 ;  /* 0x0000000413107825 */ /* 0x000fe200078e02ae */
[----:B------:R1:W-:Y:S03]  /*f31c0*/  @P5 STG.E [R2.64], R115 ;  /* 0x0000007302005986 */ /* 0x0003e6000c101904 */
[----:B------:R2:W-:Y:S01]  /*f31d0*/  @P6 STG.E [R8.64], R147 ;  /* 0x0000009308006986 */ /* 0x0005e2000c101904 */
[----:B------:R-:W-:Y:S01]  /*f31e0*/  ISETP.LT.AND P5, PT, R150, c[0x0][0x178], !P3 ;  /* 0x00005e0096007a0c */ /* 0x000fe20005fa1270 */
[----:B------:R3:W-:Y:S01]  /*f31f0*/  @P4 STG.E [R10.64], R211 ;  /* 0x000000d30a004986 */ /* 0x0007e2000c101904 */
[----:B------:R-:W4:Y:S04]  /*f3200*/  LDL.LU R150, [R1+0x4488] ;  /* 0x0044880001967983 */ /* 0x000f280000300800 */
[----:B------:R2:W-:Y:S01]  /*f3210*/  @P1 STG.E [R12.64], R35 ;  /* 0x000000230c001986 */ /* 0x0005e2000c101904 */
[----:B------:R-:W-:-:S02]  /*f3220*/  ISETP.LT.AND P6, PT, R151, c[0x0][0x178], !P3 ;  /* 0x00005e0097007a0c */ /* 0x000fc40005fc1270 */
[----:B------:R-:W-:Y:S01]  /*f3230*/  ISETP.LT.AND P4, PT, R151, c[0x0][0x178], !P0 ;  /* 0x00005e0097007a0c */ /* 0x000fe20004781270 */
[----:B------:R4:W-:Y:S01]  /*f3240*/  @P2 STG.E [R16.64], R110 ;  /* 0x0000006e10002986 */ /* 0x0009e2000c101904 */
[----:B------:R-:W4:Y:S01]  /*f3250*/  LDL.LU R151, [R1+0x4484] ;  /* 0x0044840001977983 */ /* 0x000f220000300800 */
[C---:B------:R-:W-:Y:S02]  /*f3260*/  ISETP.LT.AND P1, PT, R111.reuse, c[0x0][0x178], !P0 ;  /* 0x00005e006f007a0c */ /* 0x040fe40004721270 */
[----:B------:R-:W-:Y:S02]  /*f3270*/  ISETP.LT.AND P2, PT, R111, c[0x0][0x178], !P3 ;  /* 0x00005e006f007a0c */ /* 0x000fe40005f41270 */
[----:B------:R-:W4:Y:S01]  /*f3280*/  LDL.LU R111, [R1+0x4480] ;  /* 0x00448000016f7983 */ /* 0x000f220000300800 */
[----:B------:R-:W-:Y:S02]  /*f3290*/  ISETP.LT.AND P0, PT, R186, c[0x0][0x178], !P0 ;  /* 0x00005e00ba007a0c */ /* 0x000fe40004701270 */
[C---:B------:R-:W-:Y:S01]  /*f32a0*/  IADD3 R15, R19.reuse, c[0x0][0x198], RZ ;  /* 0x00006600130f7a10 */ /* 0x040fe20007ffe0ff */
[----:B-1----:R-:W-:-:S04]  /*f32b0*/  IMAD.WIDE R2, R19, 0x4, R172 ;  /* 0x0000000413027825 */ /* 0x002fc800078e02ac */
[----:B--2---:R-:W-:-:S04]  /*f32c0*/  IMAD.WIDE R8, R19, 0x4, R6 ;  /* 0x0000000413087825 */ /* 0x004fc800078e0206 */
[----:B---3--:R-:W-:-:S04]  /*f32d0*/  IMAD.WIDE R10, R19, 0x4, R4 ;  /* 0x00000004130a7825 */ /* 0x008fc800078e0204 */
[----:B------:R-:W-:-:S04]  /*f32e0*/  IMAD.WIDE R174, R15, 0x4, R174 ;  /* 0x000000040fae7825 */ /* 0x000fc800078e02ae */
[----:B------:R-:W-:-:S04]  /*f32f0*/  IMAD.WIDE R172, R15, 0x4, R172 ;  /* 0x000000040fac7825 */ /* 0x000fc800078e02ac */
[----:B------:R-:W-:Y:S01]  /*f3300*/  IMAD.WIDE R6, R15, 0x4, R6 ;  /* 0x000000040f067825 */ /* 0x000fe200078e0206 */
[----:B------:R-:W-:-:S03]  /*f3310*/  ISETP.LT.AND P3, PT, R186, c[0x0][0x178], !P3 ;  /* 0x00005e00ba007a0c */ /* 0x000fc60005f61270 */
[----:B------:R-:W-:Y:S01]  /*f3320*/  IMAD.WIDE R4, R15, 0x4, R4 ;  /* 0x000000040f047825 */ /* 0x000fe200078e0204 */
[----:B----4-:R1:W-:Y:S03]  /*f3330*/  @P4 STG.E [R2.64], R150 ;  /* 0x0000009602004986 */ /* 0x0103e6000c101904 */
[----:B------:R1:W-:Y:S02]  /*f3340*/  @P1 STG.E [R8.64], R218 ;  /* 0x000000da08001986 */ /* 0x0003e4000c101904 */
[----:B------:R1:W-:Y:S01]  /*f3350*/  @P0 STG.E [R10.64], R38 ;  /* 0x000000260a000986 */ /* 0x0003e2000c101904 */
[----:B------:R1:W-:Y:S01]  /*f3360*/  @P5 STG.E [R174.64], R111 ;  /* 0x0000006fae005986 */ /* 0x0003e2000c101904 */
[----:B------:R1:W-:Y:S02]  /*f3370*/  @P6 STG.E [R172.64], R151 ;  /* 0x00000097ac006986 */ /* 0x0003e4000c101904 */
[----:B------:R1:W-:Y:S02]  /*f3380*/  @P2 STG.E [R6.64], R219 ;  /* 0x000000db06002986 */ /* 0x0003e4000c101904 */
[----:B------:R-:W-:Y:S05]  /*f3390*/  @!P3 EXIT ;  /* 0x000000000000b94d */ /* 0x000fea0003800000 */
[----:B------:R-:W-:Y:S01]  /*f33a0*/  STG.E [R4.64], R39 ;  /* 0x0000002704007986 */ /* 0x000fe2000c101904 */
[----:B------:R-:W-:Y:S05]  /*f33b0*/  EXIT ;  /* 0x000000000000794d */ /* 0x000fea0003800000 */
.L_x_3:
[----:B------:R-:W-:-:S00]  /*f33c0*/  BRA `(.L_x_3) ;  /* 0xfffffff000007947 */ /* 0x000fc0000383ffff */
[----:B------:R-:W-:-:S00]  /*f33d0*/  NOP ;  /* 0x0000000000007918 */ /* 0x000fc00000000000 */
        /* <DEDUP_REMOVED lines=10> */
.L_x_4:


//--------------------- .nv.shared.matmul_kernel  --------------------------
	.section	.nv.shared.matmul_kernel,"aw",@nobits
	.sectionflags	@""
	.align	16
